	.target	sm_90a

	.elftype	@"ET_EXEC"


//--------------------- .note.nv.tkinfo           --------------------------
	.section	.note.nv.tkinfo,"",@"SHT_NOTE"
	.sectionflags	@"SHF_NOTE_NV_TKINFO"
	.tkinfo
        /*0018*/ 	.word	0x00000002
        /*0030*/ 	.string	""
        /*0030*/ 	.string	"ptxas"
        /*0030*/ 	.string	"Cuda compilation tools, release 13.0, V13.0.88"
        /*0030*/ 	.string	"Build cuda_13.0.r13.0/compiler.36424714_0"
        /*0030*/ 	.string	"-v  -suppress-debug-info  -lineinfo  -arch sm_90a "



//--------------------- .note.nv.cuinfo           --------------------------
	.section	.note.nv.cuinfo,"",@"SHT_NOTE"
	.sectionflags	@"SHF_NOTE_NV_CUINFO"
        /*0018*/ 	.short	0x0002
        /*001a*/ 	.short	0x005a
        /*001c*/ 	.short	0x0082
	.zero		2


//--------------------- .nv.info                  --------------------------
	.section	.nv.info,"",@"SHT_CUDA_INFO"
	.align	4


	//----- nvinfo : EIATTR_REGCOUNT
	.align		4
        /*0000*/ 	.byte	0x04, 0x2f
        /*0002*/ 	.short	(.L_1 - .L_0)
	.align		4
.L_0:
        /*0004*/ 	.word	index@(matmul_kernel)
        /*0008*/ 	.word	0x00000020


	//----- nvinfo : EIATTR_FRAME_SIZE
	.align		4
.L_1:
        /*000c*/ 	.byte	0x04, 0x11
        /*000e*/ 	.short	(.L_3 - .L_2)
	.align		4
.L_2:
        /*0010*/ 	.word	index@(matmul_kernel)
        /*0014*/ 	.word	0x00005a98


	//----- nvinfo : EIATTR_MIN_STACK_SIZE
	.align		4
.L_3:
        /*0018*/ 	.byte	0x04, 0x12
        /*001a*/ 	.short	(.L_5 - .L_4)
	.align		4
.L_4:
        /*001c*/ 	.word	index@(matmul_kernel)
        /*0020*/ 	.word	0x00005a98
.L_5:


//--------------------- .nv.compat                --------------------------
	.section	.nv.compat,"",@"SHT_CUDA_COMPAT_INFO"
	.align	4
        /*0000*/ 	.byte	0x02, 0x09, 0x01, 0x00, 0x02, 0x02, 0x01, 0x00, 0x02, 0x05, 0x05, 0x00, 0x03, 0x07, 0x01, 0x01
        /*0010*/ 	.byte	0x02, 0x03, 0x00, 0x00, 0x02, 0x06, 0x01, 0x00, 0x04, 0x0b, 0x08, 0x00, 0x00, 0x00, 0x00, 0x00
        /*0020*/ 	.byte	0x00, 0x00, 0x00, 0x00


//--------------------- .nv.info.matmul_kernel    --------------------------
	.section	.nv.info.matmul_kernel,"",@"SHT_CUDA_INFO"
	.sectionflags	@""
	.align	4


	//----- nvinfo : EIATTR_CUDA_API_VERSION
	.align		4
        /*0000*/ 	.byte	0x04, 0x37
        /*0002*/ 	.short	(.L_7 - .L_6)
.L_6:
        /*0004*/ 	.word	0x00000082


	//----- nvinfo : EIATTR_KPARAM_INFO
	.align		4
.L_7:
        /*0008*/ 	.byte	0x04, 0x17
        /*000a*/ 	.short	(.L_9 - .L_8)
.L_8:
        /*000c*/ 	.word	0x00000000
        /*0010*/ 	.short	0x000d
        /*0012*/ 	.short	0x0048
        /*0014*/ 	.byte	0x00, 0xf4, 0x21, 0x00


	//----- nvinfo : EIATTR_KPARAM_INFO
	.align		4
.L_9:
        /*0018*/ 	.byte	0x04, 0x17
        /*001a*/ 	.short	(.L_11 - .L_10)
.L_10:
        /*001c*/ 	.word	0x00000000
        /*0020*/ 	.short	0x000c
        /*0022*/ 	.short	0x0040
        /*0024*/ 	.byte	0x00, 0xf4, 0x21, 0x00


	//----- nvinfo : EIATTR_KPARAM_INFO
	.align		4
.L_11:
        /*0028*/ 	.byte	0x04, 0x17
        /*002a*/ 	.short	(.L_13 - .L_12)
.L_12:
        /*002c*/ 	.word	0x00000000
        /*0030*/ 	.short	0x000b
        /*0032*/ 	.short	0x0038
        /*0034*/ 	.byte	0x00, 0xf0, 0x11, 0x00


	//----- nvinfo : EIATTR_KPARAM_INFO
	.align		4
.L_13:
        /*0038*/ 	.byte	0x04, 0x17
        /*003a*/ 	.short	(.L_15 - .L_14)
.L_14:
        /*003c*/ 	.word	0x00000000
        /*0040*/ 	.short	0x000a
        /*0042*/ 	.short	0x0034
        /*0044*/ 	.byte	0x00, 0xf0, 0x11, 0x00


	//----- nvinfo : EIATTR_KPARAM_INFO
	.align		4
.L_15:
        /*0048*/ 	.byte	0x04, 0x17
        /*004a*/ 	.short	(.L_17 - .L_16)
.L_16:
        /*004c*/ 	.word	0x00000000
        /*0050*/ 	.short	0x0009
        /*0052*/ 	.short	0x0030
        /*0054*/ 	.byte	0x00, 0xf0, 0x11, 0x00


	//----- nvinfo : EIATTR_KPARAM_INFO
	.align		4
.L_17:
        /*0058*/ 	.byte	0x04, 0x17
        /*005a*/ 	.short	(.L_19 - .L_18)
.L_18:
        /*005c*/ 	.word	0x00000000
        /*0060*/ 	.short	0x0008
        /*0062*/ 	.short	0x002c
        /*0064*/ 	.byte	0x00, 0xf0, 0x11, 0x00


	//----- nvinfo : EIATTR_KPARAM_INFO
	.align		4
.L_19:
        /*0068*/ 	.byte	0x04, 0x17
        /*006a*/ 	.short	(.L_21 - .L_20)
.L_20:
        /*006c*/ 	.word	0x00000000
        /*0070*/ 	.short	0x0007
        /*0072*/ 	.short	0x0028
        /*0074*/ 	.byte	0x00, 0xf0, 0x11, 0x00


	//----- nvinfo : EIATTR_KPARAM_INFO
	.align		4
.L_21:
        /*0078*/ 	.byte	0x04, 0x17
        /*007a*/ 	.short	(.L_23 - .L_22)
.L_22:
        /*007c*/ 	.word	0x00000000
        /*0080*/ 	.short	0x0006
        /*0082*/ 	.short	0x0024
        /*0084*/ 	.byte	0x00, 0xf0, 0x11, 0x00


	//----- nvinfo : EIATTR_KPARAM_INFO
	.align		4
.L_23:
        /*0088*/ 	.byte	0x04, 0x17
        /*008a*/ 	.short	(.L_25 - .L_24)
.L_24:
        /*008c*/ 	.word	0x00000000
        /*0090*/ 	.short	0x0005
        /*0092*/ 	.short	0x0020
        /*0094*/ 	.byte	0x00, 0xf0, 0x11, 0x00


	//----- nvinfo : EIATTR_KPARAM_INFO
	.align		4
.L_25:
        /*0098*/ 	.byte	0x04, 0x17
        /*009a*/ 	.short	(.L_27 - .L_26)
.L_26:
        /*009c*/ 	.word	0x00000000
        /*00a0*/ 	.short	0x0004
        /*00a2*/ 	.short	0x001c
        /*00a4*/ 	.byte	0x00, 0xf0, 0x11, 0x00


	//----- nvinfo : EIATTR_KPARAM_INFO
	.align		4
.L_27:
        /*00a8*/ 	.byte	0x04, 0x17
        /*00aa*/ 	.short	(.L_29 - .L_28)
.L_28:
        /*00ac*/ 	.word	0x00000000
        /*00b0*/ 	.short	0x0003
        /*00b2*/ 	.short	0x0018
        /*00b4*/ 	.byte	0x00, 0xf0, 0x11, 0x00


	//----- nvinfo : EIATTR_KPARAM_INFO
	.align		4
.L_29:
        /*00b8*/ 	.byte	0x04, 0x17
        /*00ba*/ 	.short	(.L_31 - .L_30)
.L_30:
        /*00bc*/ 	.word	0x00000000
        /*00c0*/ 	.short	0x0002
        /*00c2*/ 	.short	0x0010
        /*00c4*/ 	.byte	0x00, 0xf4, 0x21, 0x00


	//----- nvinfo : EIATTR_KPARAM_INFO
	.align		4
.L_31:
        /*00c8*/ 	.byte	0x04, 0x17
        /*00ca*/ 	.short	(.L_33 - .L_32)
.L_32:
        /*00cc*/ 	.word	0x00000000
        /*00d0*/ 	.short	0x0001
        /*00d2*/ 	.short	0x0008
        /*00d4*/ 	.byte	0x00, 0xf4, 0x21, 0x00


	//----- nvinfo : EIATTR_KPARAM_INFO
	.align		4
.L_33:
        /*00d8*/ 	.byte	0x04, 0x17
        /*00da*/ 	.short	(.L_35 - .L_34)
.L_34:
        /*00dc*/ 	.word	0x00000000
        /*00e0*/ 	.short	0x0000
        /*00e2*/ 	.short	0x0000
        /*00e4*/ 	.byte	0x00, 0xf4, 0x21, 0x00


	//----- nvinfo : EIATTR_SPARSE_MMA_MASK
	.align		4
.L_35:
        /*00e8*/ 	.byte	0x03, 0x50
        /*00ea*/ 	.short	0x0000


	//----- nvinfo : EIATTR_MAXREG_COUNT
	.align		4
        /*00ec*/ 	.byte	0x03, 0x1b
        /*00ee*/ 	.short	0x00ff


	//----- nvinfo : EIATTR_NUM_BARRIERS
	.align		4
        /*00f0*/ 	.byte	0x02, 0x4c
        /*00f2*/ 	.byte	0x01
	.zero		1


	//----- nvinfo : EIATTR_ANNOTATIONS
	.align		4
        /*00f4*/ 	.byte	0x04, 0x55
        /*00f6*/ 	.short	(.L_37 - .L_36)


	//   ....[0]....
.L_36:
        /*00f8*/ 	.word	0x00000001
        /*00fc*/ 	.byte	0xd0, 0x00, 0x00, 0x00, 0x01, 0x00, 0x00, 0x00, 0xf0, 0x00, 0x00, 0x00, 0x01, 0x00, 0x00, 0x00
        /* <DEDUP_REMOVED lines=2213> */
        /*8b5c*/ 	.byte	0x10, 0xc2, 0x01, 0x00


	//----- nvinfo : EIATTR_MERCURY_ISA_VERSION
	.align		4
.L_37:
        /*8b60*/ 	.byte	0x03, 0x5f
        /*8b62*/ 	.short	0x0101


	//----- nvinfo : EIATTR_EXIT_INSTR_OFFSETS
	.align		4
        /*8b64*/ 	.byte	0x04, 0x1c
        /*8b66*/ 	.short	(.L_39 - .L_38)


	//   ....[0]....
.L_38:
        /*8b68*/ 	.word	0x0008aea0


	//   ....[1]....
        /*8b6c*/ 	.word	0x0008aed0


	//----- nvinfo : EIATTR_REQNTID
	.align		4
.L_39:
        /*8b70*/ 	.byte	0x04, 0x10
        /*8b72*/ 	.short	(.L_41 - .L_40)
.L_40:
        /*8b74*/ 	.word	0x00000040
        /*8b78*/ 	.word	0x00000001
        /*8b7c*/ 	.word	0x00000001


	//----- nvinfo : EIATTR_CBANK_PARAM_SIZE
	.align		4
.L_41:
        /*8b80*/ 	.byte	0x03, 0x19
        /*8b82*/ 	.short	0x0050


	//----- nvinfo : EIATTR_PARAM_CBANK
	.align		4
        /*8b84*/ 	.byte	0x04, 0x0a
        /*8b86*/ 	.short	(.L_43 - .L_42)
	.align		4
.L_42:
        /*8b88*/ 	.word	index@(.nv.constant0.matmul_kernel)
        /*8b8c*/ 	.short	0x0210
        /*8b8e*/ 	.short	0x0050


	//----- nvinfo : EIATTR_SW_WAR
	.align		4
.L_43:
        /*8b90*/ 	.byte	0x04, 0x36
        /*8b92*/ 	.short	(.L_45 - .L_44)
.L_44:
        /*8b94*/ 	.word	0x00000008
.L_45:


//--------------------- .nv.callgraph             --------------------------
	.section	.nv.callgraph,"",@"SHT_CUDA_CALLGRAPH"
	.align	4
	.sectionentsize	8
	.align		4
        /*0000*/ 	.word	0x00000000
	.align		4
        /*0004*/ 	.word	0xffffffff
	.align		4
        /*0008*/ 	.word	0x00000000
	.align		4
        /*000c*/ 	.word	0xfffffffe
	.align		4
        /*0010*/ 	.word	0x00000000
	.align		4
        /*0014*/ 	.word	0xfffffffd
	.align		4
        /*0018*/ 	.word	0x00000000
	.align		4
        /*001c*/ 	.word	0xfffffffc


//--------------------- .text.matmul_kernel       --------------------------
	.section	.text.matmul_kernel,"ax",@progbits
	.align	128
        .global         matmul_kernel
        .type           matmul_kernel,@function
        .size           matmul_kernel,(.L_x_3 - matmul_kernel)
        .other          matmul_kernel,@"STO_CUDA_ENTRY STV_DEFAULT"
matmul_kernel:
.text.matmul_kernel:
[----:B------:R-:W0:Y:S08]  /*0000*/  LDC R1, c[0x0][0x28] ;  /* 0x00000a00ff017b82 */ /* 0x000e300000000800 */
[----:B------:R-:W1:Y:S01]  /*0010*/  LDC.64 R2, c[0x0][0x228] ;  /* 0x00008a00ff027b82 */ /* 0x000e620000000a00 */
[----:B0-----:R-:W-:Y:S01]  /*0020*/  VIADD R1, R1, 0xffffa568 ;  /* 0xffffa56801017836 */ /* 0x001fe20000000000 */
[----:B------:R-:W-:Y:S01]  /*0030*/  UMOV UR4, 0x400 ;  /* 0x0000040000047882 */ /* 0x000fe20000000000 */
[----:B------:R-:W-:-:S02]  /*0040*/  CS2R R24, SRZ ;  /* 0x0000000000187805 */ /* 0x000fc4000001ff00 */
[----:B------:R-:W-:Y:S02]  /*0050*/  CS2R R26, SRZ ;  /* 0x00000000001a7805 */ /* 0x000fe4000001ff00 */
[----:B------:R-:W-:Y:S02]  /*0060*/  CS2R R20, SRZ ;  /* 0x0000000000147805 */ /* 0x000fe4000001ff00 */
[----:B------:R-:W-:Y:S02]  /*0070*/  CS2R R22, SRZ ;  /* 0x0000000000167805 */ /* 0x000fe4000001ff00 */
[----:B------:R-:W-:Y:S01]  /*0080*/  CS2R R16, SRZ ;  /* 0x0000000000107805 */ /* 0x000fe2000001ff00 */
[----:B------:R-:W0:Y:S01]  /*0090*/  S2UR UR5, SR_CgaCtaId ;  /* 0x00000000000579c3 */ /* 0x000e220000008800 */
[----:B------:R-:W-:Y:S02]  /*00a0*/  CS2R R18, SRZ ;  /* 0x0000000000127805 */ /* 0x000fe4000001ff00 */
[----:B------:R-:W-:Y:S01]  /*00b0*/  CS2R R14, SRZ ;  /* 0x00000000000e7805 */ /* 0x000fe2000001ff00 */
[----:B-1----:R-:W-:Y:S01]  /*00c0*/  VIADD R0, R3, 0x1f ;  /* 0x0000001f03007836 */ /* 0x002fe20000000000 */
[----:B------:R1:W-:Y:S04]  /*00d0*/  STL [R1+0x35fc], R3 ;  /* 0x0035fc0301007387 */ /* 0x0003e80000100800 */
[----:B------:R-:W-:Y:S01]  /*00e0*/  SHF.R.S32.HI R5, RZ, 0x1f, R0 ;  /* 0x0000001fff057819 */ /* 0x000fe20000011400 */
[----:B------:R-:W-:Y:S01]  /*00f0*/  STL [R1+0x3600], R2 ;  /* 0x0036000201007387 */ /* 0x000fe20000100800 */
[----:B------:R-:W-:Y:S01]  /*0100*/  ULDC.64 UR8, c[0x0][0x208] ;  /* 0x0000820000087ab9 */ /* 0x000fe20000000a00 */
[----:B0-----:R-:W-:Y:S01]  /*0110*/  ULEA UR4, UR5, UR4, 0x18 ;  /* 0x0000000405047291 */ /* 0x001fe2000f8ec03f */
[----:B------:R-:W-:Y:S01]  /*0120*/  LEA.HI R5, R5, R0, RZ, 0x5 ;  /* 0x0000000005057211 */ /* 0x000fe200078f28ff */
[----:B------:R-:W-:Y:S03]  /*0130*/  STL [R1+0x190], RZ ;  /* 0x000190ff01007387 */ /* 0x000fe60000100800 */
[----:B------:R-:W-:Y:S01]  /*0140*/  SHF.R.S32.HI R0, RZ, 0x5, R5 ;  /* 0x00000005ff007819 */ /* 0x000fe20000011405 */
[----:B------:R-:W-:Y:S04]  /*0150*/  STL [R1+0x194], RZ ;  /* 0x000194ff01007387 */ /* 0x000fe80000100800 */
[----:B------:R-:W-:Y:S01]  /*0160*/  IMAD.SHL.U32 R0, R0, 0x8, RZ ;  /* 0x0000000800007824 */ /* 0x000fe200078e00ff */
[----:B------:R-:W0:Y:S04]  /*0170*/  S2R R5, SR_CTAID.X ;  /* 0x0000000000057919 */ /* 0x000e280000002500 */
[-C--:B------:R-:W-:Y:S01]  /*0180*/  IABS R9, R0.reuse ;  /* 0x0000000000097213 */ /* 0x080fe20000000000 */
[----:B------:R-:W-:Y:S01]  /*0190*/  STL [R1+0x198], RZ ;  /* 0x000198ff01007387 */ /* 0x000fe20000100800 */
[----:B------:R-:W-:-:S02]  /*01a0*/  IABS R12, R0 ;  /* 0x00000000000c7213 */ /* 0x000fc40000000000 */
[----:B------:R-:W2:Y:S01]  /*01b0*/  I2F.RP R4, R9 ;  /* 0x0000000900047306 */ /* 0x000ea20000209400 */
[----:B------:R-:W-:Y:S04]  /*01c0*/  STL [R1+0x19c], RZ ;  /* 0x00019cff01007387 */ /* 0x000fe80000100800 */
[----:B------:R-:W-:Y:S04]  /*01d0*/  STL [R1+0x180], RZ ;  /* 0x000180ff01007387 */ /* 0x000fe80000100800 */
[----:B------:R-:W-:Y:S04]  /*01e0*/  STL [R1+0x184], RZ ;  /* 0x000184ff01007387 */ /* 0x000fe80000100800 */
[----:B------:R-:W-:Y:S01]  /*01f0*/  STL [R1+0x188], RZ ;  /* 0x000188ff01007387 */ /* 0x000fe20000100800 */
[----:B--2---:R-:W2:Y:S03]  /*0200*/  MUFU.RCP R4, R4 ;  /* 0x0000000400047308 */ /* 0x004ea60000001000 */
[----:B------:R-:W-:Y:S04]  /*0210*/  STL [R1+0x18c], RZ ;  /* 0x00018cff01007387 */ /* 0x000fe80000100800 */
[----:B------:R-:W-:Y:S01]  /*0220*/  STL [R1+0x170], RZ ;  /* 0x000170ff01007387 */ /* 0x000fe20000100800 */
[----:B0-----:R-:W-:-:S03]  /*0230*/  IABS R10, R5 ;  /* 0x00000005000a7213 */ /* 0x001fc60000000000 */
[----:B------:R-:W-:Y:S04]  /*0240*/  STL [R1+0x174], RZ ;  /* 0x000174ff01007387 */ /* 0x000fe80000100800 */
[----:B------:R-:W-:Y:S01]  /*0250*/  STL [R1+0x178], RZ ;  /* 0x000178ff01007387 */ /* 0x000fe20000100800 */
[----:B--2---:R-:W-:-:S03]  /*0260*/  VIADD R6, R4, 0xffffffe ;  /* 0x0ffffffe04067836 */ /* 0x004fc60000000000 */
[----:B------:R-:W-:Y:S01]  /*0270*/  STL [R1+0x17c], RZ ;  /* 0x00017cff01007387 */ /* 0x000fe20000100800 */
[----:B------:R-:W-:Y:S01]  /*0280*/  IMAD.MOV R4, RZ, RZ, -R12 ;  /* 0x000000ffff047224 */ /* 0x000fe200078e0a0c */
[----:B------:R-:W-:Y:S01]  /*0290*/  CS2R R12, SRZ ;  /* 0x00000000000c7805 */ /* 0x000fe2000001ff00 */
[----:B------:R0:W2:Y:S01]  /*02a0*/  F2I.FTZ.U32.TRUNC.NTZ R7, R6 ;  /* 0x0000000600077305 */ /* 0x0000a2000021f000 */
[----:B------:R-:W-:Y:S04]  /*02b0*/  STL [R1+0x160], RZ ;  /* 0x000160ff01007387 */ /* 0x000fe80000100800 */
[----:B------:R-:W-:Y:S01]  /*02c0*/  STL [R1+0x164], RZ ;  /* 0x000164ff01007387 */ /* 0x000fe20000100800 */
[----:B0-----:R-:W-:-:S03]  /*02d0*/  IMAD.MOV.U32 R6, RZ, RZ, RZ ;  /* 0x000000ffff067224 */ /* 0x001fc600078e00ff */
[----:B------:R-:W-:Y:S04]  /*02e0*/  STL [R1+0x168], RZ ;  /* 0x000168ff01007387 */ /* 0x000fe80000100800 */
[----:B------:R-:W-:Y:S01]  /*02f0*/  STL [R1+0x16c], RZ ;  /* 0x00016cff01007387 */ /* 0x000fe20000100800 */
[----:B--2---:R-:W-:-:S03]  /*0300*/  IMAD.MOV R8, RZ, RZ, -R7 ;  /* 0x000000ffff087224 */ /* 0x004fc600078e0a07 */
[----:B------:R-:W-:Y:S01]  /*0310*/  STL [R1+0x150], RZ ;  /* 0x000150ff01007387 */ /* 0x000fe20000100800 */
[----:B------:R-:W-:Y:S02]  /*0320*/  IMAD R11, R8, R9, RZ ;  /* 0x00000009080b7224 */ /* 0x000fe400078e02ff */
[----:B------:R-:W-:Y:S01]  /*0330*/  IMAD.MOV.U32 R8, RZ, RZ, R10 ;  /* 0x000000ffff087224 */ /* 0x000fe200078e000a */
[----:B------:R-:W-:Y:S01]  /*0340*/  STL [R1+0x154], RZ ;  /* 0x000154ff01007387 */ /* 0x000fe20000100800 */
[----:B------:R-:W-:-:S03]  /*0350*/  IMAD.HI.U32 R7, R7, R11, R6 ;  /* 0x0000000b07077227 */ /* 0x000fc600078e0006 */
[----:B------:R-:W-:Y:S03]  /*0360*/  STL [R1+0x158], RZ ;  /* 0x000158ff01007387 */ /* 0x000fe60000100800 */
[----:B------:R-:W-:Y:S01]  /*0370*/  IMAD.HI.U32 R7, R7, R8, RZ ;  /* 0x0000000807077227 */ /* 0x000fe200078e00ff */
[----:B------:R-:W-:Y:S03]  /*0380*/  STL [R1+0x15c], RZ ;  /* 0x00015cff01007387 */ /* 0x000fe60000100800 */
[----:B------:R-:W-:Y:S01]  /*0390*/  IMAD R4, R7, R4, R8 ;  /* 0x0000000407047224 */ /* 0x000fe200078e0208 */
[----:B------:R-:W-:Y:S04]  /*03a0*/  STL [R1+0x140], RZ ;  /* 0x000140ff01007387 */ /* 0x000fe80000100800 */
[----:B------:R-:W-:Y:S01]  /*03b0*/  ISETP.GT.U32.AND P1, PT, R9, R4, PT ;  /* 0x000000040900720c */ /* 0x000fe20003f24070 */
[----:B------:R-:W-:Y:S04]  /*03c0*/  STL [R1+0x144], RZ ;  /* 0x000144ff01007387 */ /* 0x000fe80000100800 */
[----:B------:R-:W-:Y:S04]  /*03d0*/  STL [R1+0x148], RZ ;  /* 0x000148ff01007387 */ /* 0x000fe80000100800 */
[----:B------:R-:W-:Y:S04]  /*03e0*/  STL [R1+0x14c], RZ ;  /* 0x00014cff01007387 */ /* 0x000fe80000100800 */
[----:B------:R-:W-:Y:S01]  /*03f0*/  @!P1 IMAD.IADD R4, R4, 0x1, -R9 ;  /* 0x0000000104049824 */ /* 0x000fe200078e0a09 */
[----:B------:R-:W-:Y:S01]  /*0400*/  STL [R1+0x130], RZ ;  /* 0x000130ff01007387 */ /* 0x000fe20000100800 */
[----:B------:R-:W-:Y:S01]  /*0410*/  @!P1 VIADD R7, R7, 0x1 ;  /* 0x0000000107079836 */ /* 0x000fe20000000000 */
[----:B------:R-:W-:-:S02]  /*0420*/  ISETP.NE.AND P1, PT, R0, RZ, PT ;  /* 0x000000ff0000720c */ /* 0x000fc40003f25270 */
[----:B------:R-:W-:Y:S01]  /*0430*/  ISETP.GE.U32.AND P0, PT, R4, R9, PT ;  /* 0x000000090400720c */ /* 0x000fe20003f06070 */
[----:B------:R-:W-:Y:S01]  /*0440*/  STL [R1+0x134], RZ ;  /* 0x000134ff01007387 */ /* 0x000fe20000100800 */
[----:B------:R-:W-:-:S03]  /*0450*/  LOP3.LUT R4, R5, R0, RZ, 0x3c, !PT ;  /* 0x0000000005047212 */ /* 0x000fc600078e3cff */
[----:B------:R-:W-:Y:S01]  /*0460*/  STL [R1+0x138], RZ ;  /* 0x000138ff01007387 */ /* 0x000fe20000100800 */
[----:B------:R-:W-:Y:S01]  /*0470*/  ISETP.GE.AND P2, PT, R4, RZ, PT ;  /* 0x000000ff0400720c */ /* 0x000fe20003f46270 */
[----:B------:R-:W-:Y:S02]  /*0480*/  VIADD R4, R2, 0x1ff ;  /* 0x000001ff02047836 */ /* 0x000fe40000000000 */
[----:B------:R-:W-:Y:S04]  /*0490*/  STL [R1+0x13c], RZ ;  /* 0x00013cff01007387 */ /* 0x000fe80000100800 */
[----:B------:R-:W-:Y:S01]  /*04a0*/  @P0 VIADD R7, R7, 0x1 ;  /* 0x0000000107070836 */ /* 0x000fe20000000000 */
[----:B------:R-:W-:Y:S03]  /*04b0*/  STL [R1+0x120], RZ ;  /* 0x000120ff01007387 */ /* 0x000fe60000100800 */
[----:B------:R-:W-:Y:S01]  /*04c0*/  IMAD.MOV.U32 R6, RZ, RZ, R7 ;  /* 0x000000ffff067224 */ /* 0x000fe200078e0007 */
[----:B------:R-:W-:Y:S01]  /*04d0*/  SHF.R.S32.HI R7, RZ, 0x1f, R4 ;  /* 0x0000001fff077819 */ /* 0x000fe20000011404 */
[----:B------:R-:W-:Y:S02]  /*04e0*/  STL [R1+0x124], RZ ;  /* 0x000124ff01007387 */ /* 0x000fe40000100800 */
[----:B------:R-:W-:Y:S01]  /*04f0*/  @!P2 IMAD.MOV R6, RZ, RZ, -R6 ;  /* 0x000000ffff06a224 */ /* 0x000fe200078e0a06 */
[----:B------:R-:W-:Y:S01]  /*0500*/  @!P1 LOP3.LUT R6, RZ, R0, RZ, 0x33, !PT ;  /* 0x00000000ff069212 */ /* 0x000fe200078e33ff */
[----:B------:R-:W-:Y:S01]  /*0510*/  STL [R1+0x128], RZ ;  /* 0x000128ff01007387 */ /* 0x000fe20000100800 */
[----:B------:R-:W-:-:S03]  /*0520*/  LEA.HI R7, R7, R4, RZ, 0x9 ;  /* 0x0000000407077211 */ /* 0x000fc600078f48ff */
[----:B------:R-:W-:Y:S01]  /*0530*/  IMAD.SHL.U32 R28, R6, 0x8, RZ ;  /* 0x00000008061c7824 */ /* 0x000fe200078e00ff */
[----:B------:R-:W-:Y:S01]  /*0540*/  STL [R1+0x12c], RZ ;  /* 0x00012cff01007387 */ /* 0x000fe20000100800 */
[----:B------:R-:W-:-:S03]  /*0550*/  IMAD.MOV R6, RZ, RZ, -R6 ;  /* 0x000000ffff067224 */ /* 0x000fc600078e0a06 */
[----:B------:R-:W-:Y:S01]  /*0560*/  LEA.HI.SX32 R4, R7, -R28, 0x17 ;  /* 0x8000001c07047211 */ /* 0x000fe200078fbaff */
[----:B------:R-:W-:Y:S01]  /*0570*/  IMAD R11, R0, R6, R5 ;  /* 0x00000006000b7224 */ /* 0x000fe200078e0205 */
[----:B------:R-:W-:Y:S01]  /*0580*/  STL [R1+0x110], RZ ;  /* 0x000110ff01007387 */ /* 0x000fe20000100800 */
[----:B------:R-:W-:Y:S01]  /*0590*/  IMAD.MOV.U32 R6, RZ, RZ, RZ ;  /* 0x000000ffff067224 */ /* 0x000fe200078e00ff */
[----:B------:R-:W-:Y:S02]  /*05a0*/  VIMNMX R4, R4, 0x8, PT ;  /* 0x0000000804047848 */ /* 0x000fe40003fe0100 */
[----:B------:R-:W-:Y:S02]  /*05b0*/  STL [R1+0x114], RZ ;  /* 0x000114ff01007387 */ /* 0x000fe40000100800 */
[-C--:B------:R-:W-:Y:S02]  /*05c0*/  IABS R10, R4.reuse ;  /* 0x00000004000a7213 */ /* 0x080fe40000000000 */
[----:B------:R-:W-:Y:S01]  /*05d0*/  IABS R0, R4 ;  /* 0x0000000400007213 */ /* 0x000fe20000000000 */
[----:B------:R-:W-:Y:S01]  /*05e0*/  STL [R1+0x118], RZ ;  /* 0x000118ff01007387 */ /* 0x000fe20000100800 */
[----:B------:R-:W0:Y:S03]  /*05f0*/  I2F.RP R8, R10 ;  /* 0x0000000a00087306 */ /* 0x000e260000209400 */
[----:B------:R-:W-:Y:S04]  /*0600*/  STL [R1+0x11c], RZ ;  /* 0x00011cff01007387 */ /* 0x000fe80000100800 */
[----:B------:R-:W-:Y:S04]  /*0610*/  STL [R1+0x100], RZ ;  /* 0x000100ff01007387 */ /* 0x000fe80000100800 */
[----:B------:R-:W-:Y:S01]  /*0620*/  STL [R1+0x104], RZ ;  /* 0x000104ff01007387 */ /* 0x000fe20000100800 */
[----:B0-----:R-:W0:Y:S03]  /*0630*/  MUFU.RCP R8, R8 ;  /* 0x0000000800087308 */ /* 0x001e260000001000 */
[----:B------:R-:W-:Y:S04]  /*0640*/  STL [R1+0x108], RZ ;  /* 0x000108ff01007387 */ /* 0x000fe80000100800 */
[----:B------:R-:W-:Y:S04]  /*0650*/  STL [R1+0x10c], RZ ;  /* 0x00010cff01007387 */ /* 0x000fe80000100800 */
[----:B------:R-:W-:Y:S04]  /*0660*/  STL [R1+0xf0], RZ ;  /* 0x0000f0ff01007387 */ /* 0x000fe80000100800 */
[----:B------:R-:W-:Y:S01]  /*0670*/  STL [R1+0xf4], RZ ;  /* 0x0000f4ff01007387 */ /* 0x000fe20000100800 */
[----:B0-----:R-:W-:-:S03]  /*0680*/  VIADD R7, R8, 0xffffffe ;  /* 0x0ffffffe08077836 */ /* 0x001fc60000000000 */
[----:B------:R-:W-:Y:S04]  /*0690*/  STL [R1+0xf8], RZ ;  /* 0x0000f8ff01007387 */ /* 0x000fe80000100800 */
[----:B------:R-:W-:Y:S01]  /*06a0*/  STL [R1+0xfc], RZ ;  /* 0x0000fcff01007387 */ /* 0x000fe20000100800 */
[----:B------:R-:W0:Y:S03]  /*06b0*/  F2I.FTZ.U32.TRUNC.NTZ R7, R7 ;  /* 0x0000000700077305 */ /* 0x000e26000021f000 */
[----:B------:R-:W-:Y:S04]  /*06c0*/  STL [R1+0xe0], RZ ;  /* 0x0000e0ff01007387 */ /* 0x000fe80000100800 */
[----:B------:R-:W-:Y:S04]  /*06d0*/  STL [R1+0xe4], RZ ;  /* 0x0000e4ff01007387 */ /* 0x000fe80000100800 */
[----:B------:R-:W-:Y:S01]  /*06e0*/  STL [R1+0xe8], RZ ;  /* 0x0000e8ff01007387 */ /* 0x000fe20000100800 */
[----:B0-----:R-:W-:-:S03]  /*06f0*/  IMAD.MOV R9, RZ, RZ, -R7 ;  /* 0x000000ffff097224 */ /* 0x001fc600078e0a07 */
[----:B------:R-:W-:Y:S01]  /*0700*/  STL [R1+0xec], RZ ;  /* 0x0000ecff01007387 */ /* 0x000fe20000100800 */
[----:B------:R-:W-:Y:S01]  /*0710*/  IMAD.MOV.U32 R5, RZ, RZ, R9 ;  /* 0x000000ffff057224 */ /* 0x000fe200078e0009 */
[----:B------:R-:W-:Y:S02]  /*0720*/  IABS R9, R11 ;  /* 0x0000000b00097213 */ /* 0x000fe40000000000 */
[----:B------:R-:W-:Y:S01]  /*0730*/  STL [R1+0xd0], RZ ;  /* 0x0000d0ff01007387 */ /* 0x000fe20000100800 */
[----:B------:R-:W-:-:S03]  /*0740*/  IMAD R5, R5, R10, RZ ;  /* 0x0000000a05057224 */ /* 0x000fc600078e02ff */
[----:B------:R-:W-:Y:S01]  /*0750*/  STL [R1+0xd4], RZ ;  /* 0x0000d4ff01007387 */ /* 0x000fe20000100800 */
[----:B------:R-:W-:-:S03]  /*0760*/  IMAD.HI.U32 R6, R7, R5, R6 ;  /* 0x0000000507067227 */ /* 0x000fc600078e0006 */
[----:B------:R-:W-:Y:S01]  /*0770*/  STL [R1+0xd8], RZ ;  /* 0x0000d8ff01007387 */ /* 0x000fe20000100800 */
[----:B------:R-:W-:Y:S02]  /*0780*/  IMAD.MOV R5, RZ, RZ, -R0 ;  /* 0x000000ffff057224 */ /* 0x000fe400078e0a00 */
[----:B------:R-:W-:Y:S01]  /*0790*/  IMAD.HI.U32 R0, R6, R9, RZ ;  /* 0x0000000906007227 */ /* 0x000fe200078e00ff */
[----:B------:R-:W-:Y:S01]  /*07a0*/  STL [R1+0xdc], RZ ;  /* 0x0000dcff01007387 */ /* 0x000fe20000100800 */
[----:B------:R-:W-:Y:S02]  /*07b0*/  CS2R R6, SRZ ;  /* 0x0000000000067805 */ /* 0x000fe4000001ff00 */
[----:B------:R-:W-:Y:S01]  /*07c0*/  IMAD R5, R0, R5, R9 ;  /* 0x0000000500057224 */ /* 0x000fe200078e0209 */
[----:B------:R-:W-:Y:S01]  /*07d0*/  STL [R1+0xc0], RZ ;  /* 0x0000c0ff01007387 */ /* 0x000fe20000100800 */
[----:B------:R-:W-:-:S03]  /*07e0*/  CS2R R8, SRZ ;  /* 0x0000000000087805 */ /* 0x000fc6000001ff00 */
        /* <DEDUP_REMOVED lines=12> */
[----:B------:R-:W-:-:S03]  /*08b0*/  ISETP.GE.AND P2, PT, R5, RZ, PT ;  /* 0x000000ff0500720c */ /* 0x000fc60003f46270 */
[----:B------:R-:W-:Y:S04]  /*08c0*/  STL [R1+0xbc], RZ ;  /* 0x0000bcff01007387 */ /* 0x000fe80000100800 */
[----:B------:R-:W-:Y:S01]  /*08d0*/  @P0 VIADD R0, R0, 0x1 ;  /* 0x0000000100000836 */ /* 0x000fe20000000000 */
[----:B------:R-:W-:Y:S04]  /*08e0*/  STL [R1+0xa0], RZ ;  /* 0x0000a0ff01007387 */ /* 0x000fe80000100800 */
[----:B------:R-:W-:Y:S01]  /*08f0*/  STL [R1+0xa4], RZ ;  /* 0x0000a4ff01007387 */ /* 0x000fe20000100800 */
[----:B------:R-:W-:Y:S01]  /*0900*/  @!P2 IMAD.MOV R0, RZ, RZ, -R0 ;  /* 0x000000ffff00a224 */ /* 0x000fe200078e0a00 */
[----:B------:R-:W-:-:S02]  /*0910*/  @!P1 LOP3.LUT R0, RZ, R4, RZ, 0x33, !PT ;  /* 0x00000004ff009212 */ /* 0x000fc400078e33ff */
[----:B------:R-:W-:Y:S03]  /*0920*/  STL [R1+0xa8], RZ ;  /* 0x0000a8ff01007387 */ /* 0x000fe60000100800 */
[----:B------:R-:W-:Y:S01]  /*0930*/  IMAD.MOV R5, RZ, RZ, -R0 ;  /* 0x000000ffff057224 */ /* 0x000fe200078e0a00 */
[----:B------:R-:W-:Y:S01]  /*0940*/  STL [R1+0xac], RZ ;  /* 0x0000acff01007387 */ /* 0x000fe20000100800 */
[----:B------:R-:W-:Y:S02]  /*0950*/  IMAD.SHL.U32 R29, R0, 0x20, RZ ;  /* 0x00000020001d7824 */ /* 0x000fe400078e00ff */
[----:B------:R-:W0:Y:S01]  /*0960*/  LDC R0, c[0x0][0x230] ;  /* 0x00008c00ff007b82 */ /* 0x000e220000000800 */
[----:B------:R-:W-:Y:S01]  /*0970*/  STL [R1+0x90], RZ ;  /* 0x000090ff01007387 */ /* 0x000fe20000100800 */
[----:B------:R-:W-:Y:S01]  /*0980*/  IMAD R5, R4, R5, R11 ;  /* 0x0000000504057224 */ /* 0x000fe200078e020b */
[----:B------:R-:W-:-:S02]  /*0990*/  CS2R R10, SRZ ;  /* 0x00000000000a7805 */ /* 0x000fc4000001ff00 */
[----:B------:R-:W-:Y:S01]  /*09a0*/  STL [R1+0x94], RZ ;  /* 0x000094ff01007387 */ /* 0x000fe20000100800 */
[----:B------:R-:W-:Y:S01]  /*09b0*/  IMAD.IADD R28, R28, 0x1, R5 ;  /* 0x000000011c1c7824 */ /* 0x000fe200078e0205 */
[----:B------:R-:W-:Y:S02]  /*09c0*/  CS2R R4, SRZ ;  /* 0x0000000000047805 */ /* 0x000fe4000001ff00 */
[----:B------:R-:W-:Y:S04]  /*09d0*/  STL [R1+0x98], RZ ;  /* 0x000098ff01007387 */ /* 0x000fe80000100800 */
[----:B------:R-:W-:Y:S04]  /*09e0*/  STL [R1+0x9c], RZ ;  /* 0x00009cff01007387 */ /* 0x000fe80000100800 */
[----:B------:R-:W-:Y:S04]  /*09f0*/  STL [R1+0x80], RZ ;  /* 0x000080ff01007387 */ /* 0x000fe80000100800 */
[----:B------:R-:W-:Y:S01]  /*0a00*/  STL [R1+0x84], RZ ;  /* 0x000084ff01007387 */ /* 0x000fe20000100800 */
[----:B0-----:R-:W-:-:S03]  /*0a10*/  VIADD R0, R0, 0x7f ;  /* 0x0000007f00007836 */ /* 0x001fc60000000000 */
[----:B------:R-:W-:Y:S04]  /*0a20*/  STL [R1+0x88], RZ ;  /* 0x000088ff01007387 */ /* 0x000fe80000100800 */
[----:B------:R-:W-:Y:S01]  /*0a30*/  STL [R1+0x8c], RZ ;  /* 0x00008cff01007387 */ /* 0x000fe20000100800 */
[----:B------:R-:W-:Y:S01]  /*0a40*/  ISETP.GE.AND P0, PT, R0, 0x80, PT ;  /* 0x000000800000780c */ /* 0x000fe20003f06270 */
[C---:B------:R-:W-:Y:S02]  /*0a50*/  VIADD R0, R29.reuse, 0x1 ;  /* 0x000000011d007836 */ /* 0x040fe40000000000 */
[----:B------:R-:W-:Y:S04]  /*0a60*/  STL [R1+0x70], RZ ;  /* 0x000070ff01007387 */ /* 0x000fe80000100800 */
        /* <DEDUP_REMOVED lines=27> */
[----:B------:R-:W-:Y:S04]  /*0c20*/  STL [R1], RZ ;  /* 0x000000ff01007387 */ /* 0x000fe80000100800 */
[----:B------:R-:W-:Y:S04]  /*0c30*/  STL [R1+0x4], RZ ;  /* 0x000004ff01007387 */ /* 0x000fe80000100800 */
[----:B------:R-:W-:Y:S04]  /*0c40*/  STL [R1+0x8], RZ ;  /* 0x000008ff01007387 */ /* 0x000fe80000100800 */
[----:B------:R-:W-:Y:S04]  /*0c50*/  STL [R1+0xc], RZ ;  /* 0x00000cff01007387 */ /* 0x000fe80000100800 */
[----:B------:R-:W-:Y:S04]  /*0c60*/  STL [R1+0x140c], R29 ;  /* 0x00140c1d01007387 */ /* 0x000fe80000100800 */
[----:B------:R0:W-:Y:S01]  /*0c70*/  STL [R1+0x210], R0 ;  /* 0x0002100001007387 */ /* 0x0001e20000100800 */
[----:B-1----:R-:W1:Y:S01]  /*0c80*/  S2R R3, SR_TID.X ;  /* 0x0000000000037919 */ /* 0x002e620000002100 */
[----:B0-----:R-:W-:-:S05]  /*0c90*/  VIADD R0, R29, 0x2 ;  /* 0x000000021d007836 */ /* 0x001fca0000000000 */
[----:B------:R0:W-:Y:S02]  /*0ca0*/  STL [R1+0x20c], R0 ;  /* 0x00020c0001007387 */ /* 0x0001e40000100800 */
[----:B0-----:R-:W-:-:S05]  /*0cb0*/  VIADD R0, R29, 0x3 ;  /* 0x000000031d007836 */ /* 0x001fca0000000000 */
[----:B------:R0:W-:Y:S01]  /*0cc0*/  STL [R1+0x208], R0 ;  /* 0x0002080001007387 */ /* 0x0001e20000100800 */
[----:B-1----:R-:W-:Y:S01]  /*0cd0*/  LOP3.LUT R2, R3, 0x3f, RZ, 0xc0, !PT ;  /* 0x0000003f03027812 */ /* 0x002fe200078ec0ff */
[----:B0-----:R-:W-:-:S05]  /*0ce0*/  VIADD R0, R29, 0x4 ;  /* 0x000000041d007836 */ /* 0x001fca0000000000 */
[----:B------:R0:W-:Y:S02]  /*0cf0*/  STL [R1+0x204], R0 ;  /* 0x0002040001007387 */ /* 0x0001e40000100800 */
        /* <DEDUP_REMOVED lines=44> */
[----:B0-----:R-:W-:Y:S02]  /*0fc0*/  IMAD.SHL.U32 R0, R28, 0x200, RZ ;  /* 0x000002001c007824 */ /* 0x001fe400078e00ff */
[----:B------:R-:W-:-:S03]  /*0fd0*/  IMAD.MOV.U32 R28, RZ, RZ, R29 ;  /* 0x000000ffff1c7224 */ /* 0x000fc600078e001d */
[----:B------:R-:W-:Y:S01]  /*0fe0*/  LOP3.LUT R3, R0, 0x3f, R3, 0xf8, !PT ;  /* 0x0000003f00037812 */ /* 0x000fe200078ef803 */
[----:B------:R-:W-:Y:S01]  /*0ff0*/  VIADD R29, R28, 0x1b ;  /* 0x0000001b1c1d7836 */ /* 0x000fe20000000000 */
[----:B------:R-:W-:Y:S02]  /*1000*/  LOP3.LUT R0, R0, 0x40, R2, 0xfe, !PT ;  /* 0x0000004000007812 */ /* 0x000fe400078efe02 */
[----:B------:R-:W-:Y:S02]  /*1010*/  LOP3.LUT R2, R3, 0x80, RZ, 0xfc, !PT ;  /* 0x0000008003027812 */ /* 0x000fe400078efcff */
[----:B------:R0:W-:Y:S02]  /*1020*/  STL [R1+0x1a8], R29 ;  /* 0x0001a81d01007387 */ /* 0x0001e40000100800 */
[----:B0-----:R-:W-:-:S05]  /*1030*/  VIADD R29, R28, 0x1c ;  /* 0x0000001c1c1d7836 */ /* 0x001fca0000000000 */
[----:B------:R0:W-:Y:S02]  /*1040*/  STL [R1+0x1a4], R29 ;  /* 0x0001a41d01007387 */ /* 0x0001e40000100800 */
[----:B0-----:R-:W-:-:S05]  /*1050*/  VIADD R29, R28, 0x1d ;  /* 0x0000001d1c1d7836 */ /* 0x001fca0000000000 */
[----:B------:R0:W-:Y:S04]  /*1060*/  STL [R1+0x1a0], R29 ;  /* 0x0001a01d01007387 */ /* 0x0001e80000100800 */
[----:B------:R-:W-:Y:S04]  /*1070*/  STL [R1+0x35d4], R3 ;  /* 0x0035d40301007387 */ /* 0x000fe80000100800 */
[----:B------:R1:W-:Y:S01]  /*1080*/  STL [R1+0x35dc], R2 ;  /* 0x0035dc0201007387 */ /* 0x0003e20000100800 */
[C---:B0-----:R-:W-:Y:S02]  /*1090*/  VIADD R29, R28.reuse, 0x1e ;  /* 0x0000001e1c1d7836 */ /* 0x041fe40000000000 */
[----:B------:R-:W-:Y:S01]  /*10a0*/  VIADD R28, R28, 0x1f ;  /* 0x0000001f1c1c7836 */ /* 0x000fe20000000000 */
[----:B-1----:R-:W-:-:S05]  /*10b0*/  LOP3.LUT R2, R3, 0xc0, RZ, 0xfc, !PT ;  /* 0x000000c003027812 */ /* 0x002fca00078efcff */
[----:B------:R0:W-:Y:S04]  /*10c0*/  STL [R1+0x35e0], R2 ;  /* 0x0035e00201007387 */ /* 0x0001e80000100800 */
[----:B------:R-:W-:Y:S01]  /*10d0*/  STL [R1+0x35d8], R0 ;  /* 0x0035d80001007387 */ /* 0x000fe20000100800 */
[----:B0-----:R-:W-:-:S05]  /*10e0*/  LOP3.LUT R2, R3, 0x100, RZ, 0xfc, !PT ;  /* 0x0000010003027812 */ /* 0x001fca00078efcff */
[----:B------:R0:W-:Y:S02]  /*10f0*/  STL [R1+0x35f0], R2 ;  /* 0x0035f00201007387 */ /* 0x0001e40000100800 */
[----:B0-----:R-:W-:-:S05]  /*1100*/  LOP3.LUT R2, R3, 0x140, RZ, 0xfc, !PT ;  /* 0x0000014003027812 */ /* 0x001fca00078efcff */
[----:B------:R0:W-:Y:S02]  /*1110*/  STL [R1+0x35ec], R2 ;  /* 0x0035ec0201007387 */ /* 0x0001e40000100800 */
[C---:B0-----:R-:W-:Y:S02]  /*1120*/  LOP3.LUT R2, R3.reuse, 0x180, RZ, 0xfc, !PT ;  /* 0x0000018003027812 */ /* 0x041fe400078efcff */
[----:B------:R-:W-:-:S03]  /*1130*/  LOP3.LUT R3, R3, 0x1c0, RZ, 0xfc, !PT ;  /* 0x000001c003037812 */ /* 0x000fc600078efcff */
[----:B------:R0:W-:Y:S04]  /*1140*/  STL [R1+0x35e8], R2 ;  /* 0x0035e80201007387 */ /* 0x0001e80000100800 */
[----:B0-----:R0:W5:Y:S04]  /*1150*/  LDL.LU R2, [R1+0x3600] ;  /* 0x0036000001027983 */ /* 0x0011680000300800 */
[----:B------:R1:W-:Y:S04]  /*1160*/  STL [R1+0x35e4], R3 ;  /* 0x0035e40301007387 */ /* 0x0003e80000100800 */
[----:B-1----:R0:W5:Y:S01]  /*1170*/  LDL.LU R3, [R1+0x35fc] ;  /* 0x0035fc0001037983 */ /* 0x0021620000300800 */
[----:B------:R-:W-:Y:S05]  /*1180*/  @!P0 BRA `(.L_x_0) ;  /* 0x0000081000c88947 */ /* 0x000fea0003800000 */
[----:B------:R-:W2:Y:S04]  /*1190*/  LDL R9, [R1+0x35d4] ;  /* 0x0035d40001097983 */ /* 0x000ea80000100800 */
[----:B------:R-:W3:Y:S01]  /*11a0*/  LDL R11, [R1+0x35dc] ;  /* 0x0035dc00010b7983 */ /* 0x000ee20000100800 */
[----:B------:R-:W-:-:S03]  /*11b0*/  IMAD.MOV.U32 R10, RZ, RZ, R0 ;  /* 0x000000ffff0a7224 */ /* 0x000fc600078e0000 */
[----:B------:R-:W4:Y:S04]  /*11c0*/  LDL R24, [R1+0x35ec] ;  /* 0x0035ec0001187983 */ /* 0x000f280000100800 */
[----:B------:R-:W4:Y:S04]  /*11d0*/  LDL R23, [R1+0x35e8] ;  /* 0x0035e80001177983 */ /* 0x000f280000100800 */
[----:B------:R-:W4:Y:S04]  /*11e0*/  LDL R25, [R1+0x35e4] ;  /* 0x0035e40001197983 */ /* 0x000f280000100800 */
[----:B------:R-:W4:Y:S01]  /*11f0*/  LDL R26, [R1+0x1a0] ;  /* 0x0001a000011a7983 */ /* 0x000f220000100800 */
[----:B-----5:R-:W-:Y:S01]  /*1200*/  IABS R13, R2 ;  /* 0x00000002000d7213 */ /* 0x020fe20000000000 */
[----:B------:R-:W-:Y:S01]  /*1210*/  ULDC UR5, c[0x0][0x23c] ;  /* 0x00008f0000057ab9 */ /* 0x000fe20000000800 */
[----:B------:R-:W-:Y:S01]  /*1220*/  IABS R14, R3 ;  /* 0x00000003000e7213 */ /* 0x000fe20000000000 */
[----:B------:R-:W2:Y:S01]  /*1230*/  LDL.LU R27, [R1+0x1b0] ;  /* 0x0001b000011b7983 */ /* 0x000ea20000300800 */
[----:B------:R-:W1:Y:S01]  /*1240*/  I2F.RP R4, R13 ;  /* 0x0000000d00047306 */ /* 0x000e620000209400 */
[----:B------:R-:W-:Y:S01]  /*1250*/  ISETP.GE.AND P3, PT, R28, RZ, PT ;  /* 0x000000ff1c00720c */ /* 0x000fe20003f66270 */
[----:B------:R-:W-:Y:S01]  /*1260*/  ULDC.64 UR6, c[0x0][0x218] ;  /* 0x0000860000067ab9 */ /* 0x000fe20000000a00 */
[----:B------:R-:W-:Y:S01]  /*1270*/  IABS R19, R28 ;  /* 0x0000001c00137213 */ /* 0x000fe20000000000 */
[----:B------:R-:W-:-:S04]  /*1280*/  ULDC.64 UR10, c[0x0][0x210] ;  /* 0x00008400000a7ab9 */ /* 0x000fc80000000a00 */
[----:B------:R-:W0:Y:S08]  /*1290*/  I2F.RP R0, R14 ;  /* 0x0000000e00007306 */ /* 0x000e300000209400 */
[----:B-1----:R-:W1:Y:S08]  /*12a0*/  MUFU.RCP R4, R4 ;  /* 0x0000000400047308 */ /* 0x002e700000001000 */
[----:B0-----:R-:W0:Y:S01]  /*12b0*/  MUFU.RCP R0, R0 ;  /* 0x0000000000007308 */ /* 0x001e220000001000 */
[----:B-1----:R-:W-:Y:S01]  /*12c0*/  VIADD R4, R4, 0xffffffe ;  /* 0x0ffffffe04047836 */ /* 0x002fe20000000000 */
[----:B--2---:R1:W-:Y:S04]  /*12d0*/  STL [R1+0x36e8], R27 ;  /* 0x0036e81b01007387 */ /* 0x0043e80000100800 */
[----:B-1----:R-:W2:Y:S04]  /*12e0*/  LDL R27, [R1+0x35f0] ;  /* 0x0035f000011b7983 */ /* 0x002ea80000100800 */
[----:B------:R1:W-:Y:S04]  /*12f0*/  STL [R1+0x36ec], R2 ;  /* 0x0036ec0201007387 */ /* 0x0003e80000100800 */
[----:B-1----:R-:W4:Y:S01]  /*1300*/  LDL R2, [R1+0x35e0] ;  /* 0x0035e00001027983 */ /* 0x002f220000100800 */
[----:B------:R1:W3:Y:S01]  /*1310*/  F2I.FTZ.U32.TRUNC.NTZ R5, R4 ;  /* 0x0000000400057305 */ /* 0x0002e2000021f000 */
[----:B0-----:R-:W-:Y:S01]  /*1320*/  VIADD R0, R0, 0xffffffe ;  /* 0x0ffffffe00007836 */ /* 0x001fe20000000000 */
[----:B------:R-:W-:Y:S01]  /*1330*/  IABS R12, R9 ;  /* 0x00000009000c7213 */ /* 0x000fe20000000000 */
[----:B------:R0:W-:Y:S05]  /*1340*/  STL [R1+0x36d4], R3 ;  /* 0x0036d40301007387 */ /* 0x0001ea0000100800 */
[----:B------:R-:W0:Y:S01]  /*1350*/  F2I.FTZ.U32.TRUNC.NTZ R7, R0 ;  /* 0x0000000000077305 */ /* 0x000e22000021f000 */
[----:B-1----:R-:W-:-:S02]  /*1360*/  IMAD.MOV.U32 R4, RZ, RZ, RZ ;  /* 0x000000ffff047224 */ /* 0x002fc400078e00ff */
[----:B---3--:R-:W-:Y:S01]  /*1370*/  IMAD.MOV R6, RZ, RZ, -R5 ;  /* 0x000000ffff067224 */ /* 0x008fe200078e0a05 */
[----:B------:R-:W-:Y:S01]  /*1380*/  IABS R9, R10 ;  /* 0x0000000a00097213 */ /* 0x000fe20000000000 */
[----:B0-----:R-:W3:Y:S01]  /*1390*/  LDL.LU R3, [R1+0x1ac] ;  /* 0x0001ac0001037983 */ /* 0x001ee20000300800 */
[----:B------:R-:W-:Y:S01]  /*13a0*/  ISETP.GE.AND P5, PT, R29, RZ, PT ;  /* 0x000000ff1d00720c */ /* 0x000fe20003fa6270 */
[----:B------:R-:W-:Y:S01]  /*13b0*/  IMAD R6, R6, R13, RZ ;  /* 0x0000000d06067224 */ /* 0x000fe200078e02ff */
[----:B------:R-:W-:-:S03]  /*13c0*/  IABS R8, R11 ;  /* 0x0000000b00087213 */ /* 0x000fc60000000000 */
[----:B------:R-:W-:-:S04]  /*13d0*/  IMAD.HI.U32 R4, R5, R6, R4 ;  /* 0x0000000605047227 */ /* 0x000fc800078e0004 */
[----:B------:R-:W-:Y:S02]  /*13e0*/  IMAD.MOV R0, RZ, RZ, -R7 ;  /* 0x000000ffff007224 */ /* 0x000fe400078e0a07 */
[----:B------:R-:W-:-:S04]  /*13f0*/  IMAD.HI.U32 R15, R4, R9, RZ ;  /* 0x00000009040f7227 */ /* 0x000fc800078e00ff */
[----:B------:R-:W-:Y:S02]  /*1400*/  IMAD R0, R0, R14, RZ ;  /* 0x0000000e00007224 */ /* 0x000fe400078e02ff */
[----:B------:R-:W-:Y:S02]  /*1410*/  IMAD.MOV.U32 R6, RZ, RZ, RZ ;  /* 0x000000ffff067224 */ /* 0x000fe400078e00ff */
[----:B------:R-:W-:Y:S02]  /*1420*/  IMAD.MOV R15, RZ, RZ, -R15 ;  /* 0x000000ffff0f7224 */ /* 0x000fe400078e0a0f */
[----:B------:R-:W-:-:S04]  /*1430*/  IMAD.HI.U32 R6, R7, R0, R6 ;  /* 0x0000000007067227 */ /* 0x000fc800078e0006 */
[----:B------:R-:W-:Y:S01]  /*1440*/  IMAD R9, R13, R15, R9 ;  /* 0x0000000f0d097224 */ /* 0x000fe200078e0209 */
[----:B------:R-:W-:Y:S01]  /*1450*/  IABS R15, R29 ;  /* 0x0000001d000f7213 */ /* 0x000fe20000000000 */
[----:B------:R-:W-:-:S04]  /*1460*/  IMAD.HI.U32 R16, R4, R12, RZ ;  /* 0x0000000c04107227 */ /* 0x000fc800078e00ff */
[----:B------:R-:W-:Y:S01]  /*1470*/  IMAD.MOV R16, RZ, RZ, -R16 ;  /* 0x000000ffff107224 */ /* 0x000fe200078e0a10 */
[----:B----4-:R-:W-:Y:S01]  /*1480*/  IABS R7, R2 ;  /* 0x0000000200077213 */ /* 0x010fe20000000000 */
[----:B------:R0:W-:Y:S04]  /*1490*/  STL [R1+0x36f0], R2 ;  /* 0x0036f00201007387 */ /* 0x0001e80000100800 */
[----:B0-----:R-:W4:Y:S01]  /*14a0*/  LDL R2, [R1+0x35d4] ;  /* 0x0035d40001027983 */ /* 0x001f220000100800 */
[----:B------:R-:W-:Y:S01]  /*14b0*/  IMAD R12, R13, R16, R12 ;  /* 0x000000100d0c7224 */ /* 0x000fe200078e020c */
[----:B------:R-:W-:Y:S01]  /*14c0*/  IABS R18, R24 ;  /* 0x0000001800127213 */ /* 0x000fe20000000000 */
[----:B------:R-:W-:Y:S01]  /*14d0*/  IMAD.HI.U32 R5, R4, R7, RZ ;  /* 0x0000000704057227 */ /* 0x000fe200078e00ff */
[----:B------:R-:W3:Y:S01]  /*14e0*/  LDL.LU R28, [R1+0x1a8] ;  /* 0x0001a800011c7983 */ /* 0x000ee20000300800 */
[----:B--2---:R-:W-:-:S02]  /*14f0*/  IABS R11, R27 ;  /* 0x0000001b000b7213 */ /* 0x004fc40000000000 */
[----:B------:R-:W-:Y:S01]  /*1500*/  ISETP.GT.U32.AND P0, PT, R13, R12, PT ;  /* 0x0000000c0d00720c */ /* 0x000fe20003f04070 */
[----:B------:R-:W2:Y:S01]  /*1510*/  LDL.LU R29, [R1+0x1a4] ;  /* 0x0001a400011d7983 */ /* 0x000ea20000300800 */
[----:B------:R-:W-:Y:S02]  /*1520*/  IMAD.MOV R5, RZ, RZ, -R5 ;  /* 0x000000ffff057224 */ /* 0x000fe400078e0a05 */
[----:B------:R-:W-:-:S04]  /*1530*/  IMAD.HI.U32 R20, R4, R18, RZ ;  /* 0x0000001204147227 */ /* 0x000fc800078e00ff */
[----:B------:R-:W-:Y:S01]  /*1540*/  IMAD R7, R13, R5, R7 ;  /* 0x000000050d077224 */ /* 0x000fe200078e0207 */
[----:B------:R-:W-:Y:S01]  /*1550*/  IABS R16, R25 ;  /* 0x0000001900107213 */ /* 0x000fe20000000000 */
[----:B------:R-:W-:-:S04]  /*1560*/  IMAD.HI.U32 R10, R4, R8, RZ ;  /* 0x00000008040a7227 */ /* 0x000fc800078e00ff */
[----:B------:R-:W-:Y:S02]  /*1570*/  @!P0 IMAD.IADD R12, R12, 0x1, -R13 ;  /* 0x000000010c0c8824 */ /* 0x000fe400078e0a0d */
[----:B------:R-:W-:Y:S01]  /*1580*/  IMAD.MOV R20, RZ, RZ, -R20 ;  /* 0x000000ffff147224 */ /* 0x000fe200078e0a14 */
[C---:B------:R-:W-:Y:S01]  /*1590*/  ISETP.GT.U32.AND P6, PT, R13.reuse, R7, PT ;  /* 0x000000070d00720c */ /* 0x040fe20003fc4070 */
[----:B------:R-:W-:Y:S01]  /*15a0*/  IMAD.HI.U32 R5, R4, R16, RZ ;  /* 0x0000001004057227 */ /* 0x000fe200078e00ff */
[----:B------:R-:W-:-:S03]  /*15b0*/  ISETP.GT.U32.AND P0, PT, R13, R12, PT ;  /* 0x0000000c0d00720c */ /* 0x000fc60003f04070 */
[C---:B------:R-:W-:Y:S01]  /*15c0*/  IMAD R18, R13.reuse, R20, R18 ;  /* 0x000000140d127224 */ /* 0x040fe200078e0212 */
[----:B------:R-:W-:Y:S01]  /*15d0*/  IABS R17, R23 ;  /* 0x0000001700117213 */ /* 0x000fe20000000000 */
[----:B------:R-:W-:Y:S02]  /*15e0*/  IMAD.MOV R10, RZ, RZ, -R10 ;  /* 0x000000ffff0a7224 */ /* 0x000fe400078e0a0a */
[----:B------:R-:W-:Y:S02]  /*15f0*/  IMAD.MOV R5, RZ, RZ, -R5 ;  /* 0x000000ffff057224 */ /* 0x000fe400078e0a05 */
[----:B------:R-:W-:Y:S02]  /*1600*/  IMAD R8, R13, R10, R8 ;  /* 0x0000000a0d087224 */ /* 0x000fe400078e0208 */
[----:B------:R-:W-:-:S04]  /*1610*/  IMAD.HI.U32 R0, R4, R11, RZ ;  /* 0x0000000b04007227 */ /* 0x000fc800078e00ff */
[--C-:B------:R-:W-:Y:S01]  /*1620*/  @!P0 IMAD.IADD R12, R12, 0x1, -R13.reuse ;  /* 0x000000010c0c8824 */ /* 0x100fe200078e0a0d */
[----:B------:R-:W-:Y:S01]  /*1630*/  ISETP.GT.U32.AND P0, PT, R13, R18, PT ;  /* 0x000000120d00720c */ /* 0x000fe20003f04070 */
[----:B------:R-:W-:Y:S02]  /*1640*/  @!P6 IMAD.IADD R7, R7, 0x1, -R13 ;  /* 0x000000010707e824 */ /* 0x000fe400078e0a0d */
[----:B------:R-:W-:Y:S02]  /*1650*/  IMAD R16, R13, R5, R16 ;  /* 0x000000050d107224 */ /* 0x000fe400078e0210 */
[----:B------:R-:W-:-:S04]  /*1660*/  IMAD.HI.U32 R10, R4, R17, RZ ;  /* 0x00000011040a7227 */ /* 0x000fc800078e00ff */
[----:B------:R-:W-:-:S04]  /*1670*/  IMAD.MOV R0, RZ, RZ, -R0 ;  /* 0x000000ffff007224 */ /* 0x000fc800078e0a00 */
[----:B------:R-:W-:Y:S01]  /*1680*/  @!P0 IMAD.IADD R18, R18, 0x1, -R13 ;  /* 0x0000000112128824 */ /* 0x000fe200078e0a0d */
[C---:B------:R-:W-:Y:S02]  /*1690*/  ISETP.GT.U32.AND P0, PT, R13.reuse, R7, PT ;  /* 0x000000070d00720c */ /* 0x040fe40003f04070 */
[----:B--2---:R-:W-:Y:S01]  /*16a0*/  IABS R5, R29 ;  /* 0x0000001d00057213 */ /* 0x004fe20000000000 */
[----:B------:R-:W-:Y:S01]  /*16b0*/  IMAD.MOV R10, RZ, RZ, -R10 ;  /* 0x000000ffff0a7224 */ /* 0x000fe200078e0a0a */
[C---:B------:R-:W-:Y:S01]  /*16c0*/  ISETP.GT.U32.AND P1, PT, R13.reuse, R9, PT ;  /* 0x000000090d00720c */ /* 0x040fe20003f24070 */
[----:B------:R-:W-:Y:S02]  /*16d0*/  IMAD R11, R13, R0, R11 ;  /* 0x000000000d0b7224 */ /* 0x000fe400078e020b */
[----:B------:R-:W-:-:S04]  /*16e0*/  IMAD.HI.U32 R22, R6, R5, RZ ;  /* 0x0000000506167227 */ /* 0x000fc800078e00ff */
[----:B------:R-:W-:Y:S02]  /*16f0*/  IMAD.MOV R22, RZ, RZ, -R22 ;  /* 0x000000ffff167224 */ /* 0x000fe400078e0a16 */
[----:B------:R-:W-:Y:S01]  /*1700*/  @!P0 IMAD.IADD R7, R7, 0x1, -R13 ;  /* 0x0000000107078824 */ /* 0x000fe200078e0a0d */
[----:B----4-:R-:W-:Y:S01]  /*1710*/  ISETP.GE.AND P0, PT, R2, RZ, PT ;  /* 0x000000ff0200720c */ /* 0x010fe20003f06270 */
[----:B------:R-:W-:Y:S02]  /*1720*/  IMAD R5, R14, R22, R5 ;  /* 0x000000160e057224 */ /* 0x000fe400078e0205 */
[----:B------:R-:W2:Y:S04]  /*1730*/  LDL R22, [R1+0x35dc] ;  /* 0x0035dc0001167983 */ /* 0x000ea80000100800 */
[----:B------:R-:W4:Y:S01]  /*1740*/  LDL.LU R2, [R1+0x36f0] ;  /* 0x0036f00001027983 */ /* 0x000f220000300800 */
[C---:B------:R-:W-:Y:S01]  /*1750*/  IMAD R17, R13.reuse, R10, R17 ;  /* 0x0000000a0d117224 */ /* 0x040fe200078e0211 */
[----:B------:R-:W-:Y:S01]  /*1760*/  IABS R10, R26 ;  /* 0x0000001a000a7213 */ /* 0x000fe20000000000 */
[----:B------:R-:W-:Y:S01]  /*1770*/  IMAD.HI.U32 R4, R6, R15, RZ ;  /* 0x0000000f06047227 */ /* 0x000fe200078e00ff */
[----:B------:R-:W-:-:S02]  /*1780*/  ISETP.GT.U32.AND P4, PT, R13, R8, PT ;  /* 0x000000080d00720c */ /* 0x000fc40003f84070 */
[----:B------:R-:W-:Y:S01]  /*1790*/  ISETP.GT.U32.AND P2, PT, R13, R11, PT ;  /* 0x0000000b0d00720c */ /* 0x000fe20003f44070 */
[----:B------:R-:W-:Y:S02]  /*17a0*/  IMAD.MOV R4, RZ, RZ, -R4 ;  /* 0x000000ffff047224 */ /* 0x000fe400078e0a04 */
[----:B------:R-:W-:-:S04]  /*17b0*/  IMAD.HI.U32 R20, R6, R10, RZ ;  /* 0x0000000a06147227 */ /* 0x000fc800078e00ff */
[----:B------:R-:W-:Y:S01]  /*17c0*/  IMAD R15, R14, R4, R15 ;  /* 0x000000040e0f7224 */ /* 0x000fe200078e020f */
[----:B---3--:R-:W-:Y:S01]  /*17d0*/  IABS R4, R28 ;  /* 0x0000001c00047213 */ /* 0x008fe20000000000 */
[----:B------:R-:W-:Y:S02]  /*17e0*/  IMAD.MOV R20, RZ, RZ, -R20 ;  /* 0x000000ffff147224 */ /* 0x000fe400078e0a14 */
[--C-:B------:R-:W-:Y:S01]  /*17f0*/  @!P1 IMAD.IADD R9, R9, 0x1, -R13.reuse ;  /* 0x0000000109099824 */ /* 0x100fe200078e0a0d */
[----:B------:R-:W-:Y:S01]  /*1800*/  ISETP.GT.U32.AND P1, PT, R13, R17, PT ;  /* 0x000000110d00720c */ /* 0x000fe20003f24070 */
[----:B------:R-:W-:Y:S02]  /*1810*/  @!P4 IMAD.IADD R8, R8, 0x1, -R13 ;  /* 0x000000010808c824 */ /* 0x000fe400078e0a0d */
[----:B------:R-:W-:Y:S02]  /*1820*/  IMAD R10, R14, R20, R10 ;  /* 0x000000140e0a7224 */ /* 0x000fe400078e020a */
[----:B------:R-:W-:-:S04]  /*1830*/  IMAD.HI.U32 R20, R6, R4, RZ ;  /* 0x0000000406147227 */ /* 0x000fc800078e00ff */
[----:B------:R-:W-:Y:S01]  /*1840*/  @!P2 IMAD.IADD R11, R11, 0x1, -R13 ;  /* 0x000000010b0ba824 */ /* 0x000fe200078e0a0d */
[----:B------:R-:W-:Y:S01]  /*1850*/  ISETP.GT.U32.AND P2, PT, R13, R8, PT ;  /* 0x000000080d00720c */ /* 0x000fe20003f44070 */
[----:B------:R-:W-:-:S04]  /*1860*/  IMAD.MOV R20, RZ, RZ, -R20 ;  /* 0x000000ffff147224 */ /* 0x000fc800078e0a14 */
[----:B------:R-:W-:Y:S02]  /*1870*/  IMAD R4, R14, R20, R4 ;  /* 0x000000140e047224 */ /* 0x000fe400078e0204 */
[----:B------:R-:W3:Y:S01]  /*1880*/  LDL R20, [R1+0x35d8] ;  /* 0x0035d80001147983 */ /* 0x000ee20000100800 */
[----:B------:R-:W-:-:S05]  /*1890*/  @!P1 IMAD.IADD R17, R17, 0x1, -R13 ;  /* 0x0000000111119824 */ /* 0x000fca00078e0a0d */
[----:B------:R-:W-:Y:S01]  /*18a0*/  @!P2 IMAD.IADD R8, R8, 0x1, -R13 ;  /* 0x000000010808a824 */ /* 0x000fe200078e0a0d */
[C---:B------:R-:W-:Y:S02]  /*18b0*/  ISETP.GT.U32.AND P2, PT, R13.reuse, R17, PT ;  /* 0x000000110d00720c */ /* 0x040fe40003f44070 */
[----:B------:R-:W-:-:S11]  /*18c0*/  ISETP.GT.U32.AND P4, PT, R13, R16, PT ;  /* 0x000000100d00720c */ /* 0x000fd60003f84070 */
[--C-:B------:R-:W-:Y:S01]  /*18d0*/  @!P2 IMAD.IADD R17, R17, 0x1, -R13.reuse ;  /* 0x000000011111a824 */ /* 0x100fe200078e0a0d */
[----:B------:R-:W-:Y:S01]  /*18e0*/  ISETP.GT.U32.AND P6, PT, R13, R9, PT ;  /* 0x000000090d00720c */ /* 0x000fe20003fc4070 */
[----:B------:R-:W-:-:S12]  /*18f0*/  @!P4 IMAD.IADD R16, R16, 0x1, -R13 ;  /* 0x000000011010c824 */ /* 0x000fd800078e0a0d */
[----:B------:R-:W-:Y:S01]  /*1900*/  @!P6 IMAD.IADD R9, R9, 0x1, -R13 ;  /* 0x000000010909e824 */ /* 0x000fe200078e0a0d */
[----:B------:R-:W-:-:S13]  /*1910*/  ISETP.GT.U32.AND P6, PT, R13, R16, PT ;  /* 0x000000100d00720c */ /* 0x000fda0003fc4070 */
[----:B------:R-:W-:Y:S01]  /*1920*/  @!P6 IMAD.IADD R16, R16, 0x1, -R13 ;  /* 0x000000011010e824 */ /* 0x000fe200078e0a0d */
[----:B------:R-:W-:Y:S02]  /*1930*/  ISETP.GE.AND P6, PT, R27, RZ, PT ;  /* 0x000000ff1b00720c */ /* 0x000fe40003fc6270 */
[----:B----4-:R-:W-:Y:S02]  /*1940*/  ISETP.GE.AND P2, PT, R2, RZ, PT ;  /* 0x000000ff0200720c */ /* 0x010fe40003f46270 */
[----:B------:R-:W4:Y:S04]  /*1950*/  LDL.LU R2, [R1+0x36ec] ;  /* 0x0036ec0001027983 */ /* 0x000f280000300800 */
[----:B------:R-:W4:Y:S01]  /*1960*/  LDL.LU R27, [R1+0x36e8] ;  /* 0x0036e800011b7983 */ /* 0x000f220000300800 */
[----:B------:R-:W-:-:S02]  /*1970*/  ISETP.GT.U32.AND P4, PT, R13, R18, PT ;  /* 0x000000120d00720c */ /* 0x000fc40003f84070 */
[----:B------:R-:W-:Y:S01]  /*1980*/  ISETP.GT.U32.AND P1, PT, R13, R11, PT ;  /* 0x0000000b0d00720c */ /* 0x000fe20003f24070 */
[----:B------:R-:W-:-:S04]  /*1990*/  IMAD.HI.U32 R0, R6, R19, RZ ;  /* 0x0000001306007227 */ /* 0x000fc800078e00ff */
[----:B------:R-:W-:-:S06]  /*19a0*/  IMAD.MOV R0, RZ, RZ, -R0 ;  /* 0x000000ffff007224 */ /* 0x000fcc00078e0a00 */
[--C-:B------:R-:W-:Y:S01]  /*19b0*/  @!P4 IMAD.IADD R18, R18, 0x1, -R13.reuse ;  /* 0x000000011212c824 */ /* 0x100fe200078e0a0d */
[----:B--2---:R-:W-:Y:S01]  /*19c0*/  ISETP.GE.AND P4, PT, R22, RZ, PT ;  /* 0x000000ff1600720c */ /* 0x004fe20003f86270 */
[----:B------:R-:W-:Y:S02]  /*19d0*/  @!P1 IMAD.IADD R11, R11, 0x1, -R13 ;  /* 0x000000010b0b9824 */ /* 0x000fe400078e0a0d */
[----:B------:R-:W-:Y:S02]  /*19e0*/  IMAD R19, R14, R0, R19 ;  /* 0x000000000e137224 */ /* 0x000fe400078e0213 */
[----:B------:R-:W-:Y:S01]  /*19f0*/  @!P0 IMAD.MOV R12, RZ, RZ, -R12 ;  /* 0x000000ffff0c8224 */ /* 0x000fe200078e0a0c */
[----:B------:R-:W-:Y:S02]  /*1a00*/  ISETP.GE.AND P0, PT, R24, RZ, PT ;  /* 0x000000ff1800720c */ /* 0x000fe40003f06270 */
[----:B---3--:R-:W-:-:S05]  /*1a10*/  ISETP.GE.AND P1, PT, R20, RZ, PT ;  /* 0x000000ff1400720c */ /* 0x008fca0003f26270 */
[----:B------:R-:W-:Y:S01]  /*1a20*/  @!P4 IMAD.MOV R8, RZ, RZ, -R8 ;  /* 0x000000ffff08c224 */ /* 0x000fe200078e0a08 */
[----:B------:R-:W-:Y:S02]  /*1a30*/  ISETP.GT.U32.AND P4, PT, R14, R19, PT ;  /* 0x000000130e00720c */ /* 0x000fe40003f84070 */
[----:B------:R-:W-:-:S03]  /*1a40*/  IABS R0, R3 ;  /* 0x0000000300007213 */ /* 0x000fc60000000000 */
[----:B------:R-:W-:Y:S01]  /*1a50*/  @!P0 IMAD.MOV R18, RZ, RZ, -R18 ;  /* 0x000000ffff128224 */ /* 0x000fe200078e0a12 */
[----:B------:R-:W-:Y:S01]  /*1a60*/  ISETP.GT.U32.AND P0, PT, R14, R15, PT ;  /* 0x0000000f0e00720c */ /* 0x000fe20003f04070 */
[----:B------:R-:W-:Y:S01]  /*1a70*/  @!P1 IMAD.MOV R9, RZ, RZ, -R9 ;  /* 0x000000ffff099224 */ /* 0x000fe200078e0a09 */
[----:B------:R-:W-:Y:S02]  /*1a80*/  ISETP.GE.AND P1, PT, R23, RZ, PT ;  /* 0x000000ff1700720c */ /* 0x000fe40003f26270 */
[----:B------:R-:W2:Y:S01]  /*1a90*/  LDL.LU R23, [R1+0x1b4] ;  /* 0x0001b40001177983 */ /* 0x000ea20000300800 */
[----:B------:R-:W-:-:S04]  /*1aa0*/  IMAD.HI.U32 R21, R6, R0, RZ ;  /* 0x0000000006157227 */ /* 0x000fc800078e00ff */
[----:B------:R-:W-:Y:S02]  /*1ab0*/  @!P4 IMAD.IADD R19, R19, 0x1, -R14 ;  /* 0x000000011313c824 */ /* 0x000fe400078e0a0e */
[----:B------:R-:W-:Y:S02]  /*1ac0*/  @!P6 IMAD.MOV R11, RZ, RZ, -R11 ;  /* 0x000000ffff0be224 */ /* 0x000fe400078e0a0b */
[----:B------:R-:W-:Y:S01]  /*1ad0*/  IMAD.MOV R21, RZ, RZ, -R21 ;  /* 0x000000ffff157224 */ /* 0x000fe200078e0a15 */
[C---:B------:R-:W-:Y:S01]  /*1ae0*/  ISETP.GT.U32.AND P4, PT, R14.reuse, R19, PT ;  /* 0x000000130e00720c */ /* 0x040fe20003f84070 */
[----:B------:R-:W-:Y:S02]  /*1af0*/  @!P2 IMAD.MOV R7, RZ, RZ, -R7 ;  /* 0x000000ffff07a224 */ /* 0x000fe400078e0a07 */
[----:B------:R-:W-:Y:S02]  /*1b00*/  IMAD R0, R14, R21, R0 ;  /* 0x000000150e007224 */ /* 0x000fe400078e0200 */
[----:B------:R-:W-:-:S03]  /*1b10*/  @!P0 IMAD.IADD R15, R15, 0x1, -R14 ;  /* 0x000000010f0f8824 */ /* 0x000fc600078e0a0e */
[----:B------:R-:W-:Y:S01]  /*1b20*/  ISETP.GT.U32.AND P0, PT, R14, R0, PT ;  /* 0x000000000e00720c */ /* 0x000fe20003f04070 */
[----:B------:R-:W-:Y:S01]  /*1b30*/  @!P1 IMAD.MOV R17, RZ, RZ, -R17 ;  /* 0x000000ffff119224 */ /* 0x000fe200078e0a11 */
[----:B------:R-:W-:-:S03]  /*1b40*/  ISETP.GE.AND P2, PT, R25, RZ, PT ;  /* 0x000000ff1900720c */ /* 0x000fc60003f46270 */
[----:B------:R-:W-:Y:S01]  /*1b50*/  @!P4 IMAD.IADD R19, R19, 0x1, -R14 ;  /* 0x000000011313c824 */ /* 0x000fe200078e0a0e */
[C---:B------:R-:W-:Y:S02]  /*1b60*/  ISETP.GT.U32.AND P4, PT, R14.reuse, R15, PT ;  /* 0x0000000f0e00720c */ /* 0x040fe40003f84070 */
[----:B------:R-:W-:-:S05]  /*1b70*/  ISETP.GT.U32.AND P1, PT, R14, R10, PT ;  /* 0x0000000a0e00720c */ /* 0x000fca0003f24070 */
[----:B------:R-:W-:Y:S02]  /*1b80*/  @!P0 IMAD.IADD R0, R0, 0x1, -R14 ;  /* 0x0000000100008824 */ /* 0x000fe400078e0a0e */
[----:B------:R-:W-:-:S04]  /*1b90*/  @!P2 IMAD.MOV R16, RZ, RZ, -R16 ;  /* 0x000000ffff10a224 */ /* 0x000fc800078e0a10 */
[--C-:B------:R-:W-:Y:S02]  /*1ba0*/  @!P4 IMAD.IADD R15, R15, 0x1, -R14.reuse ;  /* 0x000000010f0fc824 */ /* 0x100fe400078e0a0e */
[----:B------:R-:W-:Y:S01]  /*1bb0*/  @!P1 IMAD.IADD R10, R10, 0x1, -R14 ;  /* 0x000000010a0a9824 */ /* 0x000fe200078e0a0e */
[----:B------:R-:W-:Y:S02]  /*1bc0*/  ISETP.GE.AND P1, PT, R26, RZ, PT ;  /* 0x000000ff1a00720c */ /* 0x000fe40003f26270 */
[----:B----4-:R-:W-:Y:S02]  /*1bd0*/  ISETP.NE.AND P6, PT, R2, RZ, PT ;  /* 0x000000ff0200720c */ /* 0x010fe40003fc5270 */
[----:B------:R-:W-:-:S04]  /*1be0*/  LOP3.LUT R2, RZ, R2, RZ, 0x33, !PT ;  /* 0x00000002ff027212 */ /* 0x000fc800078e33ff */
[C---:B------:R-:W-:Y:S02]  /*1bf0*/  SEL R12, R2.reuse, R12, !P6 ;  /* 0x0000000c020c7207 */ /* 0x040fe40007000000 */
[C---:B------:R-:W-:Y:S02]  /*1c00*/  SEL R9, R2.reuse, R9, !P6 ;  /* 0x0000000902097207 */ /* 0x040fe40007000000 */
[C---:B------:R-:W-:Y:S01]  /*1c10*/  SEL R8, R2.reuse, R8, !P6 ;  /* 0x0000000802087207 */ /* 0x040fe20007000000 */
[----:B------:R-:W-:Y:S01]  /*1c20*/  STL [R1+0x22c], R12 ;  /* 0x00022c0c01007387 */ /* 0x000fe20000100800 */
[----:B------:R-:W-:-:S03]  /*1c30*/  SEL R7, R2, R7, !P6 ;  /* 0x0000000702077207 */ /* 0x000fc60007000000 */
[----:B------:R0:W-:Y:S04]  /*1c40*/  STL [R1+0x230], R9 ;  /* 0x0002300901007387 */ /* 0x0001e80000100800 */
[----:B------:R-:W3:Y:S04]  /*1c50*/  LDL.LU R24, [R1+0x1b8] ;  /* 0x0001b80001187983 */ /* 0x000ee80000300800 */
[----:B------:R1:W-:Y:S01]  /*1c60*/  STL [R1+0x228], R8 ;  /* 0x0002280801007387 */ /* 0x0003e20000100800 */
[----:B0-----:R-:W-:-:S03]  /*1c70*/  SEL R9, R2, R11, !P6 ;  /* 0x0000000b02097207 */ /* 0x001fc60007000000 */
[----:B------:R0:W-:Y:S01]  /*1c80*/  STL [R1+0x224], R7 ;  /* 0x0002240701007387 */ /* 0x0001e20000100800 */
[----:B-1----:R-:W-:-:S03]  /*1c90*/  SEL R8, R2, R18, !P6 ;  /* 0x0000001202087207 */ /* 0x002fc60007000000 */
[----:B------:R-:W-:Y:S01]  /*1ca0*/  STL [R1+0x220], R9 ;  /* 0x0002200901007387 */ /* 0x000fe20000100800 */
[----:B0-----:R-:W-:-:S03]  /*1cb0*/  SEL R7, R2, R17, !P6 ;  /* 0x0000001102077207 */ /* 0x001fc60007000000 */
[----:B------:R-:W-:Y:S04]  /*1cc0*/  STL [R1+0x21c], R8 ;  /* 0x00021c0801007387 */ /* 0x000fe80000100800 */
[----:B------:R-:W4:Y:S04]  /*1cd0*/  LDL.LU R25, [R1+0x1bc] ;  /* 0x0001bc0001197983 */ /* 0x000f280000300800 */
[----:B------:R0:W-:Y:S02]  /*1ce0*/  STL [R1+0x218], R7 ;  /* 0x0002180701007387 */ /* 0x0001e40000100800 */
[----:B0-----:R-:W-:-:S04]  /*1cf0*/  IMAD.MOV.U32 R7, RZ, RZ, R19 ;  /* 0x000000ffff077224 */ /* 0x001fc800078e0013 */
[----:B------:R-:W-:Y:S01]  /*1d00*/  @!P3 IMAD.MOV R7, RZ, RZ, -R7 ;  /* 0x000000ffff07b224 */ /* 0x000fe200078e0a07 */
[----:B------:R-:W-:Y:S01]  /*1d10*/  ISETP.GT.U32.AND P3, PT, R14, R0, PT ;  /* 0x000000000e00720c */ /* 0x000fe20003f64070 */
[----:B------:R-:W-:Y:S01]  /*1d20*/  IMAD.MOV.U32 R9, RZ, RZ, R15 ;  /* 0x000000ffff097224 */ /* 0x000fe200078e000f */
[----:B------:R-:W-:-:S03]  /*1d30*/  SEL R2, R2, R16, !P6 ;  /* 0x0000001002027207 */ /* 0x000fc60007000000 */
[----:B------:R-:W-:Y:S02]  /*1d40*/  @!P5 IMAD.MOV R9, RZ, RZ, -R9 ;  /* 0x000000ffff09d224 */ /* 0x000fe400078e0a09 */
[----:B------:R0:W-:Y:S01]  /*1d50*/  STL [R1+0x214], R2 ;  /* 0x0002140201007387 */ /* 0x0001e20000100800 */
[----:B------:R-:W-:-:S03]  /*1d60*/  IABS R13, R27 ;  /* 0x0000001b000d7213 */ /* 0x000fc60000000000 */
[----:B------:R-:W4:Y:S02]  /*1d70*/  LDL.LU R26, [R1+0x1c0] ;  /* 0x0001c000011a7983 */ /* 0x000f240000300800 */
[----:B------:R-:W-:Y:S01]  /*1d80*/  @!P3 IMAD.IADD R0, R0, 0x1, -R14 ;  /* 0x000000010000b824 */ /* 0x000fe200078e0a0e */
[----:B------:R-:W-:Y:S01]  /*1d90*/  ISETP.GE.AND P3, PT, R27, RZ, PT ;  /* 0x000000ff1b00720c */ /* 0x000fe20003f66270 */
[----:B------:R-:W-:Y:S04]  /*1da0*/  STL [R1+0x18], R7 ;  /* 0x0000180701007387 */ /* 0x000fe80000100800 */
[----:B------:R-:W-:Y:S04]  /*1db0*/  STL [R1+0x14], R9 ;  /* 0x0000140901007387 */ /* 0x000fe80000100800 */
[----:B------:R-:W4:Y:S01]  /*1dc0*/  LDL.LU R27, [R1+0x1c4] ;  /* 0x0001c400011b7983 */ /* 0x000f220000300800 */
[----:B------:R-:W-:-:S02]  /*1dd0*/  ISETP.GT.U32.AND P6, PT, R14, R4, PT ;  /* 0x000000040e00720c */ /* 0x000fc40003fc4070 */
[----:B------:R-:W-:Y:S01]  /*1de0*/  ISETP.GT.U32.AND P2, PT, R14, R5, PT ;  /* 0x000000050e00720c */ /* 0x000fe20003f44070 */
[----:B0-----:R-:W-:-:S04]  /*1df0*/  IMAD.HI.U32 R2, R6, R13, RZ ;  /* 0x0000000d06027227 */ /* 0x001fc800078e00ff */
[----:B------:R-:W-:-:S06]  /*1e00*/  IMAD.MOV R2, RZ, RZ, -R2 ;  /* 0x000000ffff027224 */ /* 0x000fcc00078e0a02 */
[--C-:B------:R-:W-:Y:S01]  /*1e10*/  @!P6 IMAD.IADD R4, R4, 0x1, -R14.reuse ;  /* 0x000000010404e824 */ /* 0x100fe200078e0a0e */
[C---:B------:R-:W-:Y:S01]  /*1e20*/  ISETP.GT.U32.AND P6, PT, R14.reuse, R10, PT ;  /* 0x0000000a0e00720c */ /* 0x040fe20003fc4070 */
[C---:B------:R-:W-:Y:S01]  /*1e30*/  IMAD R13, R14.reuse, R2, R13 ;  /* 0x000000020e0d7224 */ /* 0x040fe200078e020d */
[----:B--2---:R-:W-:Y:S01]  /*1e40*/  IABS R8, R23 ;  /* 0x0000001700087213 */ /* 0x004fe20000000000 */
[----:B------:R-:W-:Y:S01]  /*1e50*/  @!P2 IMAD.IADD R5, R5, 0x1, -R14 ;  /* 0x000000010505a824 */ /* 0x000fe200078e0a0e */
[----:B------:R-:W-:-:S03]  /*1e60*/  ISETP.GT.U32.AND P4, PT, R14, R4, PT ;  /* 0x000000040e00720c */ /* 0x000fc60003f84070 */
[----:B------:R-:W-:Y:S01]  /*1e70*/  IMAD.HI.U32 R2, R6, R8, RZ ;  /* 0x0000000806027227 */ /* 0x000fe200078e00ff */
[----:B------:R-:W-:-:S05]  /*1e80*/  ISETP.GT.U32.AND P0, PT, R14, R5, PT ;  /* 0x000000050e00720c */ /* 0x000fca0003f04070 */
[----:B------:R-:W-:Y:S01]  /*1e90*/  @!P6 IMAD.IADD R10, R10, 0x1, -R14 ;  /* 0x000000010a0ae824 */ /* 0x000fe200078e0a0e */
[----:B------:R-:W-:Y:S01]  /*1ea0*/  ISETP.GT.U32.AND P6, PT, R14, R13, PT ;  /* 0x0000000d0e00720c */ /* 0x000fe20003fc4070 */
[----:B------:R-:W-:-:S04]  /*1eb0*/  IMAD.MOV R2, RZ, RZ, -R2 ;  /* 0x000000ffff027224 */ /* 0x000fc800078e0a02 */
[----:B------:R-:W-:Y:S01]  /*1ec0*/  IMAD R8, R14, R2, R8 ;  /* 0x000000020e087224 */ /* 0x000fe200078e0208 */
[----:B------:R-:W-:Y:S01]  /*1ed0*/  ISETP.GE.AND P2, PT, R29, RZ, PT ;  /* 0x000000ff1d00720c */ /* 0x000fe20003f46270 */
[----:B------:R-:W-:Y:S02]  /*1ee0*/  @!P4 IMAD.IADD R4, R4, 0x1, -R14 ;  /* 0x000000010404c824 */ /* 0x000fe400078e0a0e */
[----:B------:R-:W-:Y:S01]  /*1ef0*/  @!P1 IMAD.MOV R10, RZ, RZ, -R10 ;  /* 0x000000ffff0a9224 */ /* 0x000fe200078e0a0a */
[----:B------:R-:W-:-:S03]  /*1f00*/  ISETP.GT.U32.AND P4, PT, R14, R8, PT ;  /* 0x000000080e00720c */ /* 0x000fc60003f84070 */
[--C-:B------:R-:W-:Y:S01]  /*1f10*/  @!P6 IMAD.IADD R13, R13, 0x1, -R14.reuse ;  /* 0x000000010d0de824 */ /* 0x100fe200078e0a0e */
[----:B------:R-:W-:Y:S01]  /*1f20*/  ISETP.GE.AND P6, PT, R23, RZ, PT ;  /* 0x000000ff1700720c */ /* 0x000fe20003fc6270 */
[----:B------:R-:W-:Y:S01]  /*1f30*/  @!P0 IMAD.IADD R5, R5, 0x1, -R14 ;  /* 0x0000000105058824 */ /* 0x000fe200078e0a0e */
[----:B------:R-:W2:Y:S01]  /*1f40*/  LDL.LU R23, [R1+0x1c8] ;  /* 0x0001c80001177983 */ /* 0x000ea20000300800 */
[----:B------:R-:W-:Y:S02]  /*1f50*/  ISETP.GE.AND P5, PT, R28, RZ, PT ;  /* 0x000000ff1c00720c */ /* 0x000fe40003fa6270 */
[----:B------:R-:W-:Y:S01]  /*1f60*/  ISETP.GE.AND P0, PT, R3, RZ, PT ;  /* 0x000000ff0300720c */ /* 0x000fe20003f06270 */
[----:B------:R-:W-:Y:S01]  /*1f70*/  STL [R1+0x10], R10 ;  /* 0x0000100a01007387 */ /* 0x000fe20000100800 */
[----:B------:R-:W-:-:S03]  /*1f80*/  ISETP.GT.U32.AND P1, PT, R14, R13, PT ;  /* 0x0000000d0e00720c */ /* 0x000fc60003f24070 */
[----:B------:R-:W2:Y:S01]  /*1f90*/  LDL.LU R29, [R1+0x1cc] ;  /* 0x0001cc00011d7983 */ /* 0x000ea20000300800 */
[----:B------:R-:W-:Y:S02]  /*1fa0*/  IMAD.MOV.U32 R3, RZ, RZ, R5 ;  /* 0x000000ffff037224 */ /* 0x000fe400078e0005 */
[----:B------:R-:W-:Y:S01]  /*1fb0*/  @!P4 IMAD.IADD R8, R8, 0x1, -R14 ;  /* 0x000000010808c824 */ /* 0x000fe200078e0a0e */
[----:B------:R-:W2:Y:S01]  /*1fc0*/  LDL.LU R28, [R1+0x1d0] ;  /* 0x0001d000011c7983 */ /* 0x000ea20000300800 */
[----:B------:R-:W-:Y:S02]  /*1fd0*/  @!P2 IMAD.MOV R3, RZ, RZ, -R3 ;  /* 0x000000ffff03a224 */ /* 0x000fe400078e0a03 */
[----:B------:R-:W-:Y:S02]  /*1fe0*/  @!P5 IMAD.MOV R4, RZ, RZ, -R4 ;  /* 0x000000ffff04d224 */ /* 0x000fe400078e0a04 */
[----:B------:R-:W-:Y:S01]  /*1ff0*/  @!P0 IMAD.MOV R0, RZ, RZ, -R0 ;  /* 0x000000ffff008224 */ /* 0x000fe200078e0a00 */
[----:B------:R0:W-:Y:S01]  /*2000*/  STL [R1+0xc], R3 ;  /* 0x00000c0301007387 */ /* 0x0001e20000100800 */
[----:B------:R-:W-:Y:S01]  /*2010*/  ISETP.GT.U32.AND P2, PT, R14, R8, PT ;  /* 0x000000080e00720c */ /* 0x000fe20003f44070 */
[----:B------:R-:W-:-:S02]  /*2020*/  @!P1 IMAD.IADD R13, R13, 0x1, -R14 ;  /* 0x000000010d0d9824 */ /* 0x000fc400078e0a0e */
[----:B0-----:R-:W2:Y:S04]  /*2030*/  LDL.LU R3, [R1+0x1d4] ;  /* 0x0001d40001037983 */ /* 0x001ea80000300800 */
[----:B------:R-:W-:Y:S04]  /*2040*/  STL [R1+0x8], R4 ;  /* 0x0000080401007387 */ /* 0x000fe80000100800 */
[----:B------:R0:W-:Y:S02]  /*2050*/  STL [R1+0x4], R0 ;  /* 0x0000040001007387 */ /* 0x0001e40000100800 */
[----:B------:R-:W-:-:S02]  /*2060*/  @!P2 IMAD.IADD R8, R8, 0x1, -R14 ;  /* 0x000000010808a824 */ /* 0x000fc400078e0a0e */
[----:B0-----:R-:W-:-:S04]  /*2070*/  IMAD.MOV.U32 R0, RZ, RZ, R13 ;  /* 0x000000ffff007224 */ /* 0x001fc800078e000d */
[----:B------:R-:W-:-:S05]  /*2080*/  @!P3 IMAD.MOV R0, RZ, RZ, -R0 ;  /* 0x000000ffff00b224 */ /* 0x000fca00078e0a00 */
[----:B------:R0:W-:Y:S01]  /*2090*/  STL [R1], R0 ;  /* 0x0000000001007387 */ /* 0x0001e20000100800 */
[----:B---3--:R-:W-:Y:S02]  /*20a0*/  IABS R7, R24 ;  /* 0x0000001800077213 */ /* 0x008fe40000000000 */
[----:B------:R-:W-:Y:S02]  /*20b0*/  ISETP.GE.AND P5, PT, R24, RZ, PT ;  /* 0x000000ff1800720c */ /* 0x000fe40003fa6270 */
[----:B------:R-:W3:Y:S01]  /*20c0*/  LDL.LU R24, [R1+0x1d8] ;  /* 0x0001d80001187983 */ /* 0x000ee20000300800 */
[----:B----4-:R-:W-:Y:S02]  /*20d0*/  ISETP.GE.AND P2, PT, R27, RZ, PT ;  /* 0x000000ff1b00720c */ /* 0x010fe40003f46270 */
[----:B------:R-:W-:Y:S02]  /*20e0*/  IABS R12, R27 ;  /* 0x0000001b000c7213 */ /* 0x000fe40000000000 */
[----:B------:R-:W4:Y:S01]  /*20f0*/  LDL.LU R27, [R1+0x1dc] ;  /* 0x0001dc00011b7983 */ /* 0x000f220000300800 */
[----:B------:R-:W-:-:S02]  /*2100*/  IABS R2, R25 ;  /* 0x0000001900027213 */ /* 0x000fc40000000000 */
[----:B------:R-:W-:Y:S02]  /*2110*/  ISETP.GE.AND P0, PT, R25, RZ, PT ;  /* 0x000000ff1900720c */ /* 0x000fe40003f06270 */
[----:B------:R-:W4:Y:S01]  /*2120*/  LDL.LU R25, [R1+0x1e0] ;  /* 0x0001e00001197983 */ /* 0x000f220000300800 */
[----:B------:R-:W-:-:S04]  /*2130*/  IMAD.HI.U32 R9, R6, R7, RZ ;  /* 0x0000000706097227 */ /* 0x000fc800078e00ff */
[----:B------:R-:W-:-:S04]  /*2140*/  IMAD.MOV R9, RZ, RZ, -R9 ;  /* 0x000000ffff097224 */ /* 0x000fc800078e0a09 */
[----:B------:R-:W-:-:S05]  /*2150*/  IMAD R9, R14, R9, R7 ;  /* 0x000000090e097224 */ /* 0x000fca00078e0207 */
[----:B------:R-:W-:Y:S01]  /*2160*/  ISETP.GT.U32.AND P4, PT, R14, R9, PT ;  /* 0x000000090e00720c */ /* 0x000fe20003f84070 */
[----:B------:R-:W-:Y:S01]  /*2170*/  IMAD.HI.U32 R7, R6, R2, RZ ;  /* 0x0000000206077227 */ /* 0x000fe200078e00ff */
[----:B------:R-:W-:-:S03]  /*2180*/  IABS R11, R26 ;  /* 0x0000001a000b7213 */ /* 0x000fc60000000000 */
[----:B------:R-:W-:Y:S02]  /*2190*/  IMAD.MOV R7, RZ, RZ, -R7 ;  /* 0x000000ffff077224 */ /* 0x000fe400078e0a07 */
[----:B------:R-:W-:-:S06]  /*21a0*/  IMAD.HI.U32 R5, R6, R11, RZ ;  /* 0x0000000b06057227 */ /* 0x000fcc00078e00ff */
[----:B------:R-:W-:-:S05]  /*21b0*/  @!P4 IMAD.IADD R9, R9, 0x1, -R14 ;  /* 0x000000010909c824 */ /* 0x000fca00078e0a0e */
[C---:B------:R-:W-:Y:S01]  /*21c0*/  ISETP.GT.U32.AND P4, PT, R14.reuse, R9, PT ;  /* 0x000000090e00720c */ /* 0x040fe20003f84070 */
[----:B------:R-:W-:Y:S02]  /*21d0*/  IMAD.MOV R5, RZ, RZ, -R5 ;  /* 0x000000ffff057224 */ /* 0x000fe400078e0a05 */
[C---:B------:R-:W-:Y:S02]  /*21e0*/  IMAD R10, R14.reuse, R7, R2 ;  /* 0x000000070e0a7224 */ /* 0x040fe400078e0202 */
[C---:B------:R-:W-:Y:S02]  /*21f0*/  IMAD R11, R14.reuse, R5, R11 ;  /* 0x000000050e0b7224 */ /* 0x040fe400078e020b */
[----:B------:R-:W-:Y:S01]  /*2200*/  @!P6 IMAD.MOV R8, RZ, RZ, -R8 ;  /* 0x000000ffff08e224 */ /* 0x000fe200078e0a08 */
[----:B------:R-:W-:-:S05]  /*2210*/  ISETP.GT.U32.AND P6, PT, R14, R10, PT ;  /* 0x0000000a0e00720c */ /* 0x000fca0003fc4070 */
[----:B------:R-:W-:Y:S01]  /*2220*/  @!P4 IMAD.IADD R9, R9, 0x1, -R14 ;  /* 0x000000010909c824 */ /* 0x000fe200078e0a0e */
[----:B------:R-:W-:Y:S02]  /*2230*/  ISETP.GT.U32.AND P4, PT, R14, R11, PT ;  /* 0x0000000b0e00720c */ /* 0x000fe40003f84070 */
[----:B--2---:R-:W-:-:S05]  /*2240*/  IABS R13, R23 ;  /* 0x00000017000d7213 */ /* 0x004fca0000000000 */
[----:B------:R-:W-:Y:S01]  /*2250*/  @!P6 IMAD.IADD R10, R10, 0x1, -R14 ;  /* 0x000000010a0ae824 */ /* 0x000fe200078e0a0e */
[----:B------:R-:W-:Y:S01]  /*2260*/  IABS R16, R29 ;  /* 0x0000001d00107213 */ /* 0x000fe20000000000 */
[----:B------:R-:W-:-:S04]  /*2270*/  IMAD.HI.U32 R5, R6, R13, RZ ;  /* 0x0000000d06057227 */ /* 0x000fc800078e00ff */
[----:B------:R-:W-:Y:S01]  /*2280*/  @!P4 IMAD.IADD R11, R11, 0x1, -R14 ;  /* 0x000000010b0bc824 */ /* 0x000fe200078e0a0e */
[----:B------:R-:W-:Y:S01]  /*2290*/  ISETP.GT.U32.AND P4, PT, R14, R10, PT ;  /* 0x0000000a0e00720c */ /* 0x000fe20003f84070 */
[----:B------:R-:W-:-:S04]  /*22a0*/  IMAD.HI.U32 R4, R6, R16, RZ ;  /* 0x0000001006047227 */ /* 0x000fc800078e00ff */
[----:B------:R-:W-:Y:S02]  /*22b0*/  IMAD.MOV R5, RZ, RZ, -R5 ;  /* 0x000000ffff057224 */ /* 0x000fe400078e0a05 */
[----:B0-----:R-:W-:Y:S01]  /*22c0*/  IMAD.HI.U32 R0, R6, R12, RZ ;  /* 0x0000000c06007227 */ /* 0x001fe200078e00ff */
[----:B------:R-:W-:-:S03]  /*22d0*/  IABS R17, R28 ;  /* 0x0000001c00117213 */ /* 0x000fc60000000000 */
[----:B------:R-:W-:Y:S02]  /*22e0*/  IMAD.MOV R4, RZ, RZ, -R4 ;  /* 0x000000ffff047224 */ /* 0x000fe400078e0a04 */
[C---:B------:R-:W-:Y:S02]  /*22f0*/  IMAD R13, R14.reuse, R5, R13 ;  /* 0x000000050e0d7224 */ /* 0x040fe400078e020d */
[----:B------:R-:W-:Y:S02]  /*2300*/  IMAD.MOV R0, RZ, RZ, -R0 ;  /* 0x000000ffff007224 */ /* 0x000fe400078e0a00 */
[C---:B------:R-:W-:Y:S02]  /*2310*/  IMAD R16, R14.reuse, R4, R16 ;  /* 0x000000040e107224 */ /* 0x040fe400078e0210 */
[----:B------:R-:W-:Y:S01]  /*2320*/  @!P5 IMAD.MOV R9, RZ, RZ, -R9 ;  /* 0x000000ffff09d224 */ /* 0x000fe200078e0a09 */
[----:B------:R-:W-:Y:S01]  /*2330*/  ISETP.GT.U32.AND P5, PT, R14, R11, PT ;  /* 0x0000000b0e00720c */ /* 0x000fe20003fa4070 */
[----:B------:R-:W-:Y:S01]  /*2340*/  @!P4 IMAD.IADD R10, R10, 0x1, -R14 ;  /* 0x000000010a0ac824 */ /* 0x000fe200078e0a0e */
[C---:B------:R-:W-:Y:S01]  /*2350*/  ISETP.GT.U32.AND P4, PT, R14.reuse, R13, PT ;  /* 0x0000000d0e00720c */ /* 0x040fe20003f84070 */
[----:B------:R-:W-:-:S02]  /*2360*/  IMAD R12, R14, R0, R12 ;  /* 0x000000000e0c7224 */ /* 0x000fc400078e020c */
[----:B------:R-:W-:-:S04]  /*2370*/  IMAD.HI.U32 R2, R6, R17, RZ ;  /* 0x0000001106027227 */ /* 0x000fc800078e00ff */
[----:B------:R-:W-:Y:S01]  /*2380*/  @!P0 IMAD.MOV R10, RZ, RZ, -R10 ;  /* 0x000000ffff0a8224 */ /* 0x000fe200078e0a0a */
[C---:B------:R-:W-:Y:S01]  /*2390*/  ISETP.GT.U32.AND P0, PT, R14.reuse, R16, PT ;  /* 0x000000100e00720c */ /* 0x040fe20003f04070 */
[----:B------:R-:W-:Y:S01]  /*23a0*/  IMAD.MOV R2, RZ, RZ, -R2 ;  /* 0x000000ffff027224 */ /* 0x000fe200078e0a02 */
[----:B------:R-:W-:-:S03]  /*23b0*/  ISETP.GT.U32.AND P6, PT, R14, R12, PT ;  /* 0x0000000c0e00720c */ /* 0x000fc60003fc4070 */
[C---:B------:R-:W-:Y:S01]  /*23c0*/  IMAD R17, R14.reuse, R2, R17 ;  /* 0x000000020e117224 */ /* 0x040fe200078e0211 */
[----:B------:R-:W-:Y:S01]  /*23d0*/  ISETP.GE.AND P3, PT, R23, RZ, PT ;  /* 0x000000ff1700720c */ /* 0x000fe20003f66270 */
[--C-:B------:R-:W-:Y:S01]  /*23e0*/  @!P5 IMAD.IADD R11, R11, 0x1, -R14.reuse ;  /* 0x000000010b0bd824 */ /* 0x100fe200078e0a0e */
[----:B------:R-:W2:Y:S01]  /*23f0*/  LDL.LU R23, [R1+0x1e4] ;  /* 0x0001e40001177983 */ /* 0x000ea20000300800 */
[----:B------:R-:W-:Y:S01]  /*2400*/  @!P4 IMAD.IADD R13, R13, 0x1, -R14 ;  /* 0x000000010d0dc824 */ /* 0x000fe200078e0a0e */
[----:B------:R-:W-:-:S03]  /*2410*/  ISETP.GT.U32.AND P5, PT, R14, R17, PT ;  /* 0x000000110e00720c */ /* 0x000fc60003fa4070 */
[--C-:B------:R-:W-:Y:S01]  /*2420*/  @!P0 IMAD.IADD R16, R16, 0x1, -R14.reuse ;  /* 0x0000000110108824 */ /* 0x100fe200078e0a0e */
[----:B------:R-:W-:Y:S01]  /*2430*/  ISETP.GT.U32.AND P0, PT, R14, R13, PT ;  /* 0x0000000d0e00720c */ /* 0x000fe20003f04070 */
[----:B------:R-:W-:Y:S01]  /*2440*/  @!P6 IMAD.IADD R12, R12, 0x1, -R14 ;  /* 0x000000010c0ce824 */ /* 0x000fe200078e0a0e */
[----:B------:R-:W-:Y:S02]  /*2450*/  ISETP.GE.AND P1, PT, R26, RZ, PT ;  /* 0x000000ff1a00720c */ /* 0x000fe40003f26270 */
[----:B------:R-:W2:Y:S02]  /*2460*/  LDL.LU R26, [R1+0x1e8] ;  /* 0x0001e800011a7983 */ /* 0x000ea40000300800 */
[----:B------:R-:W-:-:S03]  /*2470*/  ISETP.GT.U32.AND P6, PT, R14, R12, PT ;  /* 0x0000000c0e00720c */ /* 0x000fc60003fc4070 */
[----:B------:R-:W-:Y:S01]  /*2480*/  @!P5 IMAD.IADD R17, R17, 0x1, -R14 ;  /* 0x000000011111d824 */ /* 0x000fe200078e0a0e */
[----:B------:R-:W-:-:S03]  /*2490*/  ISETP.GT.U32.AND P5, PT, R14, R16, PT ;  /* 0x000000100e00720c */ /* 0x000fc60003fa4070 */
[----:B------:R-:W-:Y:S02]  /*24a0*/  @!P0 IMAD.IADD R13, R13, 0x1, -R14 ;  /* 0x000000010d0d8824 */ /* 0x000fe400078e0a0e */
[----:B------:R-:W-:Y:S01]  /*24b0*/  @!P1 IMAD.MOV R11, RZ, RZ, -R11 ;  /* 0x000000ffff0b9224 */ /* 0x000fe200078e0a0b */
[----:B------:R-:W-:-:S03]  /*24c0*/  ISETP.GT.U32.AND P1, PT, R14, R17, PT ;  /* 0x000000110e00720c */ /* 0x000fc60003f24070 */
[----:B------:R-:W-:Y:S01]  /*24d0*/  @!P6 IMAD.IADD R12, R12, 0x1, -R14 ;  /* 0x000000010c0ce824 */ /* 0x000fe200078e0a0e */
[----:B------:R-:W-:Y:S02]  /*24e0*/  IABS R18, R3 ;  /* 0x0000000300127213 */ /* 0x000fe40000000000 */
[----:B------:R-:W-:Y:S01]  /*24f0*/  ISETP.GE.AND P4, PT, R29, RZ, PT ;  /* 0x000000ff1d00720c */ /* 0x000fe20003f86270 */
[----:B------:R-:W-:Y:S01]  /*2500*/  @!P2 IMAD.MOV R12, RZ, RZ, -R12 ;  /* 0x000000ffff0ca224 */ /* 0x000fe200078e0a0c */
[----:B------:R-:W-:Y:S01]  /*2510*/  STL [R1+0x36c4], R8 ;  /* 0x0036c40801007387 */ /* 0x000fe20000100800 */
[----:B------:R-:W-:Y:S01]  /*2520*/  @!P5 IMAD.IADD R16, R16, 0x1, -R14 ;  /* 0x000000011010d824 */ /* 0x000fe200078e0a0e */
[----:B------:R-:W-:Y:S02]  /*2530*/  ISETP.GE.AND P5, PT, R28, RZ, PT ;  /* 0x000000ff1c00720c */ /* 0x000fe40003fa6270 */
[----:B------:R-:W-:Y:S01]  /*2540*/  STL [R1+0x36c8], R9 ;  /* 0x0036c80901007387 */ /* 0x000fe20000100800 */
[----:B------:R-:W-:-:S03]  /*2550*/  IMAD.HI.U32 R0, R6, R18, RZ ;  /* 0x0000001206007227 */ /* 0x000fc600078e00ff */
[----:B------:R-:W-:Y:S04]  /*2560*/  STL [R1+0x36cc], R10 ;  /* 0x0036cc0a01007387 */ /* 0x000fe80000100800 */
[----:B------:R-:W-:Y:S01]  /*2570*/  STL [R1+0x36d0], R11 ;  /* 0x0036d00b01007387 */ /* 0x000fe20000100800 */
[----:B------:R-:W-:-:S03]  /*2580*/  IMAD.MOV R0, RZ, RZ, -R0 ;  /* 0x000000ffff007224 */ /* 0x000fc600078e0a00 */
[----:B------:R-:W-:Y:S01]  /*2590*/  STL [R1+0x36d8], R12 ;  /* 0x0036d80c01007387 */ /* 0x000fe20000100800 */
[----:B------:R-:W-:Y:S02]  /*25a0*/  @!P1 IMAD.IADD R17, R17, 0x1, -R14 ;  /* 0x0000000111119824 */ /* 0x000fe400078e0a0e */
[----:B------:R-:W-:Y:S02]  /*25b0*/  @!P3 IMAD.MOV R13, RZ, RZ, -R13 ;  /* 0x000000ffff0db224 */ /* 0x000fe400078e0a0d */
[C---:B------:R-:W-:Y:S02]  /*25c0*/  IMAD R18, R14.reuse, R0, R18 ;  /* 0x000000000e127224 */ /* 0x040fe400078e0212 */
[----:B------:R-:W-:Y:S02]  /*25d0*/  @!P4 IMAD.MOV R16, RZ, RZ, -R16 ;  /* 0x000000ffff10c224 */ /* 0x000fe400078e0a10 */
[----:B------:R-:W-:Y:S01]  /*25e0*/  @!P5 IMAD.MOV R17, RZ, RZ, -R17 ;  /* 0x000000ffff11d224 */ /* 0x000fe200078e0a11 */
[----:B------:R-:W-:-:S13]  /*25f0*/  ISETP.GT.U32.AND P6, PT, R14, R18, PT ;  /* 0x000000120e00720c */ /* 0x000fda0003fc4070 */
[----:B------:R-:W-:-:S05]  /*2600*/  @!P6 IMAD.IADD R18, R18, 0x1, -R14 ;  /* 0x000000011212e824 */ /* 0x000fca00078e0a0e */
[----:B------:R-:W-:Y:S02]  /*2610*/  ISETP.GT.U32.AND P6, PT, R14, R18, PT ;  /* 0x000000120e00720c */ /* 0x000fe40003fc4070 */
[----:B---3--:R-:W-:-:S05]  /*2620*/  IABS R2, R24 ;  /* 0x0000001800027213 */ /* 0x008fca0000000000 */
[----:B------:R-:W-:-:S04]  /*2630*/  IMAD.MOV.U32 R0, RZ, RZ, R2 ;  /* 0x000000ffff007224 */ /* 0x000fc800078e0002 */
[----:B------:R-:W-:-:S04]  /*2640*/  IMAD.HI.U32 R5, R6, R0, RZ ;  /* 0x0000000006057227 */ /* 0x000fc800078e00ff */
[----:B------:R-:W-:Y:S01]  /*2650*/  IMAD.MOV R5, RZ, RZ, -R5 ;  /* 0x000000ffff057224 */ /* 0x000fe200078e0a05 */
[----:B----4-:R-:W-:-:S05]  /*2660*/  IABS R19, R27 ;  /* 0x0000001b00137213 */ /* 0x010fca0000000000 */
[----:B------:R-:W-:-:S04]  /*2670*/  IMAD.HI.U32 R4, R6, R19, RZ ;  /* 0x0000001306047227 */ /* 0x000fc800078e00ff */
[----:B------:R-:W-:-:S04]  /*2680*/  IMAD.MOV R4, RZ, RZ, -R4 ;  /* 0x000000ffff047224 */ /* 0x000fc800078e0a04 */
[----:B------:R-:W-:-:S05]  /*2690*/  IMAD R19, R14, R4, R19 ;  /* 0x000000040e137224 */ /* 0x000fca00078e0213 */
[----:B------:R-:W-:-:S13]  /*26a0*/  ISETP.GT.U32.AND P0, PT, R14, R19, PT ;  /* 0x000000130e00720c */ /* 0x000fda0003f04070 */
[----:B------:R-:W-:Y:S01]  /*26b0*/  @!P0 IMAD.IADD R19, R19, 0x1, -R14 ;  /* 0x0000000113138824 */ /* 0x000fe200078e0a0e */
[----:B------:R-:W-:Y:S02]  /*26c0*/  ISETP.GE.AND P0, PT, R27, RZ, PT ;  /* 0x000000ff1b00720c */ /* 0x000fe40003f06270 */
[----:B------:R-:W3:Y:S04]  /*26d0*/  LDL.LU R27, [R1+0x1ec] ;  /* 0x0001ec00011b7983 */ /* 0x000ee80000300800 */
[----:B------:R-:W4:Y:S01]  /*26e0*/  LDL.LU R28, [R1+0x1f0] ;  /* 0x0001f000011c7983 */ /* 0x000f220000300800 */
[----:B------:R-:W-:-:S03]  /*26f0*/  IABS R20, R25 ;  /* 0x0000001900147213 */ /* 0x000fc60000000000 */
[----:B------:R-:W-:Y:S04]  /*2700*/  STL [R1+0x36dc], R13 ;  /* 0x0036dc0d01007387 */ /* 0x000fe80000100800 */
[----:B------:R0:W-:Y:S01]  /*2710*/  STL [R1+0x36e0], R16 ;  /* 0x0036e01001007387 */ /* 0x0001e20000100800 */
[----:B------:R-:W-:-:S03]  /*2720*/  IMAD.HI.U32 R2, R6, R20, RZ ;  /* 0x0000001406027227 */ /* 0x000fc600078e00ff */
[----:B0-----:R-:W4:Y:S04]  /*2730*/  LDL.LU R16, [R1+0x1f8] ;  /* 0x0001f80001107983 */ /* 0x001f280000300800 */
[----:B------:R0:W-:Y:S01]  /*2740*/  STL [R1+0x36e4], R17 ;  /* 0x0036e41101007387 */ /* 0x0001e20000100800 */
[C---:B------:R-:W-:Y:S02]  /*2750*/  IMAD R0, R14.reuse, R5, R0 ;  /* 0x000000050e007224 */ /* 0x040fe400078e0200 */
[----:B------:R-:W-:Y:S01]  /*2760*/  IMAD.MOV R2, RZ, RZ, -R2 ;  /* 0x000000ffff027224 */ /* 0x000fe200078e0a02 */
[----:B0-----:R-:W4:Y:S03]  /*2770*/  LDL.LU R17, [R1+0x1f4] ;  /* 0x0001f40001117983 */ /* 0x001f260000300800 */
[C---:B------:R-:W-:Y:S01]  /*2780*/  IMAD R20, R14.reuse, R2, R20 ;  /* 0x000000020e147224 */ /* 0x040fe200078e0214 */
[C---:B------:R-:W-:Y:S01]  /*2790*/  ISETP.GT.U32.AND P2, PT, R14.reuse, R0, PT ;  /* 0x000000000e00720c */ /* 0x040fe20003f44070 */
[----:B------:R-:W4:Y:S03]  /*27a0*/  LDL.LU R13, [R1+0x1fc] ;  /* 0x0001fc00010d7983 */ /* 0x000f260000300800 */
[----:B------:R-:W-:Y:S01]  /*27b0*/  ISETP.GT.U32.AND P1, PT, R14, R20, PT ;  /* 0x000000140e00720c */ /* 0x000fe20003f24070 */
[----:B------:R-:W4:Y:S01]  /*27c0*/  LDL.LU R9, [R1+0x200] ;  /* 0x0002000001097983 */ /* 0x000f220000300800 */
[----:B------:R-:W-:-:S07]  /*27d0*/  @!P6 IMAD.IADD R18, R18, 0x1, -R14 ;  /* 0x000000011212e824 */ /* 0x000fce00078e0a0e */
[----:B------:R-:W-:-:S04]  /*27e0*/  @!P2 IMAD.IADD R0, R0, 0x1, -R14 ;  /* 0x000000010000a824 */ /* 0x000fc800078e0a0e */
[--C-:B------:R-:W-:Y:S01]  /*27f0*/  @!P1 IMAD.IADD R20, R20, 0x1, -R14.reuse ;  /* 0x0000000114149824 */ /* 0x100fe200078e0a0e */
[----:B------:R-:W-:Y:S01]  /*2800*/  ISETP.GT.U32.AND P1, PT, R14, R0, PT ;  /* 0x000000000e00720c */ /* 0x000fe20003f24070 */
[----:B------:R-:W4:Y:S01]  /*2810*/  LDL.LU R12, [R1+0x204] ;  /* 0x00020400010c7983 */ /* 0x000f220000300800 */
[----:B------:R-:W-:Y:S02]  /*2820*/  ISETP.GE.AND P2, PT, R24, RZ, PT ;  /* 0x000000ff1800720c */ /* 0x000fe40003f46270 */
[----:B------:R-:W-:Y:S01]  /*2830*/  ISETP.GE.AND P6, PT, R3, RZ, PT ;  /* 0x000000ff0300720c */ /* 0x000fe20003fc6270 */
[----:B------:R-:W4:Y:S08]  /*2840*/  LDL.LU R10, [R1+0x208] ;  /* 0x00020800010a7983 */ /* 0x000f300000300800 */
[----:B------:R-:W-:-:S04]  /*2850*/  @!P1 IMAD.IADD R0, R0, 0x1, -R14 ;  /* 0x0000000100009824 */ /* 0x000fc800078e0a0e */
[----:B------:R-:W-:-:S04]  /*2860*/  IMAD.MOV.U32 R3, RZ, RZ, R0 ;  /* 0x000000ffff037224 */ /* 0x000fc800078e0000 */
[----:B------:R-:W-:-:S05]  /*2870*/  @!P2 IMAD.MOV R3, RZ, RZ, -R3 ;  /* 0x000000ffff03a224 */ /* 0x000fca00078e0a03 */
[----:B------:R0:W-:Y:S04]  /*2880*/  STL [R1+0x1c], R3 ;  /* 0x00001c0301007387 */ /* 0x0001e80000100800 */
[----:B0-----:R-:W4:Y:S04]  /*2890*/  LDL.LU R3, [R1+0x20c] ;  /* 0x00020c0001037983 */ /* 0x001f280000300800 */
[----:B------:R-:W4:Y:S04]  /*28a0*/  LDL.LU R8, [R1+0x210] ;  /* 0x0002100001087983 */ /* 0x000f280000300800 */
[----:B------:R-:W4:Y:S01]  /*28b0*/  LDL R11, [R1+0x140c] ;  /* 0x00140c00010b7983 */ /* 0x000f220000100800 */
[----:B--2---:R-:W-:-:S05]  /*28c0*/  IABS R21, R23 ;  /* 0x0000001700157213 */ /* 0x004fca0000000000 */
[----:B------:R-:W-:-:S04]  /*28d0*/  IMAD.HI.U32 R4, R6, R21, RZ ;  /* 0x0000001506047227 */ /* 0x000fc800078e00ff */
[----:B------:R-:W-:Y:S01]  /*28e0*/  IMAD.MOV R4, RZ, RZ, -R4 ;  /* 0x000000ffff047224 */ /* 0x000fe200078e0a04 */
[----:B------:R-:W-:-:S03]  /*28f0*/  IABS R22, R26 ;  /* 0x0000001a00167213 */ /* 0x000fc60000000000 */
[C---:B------:R-:W-:Y:S01]  /*2900*/  IMAD R21, R14.reuse, R4, R21 ;  /* 0x000000040e157224 */ /* 0x040fe200078e0215 */
[----:B------:R-:W-:Y:S01]  /*2910*/  ISETP.GT.U32.AND P3, PT, R14, R19, PT ;  /* 0x000000130e00720c */ /* 0x000fe20003f64070 */
[----:B------:R-:W-:-:S03]  /*2920*/  IMAD.HI.U32 R2, R6, R22, RZ ;  /* 0x0000001606027227 */ /* 0x000fc600078e00ff */
[----:B------:R-:W-:Y:S01]  /*2930*/  ISETP.GT.U32.AND P5, PT, R14, R21, PT ;  /* 0x000000150e00720c */ /* 0x000fe20003fa4070 */
[----:B------:R-:W-:-:S04]  /*2940*/  IMAD.MOV R2, RZ, RZ, -R2 ;  /* 0x000000ffff027224 */ /* 0x000fc800078e0a02 */
[----:B------:R-:W-:Y:S01]  /*2950*/  IMAD R22, R14, R2, R22 ;  /* 0x000000020e167224 */ /* 0x000fe200078e0216 */
[----:B------:R-:W-:-:S03]  /*2960*/  ISETP.GE.AND P1, PT, R23, RZ, PT ;  /* 0x000000ff1700720c */ /* 0x000fc60003f26270 */
[----:B------:R-:W-:Y:S01]  /*2970*/  @!P3 IMAD.IADD R19, R19, 0x1, -R14 ;  /* 0x000000011313b824 */ /* 0x000fe200078e0a0e */
[----:B------:R-:W-:-:S03]  /*2980*/  ISETP.GT.U32.AND P3, PT, R14, R22, PT ;  /* 0x000000160e00720c */ /* 0x000fc60003f64070 */
[----:B------:R-:W-:-:S05]  /*2990*/  @!P5 IMAD.IADD R21, R21, 0x1, -R14 ;  /* 0x000000011515d824 */ /* 0x000fca00078e0a0e */
[C---:B------:R-:W-:Y:S01]  /*29a0*/  ISETP.GT.U32.AND P2, PT, R14.reuse, R21, PT ;  /* 0x000000150e00720c */ /* 0x040fe20003f44070 */
[----:B------:R-:W-:Y:S01]  /*29b0*/  @!P6 IMAD.MOV R18, RZ, RZ, -R18 ;  /* 0x000000ffff12e224 */ /* 0x000fe200078e0a12 */
[----:B------:R-:W-:Y:S02]  /*29c0*/  ISETP.GT.U32.AND P4, PT, R14, R20, PT ;  /* 0x000000140e00720c */ /* 0x000fe40003f84070 */
[----:B------:R-:W-:Y:S01]  /*29d0*/  ISETP.GE.AND P6, PT, R25, RZ, PT ;  /* 0x000000ff1900720c */ /* 0x000fe20003fc6270 */
[----:B------:R-:W-:-:S05]  /*29e0*/  @!P3 IMAD.IADD R22, R22, 0x1, -R14 ;  /* 0x000000011616b824 */ /* 0x000fca00078e0a0e */
[----:B------:R-:W-:-:S03]  /*29f0*/  ISETP.GT.U32.AND P3, PT, R14, R22, PT ;  /* 0x000000160e00720c */ /* 0x000fc60003f64070 */
[--C-:B------:R-:W-:Y:S02]  /*2a00*/  @!P2 IMAD.IADD R21, R21, 0x1, -R14.reuse ;  /* 0x000000011515a824 */ /* 0x100fe400078e0a0e */
[----:B------:R-:W-:Y:S01]  /*2a10*/  @!P4 IMAD.IADD R20, R20, 0x1, -R14 ;  /* 0x000000011414c824 */ /* 0x000fe200078e0a0e */
[----:B------:R-:W-:-:S07]  /*2a20*/  ISETP.GE.AND P4, PT, R26, RZ, PT ;  /* 0x000000ff1a00720c */ /* 0x000fce0003f86270 */
[----:B------:R-:W-:Y:S02]  /*2a30*/  @!P3 IMAD.IADD R22, R22, 0x1, -R14 ;  /* 0x000000011616b824 */ /* 0x000fe400078e0a0e */
[----:B------:R-:W-:Y:S02]  /*2a40*/  @!P0 IMAD.MOV R19, RZ, RZ, -R19 ;  /* 0x000000ffff138224 */ /* 0x000fe400078e0a13 */
[----:B------:R-:W-:Y:S02]  /*2a50*/  @!P6 IMAD.MOV R20, RZ, RZ, -R20 ;  /* 0x000000ffff14e224 */ /* 0x000fe400078e0a14 */
[----:B------:R-:W-:Y:S01]  /*2a60*/  @!P1 IMAD.MOV R21, RZ, RZ, -R21 ;  /* 0x000000ffff159224 */ /* 0x000fe200078e0a15 */
[----:B---3--:R-:W-:Y:S02]  /*2a70*/  IABS R23, R27 ;  /* 0x0000001b00177213 */ /* 0x008fe40000000000 */
[----:B----4-:R-:W-:-:S03]  /*2a80*/  IABS R24, R28 ;  /* 0x0000001c00187213 */ /* 0x010fc60000000000 */
[----:B------:R-:W-:-:S04]  /*2a90*/  IMAD.HI.U32 R2, R6, R23, RZ ;  /* 0x0000001706027227 */ /* 0x000fc800078e00ff */
[----:B------:R-:W-:Y:S02]  /*2aa0*/  IMAD.MOV R2, RZ, RZ, -R2 ;  /* 0x000000ffff027224 */ /* 0x000fe400078e0a02 */
[----:B------:R-:W-:-:S04]  /*2ab0*/  IMAD.HI.U32 R0, R6, R24, RZ ;  /* 0x0000001806007227 */ /* 0x000fc800078e00ff */
[----:B------:R-:W-:Y:S02]  /*2ac0*/  IMAD R23, R14, R2, R23 ;  /* 0x000000020e177224 */ /* 0x000fe400078e0217 */
[----:B------:R-:W-:-:S03]  /*2ad0*/  IMAD.MOV R0, RZ, RZ, -R0 ;  /* 0x000000ffff007224 */ /* 0x000fc600078e0a00 */
[C---:B------:R-:W-:Y:S01]  /*2ae0*/  ISETP.GT.U32.AND P2, PT, R14.reuse, R23, PT ;  /* 0x000000170e00720c */ /* 0x040fe20003f44070 */
[----:B------:R-:W-:Y:S01]  /*2af0*/  IMAD R24, R14, R0, R24 ;  /* 0x000000000e187224 */ /* 0x000fe200078e0218 */
[----:B------:R-:W-:Y:S02]  /*2b00*/  IABS R26, R16 ;  /* 0x00000010001a7213 */ /* 0x000fe40000000000 */
[----:B------:R-:W-:-:S05]  /*2b10*/  IABS R25, R17 ;  /* 0x0000001100197213 */ /* 0x000fca0000000000 */
[----:B------:R-:W-:-:S04]  /*2b20*/  IMAD.HI.U32 R0, R6, R25, RZ ;  /* 0x0000001906007227 */ /* 0x000fc800078e00ff */
[----:B------:R-:W-:-:S04]  /*2b30*/  IMAD.MOV R0, RZ, RZ, -R0 ;  /* 0x000000ffff007224 */ /* 0x000fc800078e0a00 */
[C---:B------:R-:W-:Y:S01]  /*2b40*/  IMAD R25, R14.reuse, R0, R25 ;  /* 0x000000000e197224 */ /* 0x040fe200078e0219 */
[----:B------:R-:W-:Y:S01]  /*2b50*/  ISETP.GT.U32.AND P3, PT, R14, R24, PT ;  /* 0x000000180e00720c */ /* 0x000fe20003f64070 */
[----:B------:R-:W-:Y:S02]  /*2b60*/  @!P2 IMAD.IADD R23, R23, 0x1, -R14 ;  /* 0x000000011717a824 */ /* 0x000fe400078e0a0e */
[----:B------:R-:W-:Y:S01]  /*2b70*/  IMAD.HI.U32 R2, R6, R26, RZ ;  /* 0x0000001a06027227 */ /* 0x000fe200078e00ff */
[----:B------:R-:W-:-:S03]  /*2b80*/  ISETP.GT.U32.AND P2, PT, R14, R25, PT ;  /* 0x000000190e00720c */ /* 0x000fc60003f44070 */
[----:B------:R-:W-:Y:S01]  /*2b90*/  IMAD.MOV R2, RZ, RZ, -R2 ;  /* 0x000000ffff027224 */ /* 0x000fe200078e0a02 */
[----:B------:R-:W-:Y:S02]  /*2ba0*/  ISETP.GE.AND P5, PT, R27, RZ, PT ;  /* 0x000000ff1b00720c */ /* 0x000fe40003fa6270 */
[----:B------:R-:W-:Y:S01]  /*2bb0*/  IABS R27, R13 ;  /* 0x0000000d001b7213 */ /* 0x000fe20000000000 */
[----:B------:R-:W-:Y:S01]  /*2bc0*/  IMAD R26, R14, R2, R26 ;  /* 0x000000020e1a7224 */ /* 0x000fe200078e021a */
[----:B------:R-:W-:Y:S01]  /*2bd0*/  IABS R29, R9 ;  /* 0x00000009001d7213 */ /* 0x000fe20000000000 */
[----:B------:R-:W-:Y:S02]  /*2be0*/  @!P3 IMAD.IADD R24, R24, 0x1, -R14 ;  /* 0x000000011818b824 */ /* 0x000fe400078e0a0e */
[----:B------:R-:W-:Y:S01]  /*2bf0*/  IMAD.HI.U32 R15, R6, R27, RZ ;  /* 0x0000001b060f7227 */ /* 0x000fe200078e00ff */
[----:B------:R-:W-:-:S03]  /*2c00*/  ISETP.GT.U32.AND P3, PT, R14, R26, PT ;  /* 0x0000001a0e00720c */ /* 0x000fc60003f64070 */
[----:B------:R-:W-:Y:S01]  /*2c10*/  @!P2 IMAD.IADD R25, R25, 0x1, -R14 ;  /* 0x000000011919a824 */ /* 0x000fe200078e0a0e */
[----:B------:R-:W-:Y:S01]  /*2c20*/  ISETP.GT.U32.AND P2, PT, R14, R23, PT ;  /* 0x000000170e00720c */ /* 0x000fe20003f44070 */
[----:B------:R-:W-:Y:S01]  /*2c30*/  IMAD.HI.U32 R7, R6, R29, RZ ;  /* 0x0000001d06077227 */ /* 0x000fe200078e00ff */
[----:B------:R-:W-:-:S03]  /*2c40*/  ISETP.GT.U32.AND P0, PT, R14, R24, PT ;  /* 0x000000180e00720c */ /* 0x000fc60003f04070 */
[----:B------:R-:W-:Y:S02]  /*2c50*/  IMAD.MOV R15, RZ, RZ, -R15 ;  /* 0x000000ffff0f7224 */ /* 0x000fe400078e0a0f */
[----:B------:R-:W-:Y:S02]  /*2c60*/  IMAD.MOV R7, RZ, RZ, -R7 ;  /* 0x000000ffff077224 */ /* 0x000fe400078e0a07 */
[C---:B------:R-:W-:Y:S01]  /*2c70*/  IMAD R27, R14.reuse, R15, R27 ;  /* 0x0000000f0e1b7224 */ /* 0x040fe200078e021b */
[----:B------:R-:W-:Y:S01]  /*2c80*/  IABS R0, R12 ;  /* 0x0000000c00007213 */ /* 0x000fe20000000000 */
[----:B------:R-:W-:Y:S02]  /*2c90*/  IMAD R29, R14, R7, R29 ;  /* 0x000000070e1d7224 */ /* 0x000fe400078e021d */
[--C-:B------:R-:W-:Y:S02]  /*2ca0*/  @!P3 IMAD.IADD R26, R26, 0x1, -R14.reuse ;  /* 0x000000011a1ab824 */ /* 0x100fe400078e0a0e */
[--C-:B------:R-:W-:Y:S01]  /*2cb0*/  @!P2 IMAD.IADD R23, R23, 0x1, -R14.reuse ;  /* 0x000000011717a824 */ /* 0x100fe200078e0a0e */
[----:B------:R-:W-:Y:S01]  /*2cc0*/  ISETP.GT.U32.AND P2, PT, R14, R27, PT ;  /* 0x0000001b0e00720c */ /* 0x000fe20003f44070 */
[----:B------:R-:W-:Y:S01]  /*2cd0*/  @!P0 IMAD.IADD R24, R24, 0x1, -R14 ;  /* 0x0000000118188824 */ /* 0x000fe200078e0a0e */
[----:B------:R-:W-:Y:S01]  /*2ce0*/  ISETP.GT.U32.AND P6, PT, R14, R26, PT ;  /* 0x0000001a0e00720c */ /* 0x000fe20003fc4070 */
[----:B------:R-:W-:Y:S01]  /*2cf0*/  IMAD.HI.U32 R5, R6, R0, RZ ;  /* 0x0000000006057227 */ /* 0x000fe200078e00ff */
[----:B------:R-:W-:-:S02]  /*2d00*/  ISETP.GT.U32.AND P0, PT, R14, R29, PT ;  /* 0x0000001d0e00720c */ /* 0x000fc40003f04070 */
[----:B------:R-:W-:Y:S01]  /*2d10*/  IABS R4, R10 ;  /* 0x0000000a00047213 */ /* 0x000fe20000000000 */
[----:B------:R-:W-:Y:S01]  /*2d20*/  IMAD.MOV R5, RZ, RZ, -R5 ;  /* 0x000000ffff057224 */ /* 0x000fe200078e0a05 */
[----:B------:R-:W-:-:S03]  /*2d30*/  IABS R2, R3 ;  /* 0x0000000300027213 */ /* 0x000fc60000000000 */
[----:B------:R-:W-:Y:S01]  /*2d40*/  IMAD.HI.U32 R7, R6, R4, RZ ;  /* 0x0000000406077227 */ /* 0x000fe200078e00ff */
[----:B------:R-:W-:-:S03]  /*2d50*/  IABS R15, R8 ;  /* 0x00000008000f7213 */ /* 0x000fc60000000000 */
[----:B------:R-:W-:Y:S02]  /*2d60*/  IMAD R0, R14, R5, R0 ;  /* 0x000000050e007224 */ /* 0x000fe400078e0200 */
[----:B------:R-:W-:Y:S02]  /*2d70*/  @!P2 IMAD.IADD R27, R27, 0x1, -R14 ;  /* 0x000000011b1ba824 */ /* 0x000fe400078e0a0e */
[----:B------:R-:W-:-:S04]  /*2d80*/  IMAD.HI.U32 R5, R6, R2, RZ ;  /* 0x0000000206057227 */ /* 0x000fc800078e00ff */
[----:B------:R-:W-:Y:S02]  /*2d90*/  IMAD.MOV R7, RZ, RZ, -R7 ;  /* 0x000000ffff077224 */ /* 0x000fe400078e0a07 */
[--C-:B------:R-:W-:Y:S01]  /*2da0*/  @!P6 IMAD.IADD R26, R26, 0x1, -R14.reuse ;  /* 0x000000011a1ae824 */ /* 0x100fe200078e0a0e */
[----:B------:R-:W-:Y:S01]  /*2db0*/  ISETP.GE.AND P6, PT, R28, RZ, PT ;  /* 0x000000ff1c00720c */ /* 0x000fe20003fc6270 */
[----:B------:R-:W-:Y:S01]  /*2dc0*/  @!P0 IMAD.IADD R29, R29, 0x1, -R14 ;  /* 0x000000011d1d8824 */ /* 0x000fe200078e0a0e */
[----:B------:R-:W-:Y:S01]  /*2dd0*/  ISETP.GT.U32.AND P0, PT, R14, R27, PT ;  /* 0x0000001b0e00720c */ /* 0x000fe20003f04070 */
[----:B------:R-:W-:Y:S02]  /*2de0*/  IMAD.MOV R5, RZ, RZ, -R5 ;  /* 0x000000ffff057224 */ /* 0x000fe400078e0a05 */
[----:B------:R-:W-:-:S04]  /*2df0*/  IMAD.HI.U32 R28, R6, R15, RZ ;  /* 0x0000000f061c7227 */ /* 0x000fc800078e00ff */
[C---:B------:R-:W-:Y:S01]  /*2e00*/  IMAD R4, R14.reuse, R7, R4 ;  /* 0x000000070e047224 */ /* 0x040fe200078e0204 */
[----:B------:R-:W-:Y:S01]  /*2e10*/  IABS R7, R11 ;  /* 0x0000000b00077213 */ /* 0x000fe20000000000 */
[----:B------:R-:W-:Y:S02]  /*2e20*/  IMAD R5, R14, R5, R2 ;  /* 0x000000050e057224 */ /* 0x000fe400078e0202 */
[----:B------:R-:W-:Y:S02]  /*2e30*/  IMAD.MOV R2, RZ, RZ, -R28 ;  /* 0x000000ffff027224 */ /* 0x000fe400078e0a1c */
[----:B------:R-:W-:-:S04]  /*2e40*/  IMAD.HI.U32 R28, R6, R7, RZ ;  /* 0x00000007061c7227 */ /* 0x000fc800078e00ff */
[----:B------:R-:W-:Y:S02]  /*2e50*/  IMAD R6, R14, R2, R15 ;  /* 0x000000020e067224 */ /* 0x000fe400078e020f */
[----:B------:R-:W-:-:S03]  /*2e60*/  @!P0 IMAD.IADD R27, R27, 0x1, -R14 ;  /* 0x000000011b1b8824 */ /* 0x000fc600078e0a0e */
[C---:B------:R-:W-:Y:S02]  /*2e70*/  ISETP.GT.U32.AND P0, PT, R14.reuse, R6, PT ;  /* 0x000000060e00720c */ /* 0x040fe40003f04070 */
[----:B------:R-:W-:-:S11]  /*2e80*/  ISETP.GT.U32.AND P3, PT, R14, R25, PT ;  /* 0x000000190e00720c */ /* 0x000fd60003f64070 */
[--C-:B------:R-:W-:Y:S01]  /*2e90*/  @!P0 IMAD.IADD R6, R6, 0x1, -R14.reuse ;  /* 0x0000000106068824 */ /* 0x100fe200078e0a0e */
[----:B------:R-:W-:Y:S01]  /*2ea0*/  ISETP.GE.AND P0, PT, R9, RZ, PT ;  /* 0x000000ff0900720c */ /* 0x000fe20003f06270 */
[----:B------:R-:W-:Y:S01]  /*2eb0*/  @!P3 IMAD.IADD R25, R25, 0x1, -R14 ;  /* 0x000000011919b824 */ /* 0x000fe200078e0a0e */
[----:B------:R-:W0:Y:S01]  /*2ec0*/  S2R R9, SR_TID.X ;  /* 0x0000000000097919 */ /* 0x000e220000002100 */
[C---:B------:R-:W-:Y:S02]  /*2ed0*/  ISETP.GT.U32.AND P3, PT, R14.reuse, R0, PT ;  /* 0x000000000e00720c */ /* 0x040fe40003f64070 */
[C---:B------:R-:W-:Y:S02]  /*2ee0*/  ISETP.GT.U32.AND P1, PT, R14.reuse, R5, PT ;  /* 0x000000050e00720c */ /* 0x040fe40003f24070 */
[----:B------:R-:W-:-:S09]  /*2ef0*/  ISETP.GT.U32.AND P2, PT, R14, R4, PT ;  /* 0x000000040e00720c */ /* 0x000fd20003f44070 */
[--C-:B------:R-:W-:Y:S01]  /*2f00*/  @!P3 IMAD.IADD R0, R0, 0x1, -R14.reuse ;  /* 0x000000010000b824 */ /* 0x100fe200078e0a0e */
[----:B------:R-:W-:Y:S01]  /*2f10*/  ISETP.GT.U32.AND P3, PT, R14, R29, PT ;  /* 0x0000001d0e00720c */ /* 0x000fe20003f64070 */
[----:B------:R-:W-:Y:S01]  /*2f20*/  @!P1 IMAD.IADD R5, R5, 0x1, -R14 ;  /* 0x0000000105059824 */ /* 0x000fe200078e0a0e */
[----:B------:R-:W-:Y:S01]  /*2f30*/  ISETP.GE.AND P1, PT, R16, RZ, PT ;  /* 0x000000ff1000720c */ /* 0x000fe20003f26270 */
[----:B------:R-:W-:Y:S02]  /*2f40*/  IMAD.MOV R28, RZ, RZ, -R28 ;  /* 0x000000ffff1c7224 */ /* 0x000fe400078e0a1c */
[----:B------:R-:W-:Y:S01]  /*2f50*/  @!P2 IMAD.IADD R4, R4, 0x1, -R14 ;  /* 0x000000010404a824 */ /* 0x000fe200078e0a0e */
[C---:B------:R-:W-:Y:S01]  /*2f60*/  ISETP.GT.U32.AND P2, PT, R14.reuse, R0, PT ;  /* 0x000000000e00720c */ /* 0x040fe20003f44070 */
[----:B------:R-:W-:-:S06]  /*2f70*/  IMAD R7, R14, R28, R7 ;  /* 0x0000001c0e077224 */ /* 0x000fcc00078e0207 */
[----:B------:R-:W-:Y:S01]  /*2f80*/  @!P3 IMAD.IADD R29, R29, 0x1, -R14 ;  /* 0x000000011d1db824 */ /* 0x000fe200078e0a0e */
[----:B------:R-:W-:Y:S02]  /*2f90*/  ISETP.GE.AND P3, PT, R17, RZ, PT ;  /* 0x000000ff1100720c */ /* 0x000fe40003f66270 */
[C---:B0-----:R-:W-:Y:S01]  /*2fa0*/  LOP3.LUT R15, R9.reuse, 0x7, RZ, 0xc0, !PT ;  /* 0x00000007090f7812 */ /* 0x041fe200078ec0ff */
[----:B------:R-:W-:Y:S01]  /*2fb0*/  IMAD.SHL.U32 R28, R9, 0x2, RZ ;  /* 0x00000002091c7824 */ /* 0x000fe200078e00ff */
[----:B------:R-:W2:Y:S01]  /*2fc0*/  LDL.LU R17, [R1+0x36e4] ;  /* 0x0036e40001117983 */ /* 0x000ea20000300800 */
[----:B------:R-:W-:Y:S01]  /*2fd0*/  @!P1 IMAD.MOV R26, RZ, RZ, -R26 ;  /* 0x000000ffff1a9224 */ /* 0x000fe200078e0a1a */
[----:B------:R-:W-:Y:S02]  /*2fe0*/  ISETP.GE.AND P1, PT, R3, RZ, PT ;  /* 0x000000ff0300720c */ /* 0x000fe40003f26270 */
[----:B------:R-:W-:Y:S01]  /*2ff0*/  LOP3.LUT R2, R28, 0x10, RZ, 0xc0, !PT ;  /* 0x000000101c027812 */ /* 0x000fe200078ec0ff */
[----:B------:R-:W-:Y:S01]  /*3000*/  IMAD R3, R15, 0x410, RZ ;  /* 0x000004100f037824 */ /* 0x000fe200078e02ff */
[----:B------:R-:W3:Y:S01]  /*3010*/  LDL.LU R16, [R1+0x36e0] ;  /* 0x0036e00001107983 */ /* 0x000ee20000300800 */
[----:B------:R-:W-:Y:S01]  /*3020*/  @!P2 IMAD.IADD R0, R0, 0x1, -R14 ;  /* 0x000000010000a824 */ /* 0x000fe200078e0a0e */
[----:B------:R-:W-:Y:S01]  /*3030*/  LOP3.LUT R2, R2, 0x20, R9, 0xf8, !PT ;  /* 0x0000002002027812 */ /* 0x000fe200078ef809 */
[----:B------:R-:W-:Y:S01]  /*3040*/  @!P3 IMAD.MOV R25, RZ, RZ, -R25 ;  /* 0x000000ffff19b224 */ /* 0x000fe200078e0a19 */
[----:B------:R-:W-:Y:S01]  /*3050*/  ISETP.GE.AND P2, PT, R13, RZ, PT ;  /* 0x000000ff0d00720c */ /* 0x000fe20003f46270 */
[----:B------:R-:W0:Y:S01]  /*3060*/  LDC R28, c[0x0][0x230] ;  /* 0x00008c00ff1c7b82 */ /* 0x000e220000000800 */
[----:B------:R-:W4:Y:S01]  /*3070*/  LDL.LU R13, [R1+0x36dc] ;  /* 0x0036dc00010d7983 */ /* 0x000f220000300800 */
[----:B------:R-:W-:-:S02]  /*3080*/  ISETP.GE.AND P3, PT, R12, RZ, PT ;  /* 0x000000ff0c00720c */ /* 0x000fc40003f66270 */
[----:B------:R-:W-:Y:S01]  /*3090*/  LOP3.LUT R2, R3, R2, RZ, 0x3c, !PT ;  /* 0x0000000203027212 */ /* 0x000fe200078e3cff */
[----:B------:R-:W2:Y:S04]  /*30a0*/  LDL.LU R12, [R1+0x36d8] ;  /* 0x0036d800010c7983 */ /* 0x000ea80000300800 */
[----:B------:R-:W3:Y:S01]  /*30b0*/  LDL.LU R3, [R1+0x36d4] ;  /* 0x0036d40001037983 */ /* 0x000ee20000300800 */
[----:B------:R-:W-:Y:S01]  /*30c0*/  @!P5 IMAD.MOV R23, RZ, RZ, -R23 ;  /* 0x000000ffff17d224 */ /* 0x000fe200078e0a17 */
[C---:B------:R-:W-:Y:S01]  /*30d0*/  ISETP.GT.U32.AND P5, PT, R14.reuse, R5, PT ;  /* 0x000000050e00720c */ /* 0x040fe20003fa4070 */
[----:B------:R-:W-:Y:S01]  /*30e0*/  @!P4 IMAD.MOV R22, RZ, RZ, -R22 ;  /* 0x000000ffff16c224 */ /* 0x000fe200078e0a16 */
[----:B------:R-:W-:Y:S01]  /*30f0*/  ISETP.GT.U32.AND P4, PT, R14, R4, PT ;  /* 0x000000040e00720c */ /* 0x000fe20003f84070 */
[----:B0-----:R-:W-:-:S10]  /*3100*/  VIADD R28, R28, 0x7f ;  /* 0x0000007f1c1c7836 */ /* 0x001fd40000000000 */
[----:B------:R-:W-:Y:S01]  /*3110*/  @!P5 IMAD.IADD R5, R5, 0x1, -R14 ;  /* 0x000000010505d824 */ /* 0x000fe200078e0a0e */
[----:B------:R-:W-:Y:S02]  /*3120*/  ISETP.GE.AND P5, PT, R10, RZ, PT ;  /* 0x000000ff0a00720c */ /* 0x000fe40003fa6270 */
[----:B------:R-:W-:-:S04]  /*3130*/  SHF.R.S32.HI R10, RZ, 0x1f, R28 ;  /* 0x0000001fff0a7819 */ /* 0x000fc8000001141c */
[----:B------:R-:W-:Y:S02]  /*3140*/  LEA.HI R10, R10, R28, RZ, 0x7 ;  /* 0x0000001c0a0a7211 */ /* 0x000fe400078f38ff */
[----:B------:R-:W0:Y:S01]  /*3150*/  S2R R28, SR_TID.X ;  /* 0x00000000001c7919 */ /* 0x000e220000002100 */
[----:B------:R-:W-:Y:S01]  /*3160*/  @!P4 IMAD.IADD R4, R4, 0x1, -R14 ;  /* 0x000000010404c824 */ /* 0x000fe200078e0a0e */
[C---:B------:R-:W-:Y:S01]  /*3170*/  ISETP.GT.U32.AND P4, PT, R14.reuse, R7, PT ;  /* 0x000000070e00720c */ /* 0x040fe20003f84070 */
[----:B------:R-:W-:Y:S01]  /*3180*/  @!P6 IMAD.MOV R24, RZ, RZ, -R24 ;  /* 0x000000ffff18e224 */ /* 0x000fe200078e0a18 */
[----:B------:R-:W-:Y:S01]  /*3190*/  ISETP.GT.U32.AND P6, PT, R14, R6, PT ;  /* 0x000000060e00720c */ /* 0x000fe20003fc4070 */
[----:B------:R-:W-:-:S10]  /*31a0*/  IMAD R15, R15, 0x110, RZ ;  /* 0x000001100f0f7824 */ /* 0x000fd400078e02ff */
[--C-:B------:R-:W-:Y:S02]  /*31b0*/  @!P4 IMAD.IADD R7, R7, 0x1, -R14.reuse ;  /* 0x000000010707c824 */ /* 0x100fe400078e0a0e */
[----:B------:R-:W-:Y:S01]  /*31c0*/  @!P6 IMAD.IADD R6, R6, 0x1, -R14 ;  /* 0x000000010606e824 */ /* 0x000fe200078e0a0e */
[----:B------:R-:W-:Y:S02]  /*31d0*/  ISETP.GE.AND P6, PT, R8, RZ, PT ;  /* 0x000000ff0800720c */ /* 0x000fe40003fc6270 */
[----:B------:R-:W-:Y:S02]  /*31e0*/  ISETP.GT.U32.AND P4, PT, R14, R7, PT ;  /* 0x000000070e00720c */ /* 0x000fe40003f84070 */
[C---:B------:R-:W-:Y:S01]  /*31f0*/  LOP3.LUT R8, R9.reuse, 0x3f, RZ, 0xc0, !PT ;  /* 0x0000003f09087812 */ /* 0x040fe200078ec0ff */
[----:B------:R-:W-:-:S03]  /*3200*/  IMAD.SHL.U32 R9, R9, 0x200, RZ ;  /* 0x0000020009097824 */ /* 0x000fc600078e00ff */
[----:B------:R-:W-:Y:S01]  /*3210*/  LOP3.LUT R8, R8, 0x40, RZ, 0xfc, !PT ;  /* 0x0000004008087812 */ /* 0x000fe200078efcff */
[----:B0-----:R-:W-:-:S05]  /*3220*/  IMAD.SHL.U32 R28, R28, 0x2, RZ ;  /* 0x000000021c1c7824 */ /* 0x001fca00078e00ff */
[----:B------:R-:W-:Y:S01]  /*3230*/  LOP3.LUT R10, R15, 0x30, R28, 0x78, !PT ;  /* 0x000000300f0a7812 */ /* 0x000fe200078e781c */
[----:B------:R-:W-:Y:S01]  /*3240*/  IMAD R15, R8, UR5, RZ ;  /* 0x00000005080f7c24 */ /* 0x000fe2000f8e02ff */
[----:B------:R-:W-:Y:S01]  /*3250*/  LOP3.LUT R28, R2, 0x2000, R9, 0xf8, !PT ;  /* 0x00002000021c7812 */ /* 0x000fe200078ef809 */
[----:B------:R-:W-:Y:S02]  /*3260*/  @!P4 IMAD.IADD R7, R7, 0x1, -R14 ;  /* 0x000000010707c824 */ /* 0x000fe400078e0a0e */
[----:B------:R-:W-:Y:S01]  /*3270*/  @!P2 IMAD.MOV R27, RZ, RZ, -R27 ;  /* 0x000000ffff1ba224 */ /* 0x000fe200078e0a1b */
[----:B------:R-:W-:Y:S01]  /*3280*/  LEA R14, P2, R15, UR6, 0x1 ;  /* 0x000000060f0e7c11 */ /* 0x000fe2000f8408ff */
[----:B------:R-:W-:Y:S01]  /*3290*/  STL [R1+0x3670], R28 ;  /* 0x0036701c01007387 */ /* 0x000fe20000100800 */
[----:B------:R-:W-:-:S03]  /*32a0*/  @!P0 IMAD.MOV R29, RZ, RZ, -R29 ;  /* 0x000000ffff1d8224 */ /* 0x000fc600078e0a1d */
[----:B------:R0:W-:Y:S01]  /*32b0*/  STL [R1+0xb28], R10 ;  /* 0x000b280a01007387 */ /* 0x0001e20000100800 */
[----:B------:R-:W-:Y:S02]  /*32c0*/  ISETP.GE.AND P0, PT, R11, RZ, PT ;  /* 0x000000ff0b00720c */ /* 0x000fe40003f06270 */
[----:B------:R-:W-:Y:S01]  /*32d0*/  LEA.HI.X.SX32 R15, R15, UR7, 0x1, P2 ;  /* 0x000000070f0f7c11 */ /* 0x000fe200090f0eff */
[----:B------:R-:W1:Y:S01]  /*32e0*/  S2R R2, SR_TID.X ;  /* 0x0000000000027919 */ /* 0x000e620000002100 */
[----:B0-----:R-:W4:Y:S04]  /*32f0*/  LDL.LU R10, [R1+0x18] ;  /* 0x00001800010a7983 */ /* 0x001f280000300800 */
[----:B------:R-:W2:Y:S04]  /*3300*/  LDL.LU R9, [R1+0x14] ;  /* 0x0000140001097983 */ /* 0x000ea80000300800 */
[----:B------:R-:W2:Y:S04]  /*3310*/  LDL.LU R8, [R1+0x10] ;  /* 0x0000100001087983 */ /* 0x000ea80000300800 */
[----:B------:R-:W2:Y:S04]  /*3320*/  LDL.LU R11, [R1+0x36d0] ;  /* 0x0036d000010b7983 */ /* 0x000ea80000300800 */
[----:B------:R-:W2:Y:S04]  /*3330*/  LDL.LU R28, [R1+0x4] ;  /* 0x00000400011c7983 */ /* 0x000ea80000300800 */
[----:B------:R0:W-:Y:S04]  /*3340*/  STL [R1+0x36b0], R14 ;  /* 0x0036b00e01007387 */ /* 0x0001e80000100800 */
[----:B0-----:R-:W2:Y:S04]  /*3350*/  LDL.LU R14, [R1+0xc] ;  /* 0x00000c00010e7983 */ /* 0x001ea80000300800 */
[----:B------:R0:W-:Y:S01]  /*3360*/  STL [R1+0x36ac], R15 ;  /* 0x0036ac0f01007387 */ /* 0x0001e20000100800 */
[----:B-1----:R-:W-:-:S05]  /*3370*/  LOP3.LUT R2, R2, 0x3f, RZ, 0xc0, !PT ;  /* 0x0000003f02027812 */ /* 0x002fca00078ec0ff */
[----:B------:R-:W-:-:S05]  /*3380*/  IMAD R2, R2, UR5, RZ ;  /* 0x0000000502027c24 */ /* 0x000fca000f8e02ff */
[----:B------:R-:W-:Y:S01]  /*3390*/  LEA R2, P4, R2, UR6, 0x1 ;  /* 0x0000000602027c11 */ /* 0x000fe2000f8808ff */
[----:B------:R-:W-:Y:S01]  /*33a0*/  @!P3 IMAD.MOV R0, RZ, RZ, -R0 ;  /* 0x000000ffff00b224 */ /* 0x000fe200078e0a00 */
[----:B------:R-:W-:Y:S01]  /*33b0*/  ULDC UR6, c[0x0][0x240] ;  /* 0x0000900000067ab9 */ /* 0x000fe20000000800 */
[----:B---3--:R-:W-:Y:S02]  /*33c0*/  ISETP.NE.AND P2, PT, R3, RZ, PT ;  /* 0x000000ff0300720c */ /* 0x008fe40003f45270 */
[----:B0-----:R-:W-:Y:S02]  /*33d0*/  LOP3.LUT R15, RZ, R3, RZ, 0x33, !PT ;  /* 0x00000003ff0f7212 */ /* 0x001fe400078e33ff */
[----:B------:R-:W0:Y:S02]  /*33e0*/  S2R R3, SR_TID.X ;  /* 0x0000000000037919 */ /* 0x000e240000002100 */
[----:B0-----:R-:W-:-:S05]  /*33f0*/  LOP3.LUT R3, R3, 0x3f, RZ, 0xc0, !PT ;  /* 0x0000003f03037812 */ /* 0x001fca00078ec0ff */
[----:B------:R-:W-:-:S05]  /*3400*/  IMAD R3, R3, UR5, RZ ;  /* 0x0000000503037c24 */ /* 0x000fca000f8e02ff */
[----:B------:R-:W-:-:S05]  /*3410*/  LEA.HI.X.SX32 R3, R3, UR7, 0x1, P4 ;  /* 0x0000000703037c11 */ /* 0x000fca000a0f0eff */
[----:B------:R0:W-:Y:S04]  /*3420*/  STL.64 [R1+0x3688], R2 ;  /* 0x0036880201007387 */ /* 0x0001e80000100a00 */
[----:B0-----:R-:W3:Y:S04]  /*3430*/  LDL.LU R2, [R1+0x8] ;  /* 0x0000080001027983 */ /* 0x001ee80000300800 */
[----:B------:R-:W3:Y:S04]  /*3440*/  LDL.LU R3, [R1] ;  /* 0x0000000001037983 */ /* 0x000ee80000300800 */
[----:B------:R-:W-:Y:S01]  /*3450*/  STL [R1+0x24], R15 ;  /* 0x0000240f01007387 */ /* 0x000fe20000100800 */
[----:B----4-:R-:W-:-:S02]  /*3460*/  SEL R10, R15, R10, !P2 ;  /* 0x0000000a0f0a7207 */ /* 0x010fc40005000000 */
[----:B--2---:R-:W-:-:S03]  /*3470*/  SEL R9, R15, R9, !P2 ;  /* 0x000000090f097207 */ /* 0x004fc60005000000 */
[----:B------:R0:W-:Y:S01]  /*3480*/  STL [R1+0x20], R10 ;  /* 0x0000200a01007387 */ /* 0x0001e20000100800 */
[----:B------:R-:W-:-:S03]  /*3490*/  SEL R8, R15, R8, !P2 ;  /* 0x000000080f087207 */ /* 0x000fc60005000000 */
[----:B0-----:R-:W2:Y:S04]  /*34a0*/  LDL.LU R10, [R1+0x36cc] ;  /* 0x0036cc00010a7983 */ /* 0x001ea80000300800 */
[----:B------:R0:W-:Y:S04]  /*34b0*/  STL [R1+0x18], R9 ;  /* 0x0000180901007387 */ /* 0x0001e80000100800 */
[----:B0-----:R-:W4:Y:S01]  /*34c0*/  LDL.LU R9, [R1+0x36c8] ;  /* 0x0036c80001097983 */ /* 0x001f220000300800 */
[----:B------:R-:W-:-:S03]  /*34d0*/  SEL R14, R15, R14, !P2 ;  /* 0x0000000e0f0e7207 */ /* 0x000fc60005000000 */
[----:B------:R0:W-:Y:S04]  /*34e0*/  STL [R1+0x14], R8 ;  /* 0x0000140801007387 */ /* 0x0001e80000100800 */
[----:B0-----:R-:W2:Y:S04]  /*34f0*/  LDL.LU R8, [R1+0x36c4] ;  /* 0x0036c40001087983 */ /* 0x001ea80000300800 */
[----:B------:R-:W-:Y:S01]  /*3500*/  STL [R1+0x36b4], R14 ;  /* 0x0036b40e01007387 */ /* 0x000fe20000100800 */
[----:B---3--:R-:W-:-:S05]  /*3510*/  SEL R15, R15, R2, !P2 ;  /* 0x000000020f0f7207 */ /* 0x008fca0005000000 */
[----:B------:R0:W-:Y:S04]  /*3520*/  STL [R1+0x36b8], R15 ;  /* 0x0036b80f01007387 */ /* 0x0001e80000100800 */
[----:B0-----:R-:W3:Y:S04]  /*3530*/  LDL.LU R15, [R1+0x18] ;  /* 0x00001800010f7983 */ /* 0x001ee80000300800 */
[----:B---3--:R0:W-:Y:S04]  /*3540*/  STL [R1+0x36bc], R15 ;  /* 0x0036bc0f01007387 */ /* 0x0081e80000100800 */
[----:B0-----:R-:W3:Y:S04]  /*3550*/  LDL.LU R15, [R1+0x20] ;  /* 0x00002000010f7983 */ /* 0x001ee80000300800 */
[----:B---3--:R0:W-:Y:S04]  /*3560*/  STL [R1+0x36c0], R15 ;  /* 0x0036c00f01007387 */ /* 0x0081e80000100800 */
[----:B0-----:R-:W2:Y:S04]  /*3570*/  LDL.LU R15, [R1+0x24] ;  /* 0x00002400010f7983 */ /* 0x001ea80000300800 */
[----:B------:R-:W3:Y:S01]  /*3580*/  LDL.LU R14, [R1+0x14] ;  /* 0x00001400010e7983 */ /* 0x000ee20000300800 */
[----:B--2---:R-:W-:-:S03]  /*3590*/  SEL R2, R15, R8, !P2 ;  /* 0x000000080f027207 */ /* 0x004fc60005000000 */
[----:B------:R-:W2:Y:S01]  /*35a0*/  LDL.LU R8, [R1+0x1c] ;  /* 0x00001c0001087983 */ /* 0x000ea20000300800 */
[----:B------:R-:W-:Y:S02]  /*35b0*/  @!P5 IMAD.MOV R4, RZ, RZ, -R4 ;  /* 0x000000ffff04d224 */ /* 0x000fe400078e0a04 */
[----:B------:R-:W-:Y:S02]  /*35c0*/  @!P1 IMAD.MOV R5, RZ, RZ, -R5 ;  /* 0x000000ffff059224 */ /* 0x000fe400078e0a05 */
[----:B------:R-:W-:Y:S02]  /*35d0*/  @!P6 IMAD.MOV R6, RZ, RZ, -R6 ;  /* 0x000000ffff06e224 */ /* 0x000fe400078e0a06 */
[----:B------:R-:W-:Y:S01]  /*35e0*/  @!P0 IMAD.MOV R7, RZ, RZ, -R7 ;  /* 0x000000ffff078224 */ /* 0x000fe200078e0a07 */
[C---:B------:R-:W-:Y:S02]  /*35f0*/  SEL R28, R15.reuse, R28, !P2 ;  /* 0x0000001c0f1c7207 */ /* 0x040fe40005000000 */
[----:B------:R-:W-:-:S02]  /*3600*/  SEL R3, R15, R3, !P2 ;  /* 0x000000030f037207 */ /* 0x000fc40005000000 */
[C---:B----4-:R-:W-:Y:S02]  /*3610*/  SEL R9, R15.reuse, R9, !P2 ;  /* 0x000000090f097207 */ /* 0x050fe40005000000 */
[C---:B------:R-:W-:Y:S02]  /*3620*/  SEL R10, R15.reuse, R10, !P2 ;  /* 0x0000000a0f0a7207 */ /* 0x040fe40005000000 */
[C---:B------:R-:W-:Y:S02]  /*3630*/  SEL R11, R15.reuse, R11, !P2 ;  /* 0x0000000b0f0b7207 */ /* 0x040fe40005000000 */
[C---:B------:R-:W-:Y:S02]  /*3640*/  SEL R12, R15.reuse, R12, !P2 ;  /* 0x0000000c0f0c7207 */ /* 0x040fe40005000000 */
[C---:B------:R-:W-:Y:S02]  /*3650*/  SEL R13, R15.reuse, R13, !P2 ;  /* 0x0000000d0f0d7207 */ /* 0x040fe40005000000 */
[----:B------:R-:W-:-:S02]  /*3660*/  SEL R16, R15, R16, !P2 ;  /* 0x000000100f107207 */ /* 0x000fc40005000000 */
[C---:B------:R-:W-:Y:S02]  /*3670*/  SEL R17, R15.reuse, R17, !P2 ;  /* 0x000000110f117207 */ /* 0x040fe40005000000 */
        /* <DEDUP_REMOVED lines=16> */
[----:B--2---:R-:W-:-:S02]  /*3780*/  SEL R8, R15, R8, !P2 ;  /* 0x000000080f087207 */ /* 0x004fc40005000000 */
[----:B------:R-:W2:Y:S02]  /*3790*/  LDL.LU R15, [R1+0x36c0] ;  /* 0x0036c000010f7983 */ /* 0x000ea40000300800 */
[----:B--2---:R-:W-:-:S05]  /*37a0*/  IMAD R15, R15, UR6, RZ ;  /* 0x000000060f0f7c24 */ /* 0x004fca000f8e02ff */
[----:B------:R0:W-:Y:S04]  /*37b0*/  STL [R1+0x1c], R15 ;  /* 0x00001c0f01007387 */ /* 0x0001e80000100800 */
[----:B0-----:R-:W2:Y:S01]  /*37c0*/  LDL.LU R15, [R1+0x36bc] ;  /* 0x0036bc00010f7983 */ /* 0x001ea20000300800 */
[----:B---3--:R-:W-:Y:S02]  /*37d0*/  IMAD R14, R14, UR6, RZ ;  /* 0x000000060e0e7c24 */ /* 0x008fe4000f8e02ff */
[----:B--2---:R-:W-:-:S05]  /*37e0*/  IMAD R15, R15, UR6, RZ ;  /* 0x000000060f0f7c24 */ /* 0x004fca000f8e02ff */
[----:B------:R0:W-:Y:S04]  /*37f0*/  STL [R1+0x18], R15 ;  /* 0x0000180f01007387 */ /* 0x0001e80000100800 */
[----:B0-----:R-:W2:Y:S04]  /*3800*/  LDL.LU R15, [R1+0x36b8] ;  /* 0x0036b800010f7983 */ /* 0x001ea80000300800 */
[----:B------:R0:W-:Y:S04]  /*3810*/  STL [R1+0x14], R14 ;  /* 0x0000140e01007387 */ /* 0x0001e80000100800 */
[----:B0-----:R-:W3:Y:S01]  /*3820*/  LDL.LU R14, [R1+0x36b4] ;  /* 0x0036b400010e7983 */ /* 0x001ee20000300800 */
[----:B------:R-:W-:-:S02]  /*3830*/  IMAD R28, R28, UR6, RZ ;  /* 0x000000061c1c7c24 */ /* 0x000fc4000f8e02ff */
[----:B------:R-:W-:Y:S02]  /*3840*/  IMAD R3, R3, UR6, RZ ;  /* 0x0000000603037c24 */ /* 0x000fe4000f8e02ff */
[----:B------:R-:W-:Y:S02]  /*3850*/  IMAD R10, R10, UR6, RZ ;  /* 0x000000060a0a7c24 */ /* 0x000fe4000f8e02ff */
[----:B------:R-:W-:Y:S02]  /*3860*/  IMAD R11, R11, UR6, RZ ;  /* 0x000000060b0b7c24 */ /* 0x000fe4000f8e02ff */
[----:B--2---:R-:W-:Y:S02]  /*3870*/  IMAD R15, R15, UR6, RZ ;  /* 0x000000060f0f7c24 */ /* 0x004fe4000f8e02ff */
[----:B---3--:R-:W-:-:S05]  /*3880*/  IMAD R14, R14, UR6, RZ ;  /* 0x000000060e0e7c24 */ /* 0x008fca000f8e02ff */
[----:B------:R0:W-:Y:S04]  /*3890*/  STL [R1+0x10], R14 ;  /* 0x0000100e01007387 */ /* 0x0001e80000100800 */
[----:B0-----:R-:W2:Y:S04]  /*38a0*/  LDL.LU R14, [R1+0x36b0] ;  /* 0x0036b000010e7983 */ /* 0x001ea80000300800 */
[----:B------:R0:W-:Y:S04]  /*38b0*/  STL [R1+0xc], R15 ;  /* 0x00000c0f01007387 */ /* 0x0001e80000100800 */
[----:B0-----:R-:W2:Y:S04]  /*38c0*/  LDL.LU R15, [R1+0x36ac] ;  /* 0x0036ac00010f7983 */ /* 0x001ea80000300800 */
[----:B------:R-:W-:Y:S04]  /*38d0*/  STL [R1+0x8], R28 ;  /* 0x0000081c01007387 */ /* 0x000fe80000100800 */
[----:B------:R-:W-:Y:S04]  /*38e0*/  STL [R1+0x4], R3 ;  /* 0x0000040301007387 */ /* 0x000fe80000100800 */
[----:B------:R0:W-:Y:S04]  /*38f0*/  STL.64 [R1+0x36a0], R10 ;  /* 0x0036a00a01007387 */ /* 0x0001e80000100a00 */
[----:B0-----:R-:W3:Y:S04]  /*3900*/  LDL R11, [R1+0x18] ;  /* 0x00001800010b7983 */ /* 0x001ee80000100800 */
[----:B------:R-:W2:Y:S01]  /*3910*/  LDL R10, [R1+0x1c] ;  /* 0x00001c00010a7983 */ /* 0x000ea20000100800 */
[----:B------:R-:W-:-:S02]  /*3920*/  IMAD R28, R2, UR6, RZ ;  /* 0x00000006021c7c24 */ /* 0x000fc4000f8e02ff */
[----:B------:R-:W-:Y:S02]  /*3930*/  IMAD R2, R4, UR6, RZ ;  /* 0x0000000604027c24 */ /* 0x000fe4000f8e02ff */
[----:B------:R-:W-:Y:S01]  /*3940*/  IMAD R3, R5, UR6, RZ ;  /* 0x0000000605037c24 */ /* 0x000fe2000f8e02ff */
[----:B---3--:R0:W-:Y:S04]  /*3950*/  STL [R1+0x36a8], R11 ;  /* 0x0036a80b01007387 */ /* 0x0081e80000100800 */
[----:B------:R-:W3:Y:S04]  /*3960*/  LDL.LU R4, [R1+0x4] ;  /* 0x0000040001047983 */ /* 0x000ee80000300800 */
[----:B------:R1:W-:Y:S01]  /*3970*/  STL [R1+0x98], R2 ;  /* 0x0000980201007387 */ /* 0x0003e20000100800 */
[----:B0-----:R-:W-:-:S03]  /*3980*/  IMAD R11, R7, UR6, RZ ;  /* 0x00000006070b7c24 */ /* 0x001fc6000f8e02ff */
[----:B------:R-:W4:Y:S01]  /*3990*/  LDL.LU R5, [R1+0x8] ;  /* 0x0000080001057983 */ /* 0x000f220000300800 */
[----:B-1----:R-:W-:-:S03]  /*39a0*/  IMAD R2, R6, UR6, RZ ;  /* 0x0000000606027c24 */ /* 0x002fc6000f8e02ff */
[----:B------:R-:W3:Y:S04]  /*39b0*/  LDL.LU R6, [R1+0xc] ;  /* 0x00000c0001067983 */ /* 0x000ee80000300800 */
[----:B------:R-:W-:Y:S04]  /*39c0*/  STL [R1+0x9c], R3 ;  /* 0x00009c0301007387 */ /* 0x000fe80000100800 */
[----:B------:R-:W4:Y:S04]  /*39d0*/  LDL.LU R7, [R1+0x10] ;  /* 0x0000100001077983 */ /* 0x000f280000300800 */
[----:B------:R-:W-:Y:S04]  /*39e0*/  STL [R1+0x198], R2 ;  /* 0x0001980201007387 */ /* 0x000fe80000100800 */
[----:B------:R2:W-:Y:S04]  /*39f0*/  STL [R1+0x19c], R11 ;  /* 0x00019c0b01007387 */ /* 0x0005e80000100800 */
[----:B------:R0:W-:Y:S01]  /*3a00*/  STL [R1+0x3690], R2 ;  /* 0x0036900201007387 */ /* 0x0001e20000100800 */
[----:B--2---:R-:W-:-:S03]  /*3a10*/  IMAD.WIDE R10, R10, 0x2, R14 ;  /* 0x000000020a0a7825 */ /* 0x004fc600078e020e */
[----:B0-----:R-:W2:Y:S04]  /*3a20*/  LDL R2, [R1+0x14] ;  /* 0x0000140001027983 */ /* 0x001ea80000100800 */
[----:B------:R-:W-:Y:S04]  /*3a30*/  STL [R1+0x3694], R3 ;  /* 0x0036940301007387 */ /* 0x000fe80000100800 */
[----:B------:R0:W-:Y:S04]  /*3a40*/  STL.64 [R1+0x190], R10 ;  /* 0x0001900a01007387 */ /* 0x0001e80000100a00 */
[----:B0-----:R-:W3:Y:S01]  /*3a50*/  LDL.LU R11, [R1+0x36a8] ;  /* 0x0036a800010b7983 */ /* 0x001ee20000300800 */
[----:B--2---:R-:W-:-:S04]  /*3a60*/  IMAD.WIDE R2, R2, 0x2, R14 ;  /* 0x0000000202027825 */ /* 0x004fc800078e020e */
[----:B---3--:R-:W-:-:S05]  /*3a70*/  IMAD.WIDE R10, R11, 0x2, R14 ;  /* 0x000000020b0a7825 */ /* 0x008fca00078e020e */
[----:B------:R0:W-:Y:S04]  /*3a80*/  STL.64 [R1+0x188], R10 ;  /* 0x0001880a01007387 */ /* 0x0001e80000100a00 */
[----:B0-----:R-:W2:Y:S04]  /*3a90*/  LDL.LU.64 R10, [R1+0x36a0] ;  /* 0x0036a000010a7983 */ /* 0x001ea80000300a00 */
[----:B------:R0:W-:Y:S04]  /*3aa0*/  STL.64 [R1+0x180], R2 ;  /* 0x0001800201007387 */ /* 0x0001e80000100a00 */
[----:B0-----:R-:W3:Y:S04]  /*3ab0*/  LDL R2, [R1+0x98] ;  /* 0x0000980001027983 */ /* 0x001ee80000100800 */
[----:B---3--:R4:W-:Y:S02]  /*3ac0*/  STL [R1+0x3698], R2 ;  /* 0x0036980201007387 */ /* 0x0089e40000100800 */
[----:B----4-:R-:W-:-:S05]  /*3ad0*/  IMAD.WIDE R2, R7, 0x2, R14 ;  /* 0x0000000207027825 */ /* 0x010fca00078e020e */
[----:B------:R0:W-:Y:S04]  /*3ae0*/  STL.64 [R1+0x178], R2 ;  /* 0x0001780201007387 */ /* 0x0001e80000100a00 */
[----:B------:R1:W-:Y:S01]  /*3af0*/  STL.64 [R1+0x3678], R6 ;  /* 0x0036780601007387 */ /* 0x0003e20000100a00 */
[----:B0-----:R-:W-:-:S03]  /*3b00*/  IMAD.WIDE R2, R6, 0x2, R14 ;  /* 0x0000000206027825 */ /* 0x001fc600078e020e */
[----:B-1----:R-:W3:Y:S04]  /*3b10*/  LDL.LU R6, [R1+0x1c] ;  /* 0x00001c0001067983 */ /* 0x002ee80000300800 */
[----:B------:R0:W-:Y:S04]  /*3b20*/  STL.64 [R1+0x170], R2 ;  /* 0x0001700201007387 */ /* 0x0001e80000100a00 */
[----:B------:R-:W4:Y:S01]  /*3b30*/  LDL.LU R7, [R1+0x18] ;  /* 0x0000180001077983 */ /* 0x000f220000300800 */
[----:B0-----:R-:W-:-:S04]  /*3b40*/  IMAD.WIDE R2, R5, 0x2, R14 ;  /* 0x0000000205027825 */ /* 0x001fc800078e020e */
[----:B------:R-:W-:Y:S02]  /*3b50*/  IMAD R9, R9, UR6, RZ ;  /* 0x0000000609097c24 */ /* 0x000fe4000f8e02ff */
[----:B------:R-:W-:Y:S02]  /*3b60*/  IMAD R12, R12, UR6, RZ ;  /* 0x000000060c0c7c24 */ /* 0x000fe4000f8e02ff */
[----:B------:R-:W-:Y:S02]  /*3b70*/  IMAD R13, R13, UR6, RZ ;  /* 0x000000060d0d7c24 */ /* 0x000fe4000f8e02ff */
[----:B------:R-:W-:Y:S02]  /*3b80*/  IMAD R16, R16, UR6, RZ ;  /* 0x0000000610107c24 */ /* 0x000fe4000f8e02ff */
[----:B------:R-:W-:Y:S02]  /*3b90*/  IMAD R17, R17, UR6, RZ ;  /* 0x0000000611117c24 */ /* 0x000fe4000f8e02ff */
[----:B------:R-:W-:-:S02]  /*3ba0*/  IMAD R18, R18, UR6, RZ ;  /* 0x0000000612127c24 */ /* 0x000fc4000f8e02ff */
        /* <DEDUP_REMOVED lines=11> */
[----:B------:R-:W-:Y:S01]  /*3c60*/  IMAD R0, R0, UR6, RZ ;  /* 0x0000000600007c24 */ /* 0x000fe2000f8e02ff */
[----:B------:R-:W-:Y:S01]  /*3c70*/  ULDC UR6, c[0x0][0x234] ;  /* 0x00008d0000067ab9 */ /* 0x000fe20000000800 */
[----:B----4-:R0:W-:Y:S04]  /*3c80*/  STL [R1+0x3680], R7 ;  /* 0x0036800701007387 */ /* 0x0101e80000100800 */
[----:B0-----:R-:W4:Y:S04]  /*3c90*/  LDL R7, [R1+0x19c] ;  /* 0x00019c0001077983 */ /* 0x001f280000100800 */
[----:B------:R0:W-:Y:S02]  /*3ca0*/  STL.64 [R1+0x168], R2 ;  /* 0x0001680201007387 */ /* 0x0001e40000100a00 */
[----:B0-----:R-:W-:-:S05]  /*3cb0*/  IMAD.WIDE R2, R4, 0x2, R14 ;  /* 0x0000000204027825 */ /* 0x001fca00078e020e */
[----:B------:R0:W-:Y:S02]  /*3cc0*/  STL.64 [R1+0x160], R2 ;  /* 0x0001600201007387 */ /* 0x0001e40000100a00 */
[----:B0-----:R-:W-:-:S05]  /*3cd0*/  IMAD.WIDE R2, R28, 0x2, R14 ;  /* 0x000000021c027825 */ /* 0x001fca00078e020e */
[----:B------:R0:W-:Y:S02]  /*3ce0*/  STL.64 [R1+0x158], R2 ;  /* 0x0001580201007387 */ /* 0x0001e40000100a00 */
[----:B0-----:R-:W-:-:S05]  /*3cf0*/  IMAD.WIDE R2, R9, 0x2, R14 ;  /* 0x0000000209027825 */ /* 0x001fca00078e020e */
[----:B------:R2:W-:Y:S02]  /*3d00*/  STL.64 [R1+0x150], R2 ;  /* 0x0001500201007387 */ /* 0x0005e40000100a00 */
[----:B--2---:R-:W-:-:S05]  /*3d10*/  IMAD.WIDE R2, R10, 0x2, R14 ;  /* 0x000000020a027825 */ /* 0x004fca00078e020e */
[----:B------:R0:W-:Y:S02]  /*3d20*/  STL.64 [R1+0x148], R2 ;  /* 0x0001480201007387 */ /* 0x0001e40000100a00 */
[----:B0-----:R-:W-:-:S05]  /*3d30*/  IMAD.WIDE R2, R11, 0x2, R14 ;  /* 0x000000020b027825 */ /* 0x001fca00078e020e */
        /* <DEDUP_REMOVED lines=34> */
[----:B------:R0:W-:Y:S04]  /*3f60*/  STL.64 [R1+0xb8], R2 ;  /* 0x0000b80201007387 */ /* 0x0001e80000100a00 */
[----:B0-----:R-:W2:Y:S02]  /*3f70*/  LDL.LU R2, [R1+0x3698] ;  /* 0x0036980001027983 */ /* 0x001ea40000300800 */
[----:B--2---:R-:W-:-:S05]  /*3f80*/  IMAD.WIDE R2, R2, 0x2, R14 ;  /* 0x0000000202027825 */ /* 0x004fca00078e020e */
[----:B------:R0:W-:Y:S04]  /*3f90*/  STL.64 [R1+0xb0], R2 ;  /* 0x0000b00201007387 */ /* 0x0001e80000100a00 */
[----:B0-----:R-:W2:Y:S02]  /*3fa0*/  LDL.LU R3, [R1+0x3694] ;  /* 0x0036940001037983 */ /* 0x001ea40000300800 */
[----:B--2---:R-:W-:-:S05]  /*3fb0*/  IMAD.WIDE R2, R3, 0x2, R14 ;  /* 0x0000000203027825 */ /* 0x004fca00078e020e */
[----:B------:R0:W-:Y:S04]  /*3fc0*/  STL.64 [R1+0xa8], R2 ;  /* 0x0000a80201007387 */ /* 0x0001e80000100a00 */
[----:B0-----:R-:W2:Y:S02]  /*3fd0*/  LDL.LU R2, [R1+0x3690] ;  /* 0x0036900001027983 */ /* 0x001ea40000300800 */
[----:B--2---:R-:W-:-:S05]  /*3fe0*/  IMAD.WIDE R2, R2, 0x2, R14 ;  /* 0x0000000202027825 */ /* 0x004fca00078e020e */
[----:B------:R0:W-:Y:S04]  /*3ff0*/  STL.64 [R1+0xa0], R2 ;  /* 0x0000a00201007387 */ /* 0x0001e80000100a00 */
[----:B0-----:R-:W3:Y:S01]  /*4000*/  LDL.LU.64 R2, [R1+0x3688] ;  /* 0x0036880001027983 */ /* 0x001ee20000300a00 */
[----:B----4-:R-:W-:-:S05]  /*4010*/  IMAD.WIDE R14, R7, 0x2, R14 ;  /* 0x00000002070e7825 */ /* 0x010fca00078e020e */
[----:B------:R0:W-:Y:S04]  /*4020*/  STL.64 [R1+0x90], R14 ;  /* 0x0000900e01007387 */ /* 0x0001e80000100a00 */
[----:B0-----:R-:W2:Y:S01]  /*4030*/  LDL.LU R15, [R1+0x14] ;  /* 0x00001400010f7983 */ /* 0x001ea20000300800 */
[----:B---3--:R-:W-:-:S05]  /*4040*/  IMAD.WIDE R6, R6, 0x2, R2 ;  /* 0x0000000206067825 */ /* 0x008fca00078e0202 */
[----:B------:R0:W-:Y:S04]  /*4050*/  STL.64 [R1+0x88], R6 ;  /* 0x0000880601007387 */ /* 0x0001e80000100a00 */
[----:B0-----:R-:W3:Y:S02]  /*4060*/  LDL.LU R7, [R1+0x3680] ;  /* 0x0036800001077983 */ /* 0x001ee40000300800 */
[----:B---3--:R-:W-:-:S05]  /*4070*/  IMAD.WIDE R6, R7, 0x2, R2 ;  /* 0x0000000207067825 */ /* 0x008fca00078e0202 */
[----:B------:R0:W-:Y:S04]  /*4080*/  STL.64 [R1+0x80], R6 ;  /* 0x0000800601007387 */ /* 0x0001e80000100a00 */
[----:B0-----:R-:W3:Y:S01]  /*4090*/  LDL.LU.64 R6, [R1+0x3678] ;  /* 0x0036780001067983 */ /* 0x001ee20000300a00 */
[----:B--2---:R-:W-:-:S05]  /*40a0*/  IMAD.WIDE R14, R15, 0x2, R2 ;  /* 0x000000020f0e7825 */ /* 0x004fca00078e0202 */
[----:B------:R3:W-:Y:S02]  /*40b0*/  STL.64 [R1+0x78], R14 ;  /* 0x0000780e01007387 */ /* 0x0007e40000100a00 */
[----:B---3--:R-:W-:-:S05]  /*40c0*/  IMAD.WIDE R14, R7, 0x2, R2 ;  /* 0x00000002070e7825 */ /* 0x008fca00078e0202 */
[----:B------:R0:W-:Y:S02]  /*40d0*/  STL.64 [R1+0x70], R14 ;  /* 0x0000700e01007387 */ /* 0x0001e40000100a00 */
[----:B0-----:R-:W-:-:S04]  /*40e0*/  IMAD.WIDE R14, R6, 0x2, R2 ;  /* 0x00000002060e7825 */ /* 0x001fc800078e0202 */
[--C-:B------:R-:W-:Y:S01]  /*40f0*/  IMAD.WIDE R6, R5, 0x2, R2.reuse ;  /* 0x0000000205067825 */ /* 0x100fe200078e0202 */
[----:B------:R0:W-:Y:S03]  /*4100*/  STL.64 [R1+0x68], R14 ;  /* 0x0000680e01007387 */ /* 0x0001e60000100a00 */
[--C-:B------:R-:W-:Y:S01]  /*4110*/  IMAD.WIDE R4, R4, 0x2, R2.reuse ;  /* 0x0000000204047825 */ /* 0x100fe200078e0202 */
[----:B------:R1:W-:Y:S03]  /*4120*/  STL.64 [R1+0x60], R6 ;  /* 0x0000600601007387 */ /* 0x0003e60000100a00 */
[--C-:B0-----:R-:W-:Y:S02]  /*4130*/  IMAD.WIDE R14, R28, 0x2, R2.reuse ;  /* 0x000000021c0e7825 */ /* 0x101fe400078e0202 */
[----:B------:R-:W2:Y:S02]  /*4140*/  LDL.LU R28, [R1+0x3670] ;  /* 0x00367000011c7983 */ /* 0x000ea40000300800 */
[----:B-1----:R-:W-:-:S02]  /*4150*/  IMAD.WIDE R6, R9, 0x2, R2 ;  /* 0x0000000209067825 */ /* 0x002fc400078e0202 */
[----:B------:R0:W-:Y:S04]  /*4160*/  STL.64 [R1+0x58], R4 ;  /* 0x0000580401007387 */ /* 0x0001e80000100a00 */
[----:B------:R-:W-:Y:S04]  /*4170*/  STL.64 [R1+0x50], R14 ;  /* 0x0000500e01007387 */ /* 0x000fe80000100a00 */
[----:B------:R1:W-:Y:S01]  /*4180*/  STL.64 [R1+0x48], R6 ;  /* 0x0000480601007387 */ /* 0x0003e20000100a00 */
[----:B0-----:R-:W-:-:S04]  /*4190*/  IMAD.WIDE R4, R10, 0x2, R2 ;  /* 0x000000020a047825 */ /* 0x001fc800078e0202 */
[--C-:B------:R-:W-:Y:S01]  /*41a0*/  IMAD.WIDE R10, R11, 0x2, R2.reuse ;  /* 0x000000020b0a7825 */ /* 0x100fe200078e0202 */
[----:B------:R0:W-:Y:S03]  /*41b0*/  STL.64 [R1+0x40], R4 ;  /* 0x0000400401007387 */ /* 0x0001e60000100a00 */
[--C-:B-1----:R-:W-:Y:S01]  /*41c0*/  IMAD.WIDE R6, R12, 0x2, R2.reuse ;  /* 0x000000020c067825 */ /* 0x102fe200078e0202 */
[----:B------:R1:W-:Y:S04]  /*41d0*/  STL.64 [R1+0x38], R10 ;  /* 0x0000380a01007387 */ /* 0x0003e80000100a00 */
[----:B------:R3:W-:Y:S01]  /*41e0*/  STL.64 [R1+0x30], R6 ;  /* 0x0000300601007387 */ /* 0x0007e20000100a00 */
[----:B0-----:R-:W-:-:S04]  /*41f0*/  IMAD.WIDE R4, R13, 0x2, R2 ;  /* 0x000000020d047825 */ /* 0x001fc800078e0202 */
[--C-:B-1----:R-:W-:Y:S01]  /*4200*/  IMAD.WIDE R10, R16, 0x2, R2.reuse ;  /* 0x00000002100a7825 */ /* 0x102fe200078e0202 */
[----:B------:R0:W-:Y:S03]  /*4210*/  STL.64 [R1+0x28], R4 ;  /* 0x0000280401007387 */ /* 0x0001e60000100a00 */
[--C-:B---3--:R-:W-:Y:S01]  /*4220*/  IMAD.WIDE R6, R17, 0x2, R2.reuse ;  /* 0x0000000211067825 */ /* 0x108fe200078e0202 */
[----:B------:R-:W-:Y:S03]  /*4230*/  STL.64 [R1+0x20], R10 ;  /* 0x0000200a01007387 */ /* 0x000fe60000100a00 */
[--C-:B------:R-:W-:Y:S01]  /*4240*/  IMAD.WIDE R8, R8, 0x2, R2.reuse ;  /* 0x0000000208087825 */ /* 0x100fe200078e0202 */
[----:B------:R1:W-:Y:S03]  /*4250*/  STL.64 [R1+0x18], R6 ;  /* 0x0000180601007387 */ /* 0x0003e60000100a00 */
[----:B0-----:R-:W-:-:S05]  /*4260*/  IMAD.WIDE R4, R18, 0x2, R2 ;  /* 0x0000000212047825 */ /* 0x001fca00078e0202 */
[----:B------:R0:W-:Y:S01]  /*4270*/  STL.64 [R1+0x10], R4 ;  /* 0x0000100401007387 */ /* 0x0001e20000100a00 */
[----:B-1----:R-:W-:-:S03]  /*4280*/  IMAD.WIDE R6, R19, 0x2, R2 ;  /* 0x0000000213067825 */ /* 0x002fc600078e0202 */
[----:B------:R1:W-:Y:S01]  /*4290*/  STL.64 [R1+0x8], R8 ;  /* 0x0000080801007387 */ /* 0x0003e20000100a00 */
[----:B0-----:R-:W-:-:S05]  /*42a0*/  IMAD.WIDE R4, R20, 0x2, R2 ;  /* 0x0000000214047825 */ /* 0x001fca00078e0202 */
[----:B------:R0:W-:Y:S01]  /*42b0*/  STL.64 [R1+0x3618], R4 ;  /* 0x0036180401007387 */ /* 0x0001e20000100a00 */
[----:B-1----:R-:W-:-:S03]  /*42c0*/  IMAD.WIDE R8, R22, 0x2, R2 ;  /* 0x0000000216087825 */ /* 0x002fc600078e0202 */
[----:B------:R1:W-:Y:S01]  /*42d0*/  STL.64 [R1], R6 ;  /* 0x0000000601007387 */ /* 0x0003e20000100a00 */
[----:B------:R-:W-:-:S03]  /*42e0*/  IMAD.WIDE R10, R23, 0x2, R2 ;  /* 0x00000002170a7825 */ /* 0x000fc600078e0202 */
[----:B0-----:R-:W3:Y:S01]  /*42f0*/  LDL.LU R4, [R1+0x198] ;  /* 0x0001980001047983 */ /* 0x001ee20000300800 */
[----:B-1----:R-:W-:-:S03]  /*4300*/  IMAD.WIDE R6, R21, 0x2, R2 ;  /* 0x0000000215067825 */ /* 0x002fc600078e0202 */
[----:B------:R-:W4:Y:S04]  /*4310*/  LDL.LU R5, [R1+0x19c] ;  /* 0x00019c0001057983 */ /* 0x000f280000300800 */
[----:B------:R0:W-:Y:S01]  /*4320*/  STL.64 [R1+0x3610], R6 ;  /* 0x0036100601007387 */ /* 0x0001e20000100a00 */
[----:B------:R-:W-:-:S03]  /*4330*/  IMAD.WIDE R12, R24, 0x2, R2 ;  /* 0x00000002180c7825 */ /* 0x000fc600078e0202 */
[----:B0-----:R-:W4:Y:S04]  /*4340*/  LDL.LU.64 R6, [R1+0x88] ;  /* 0x0000880001067983 */ /* 0x001f280000300a00 */
[----:B------:R0:W-:Y:S04]  /*4350*/  STL.64 [R1+0x3608], R8 ;  /* 0x0036080801007387 */ /* 0x0001e80000100a00 */
[----:B0-----:R-:W4:Y:S04]  /*4360*/  LDL.LU.64 R8, [R1+0x180] ;  /* 0x0001800001087983 */ /* 0x001f280000300a00 */
[----:B------:R0:W-:Y:S04]  /*4370*/  STL.64 [R1+0x3600], R10 ;  /* 0x0036000a01007387 */ /* 0x0001e80000100a00 */
[----:B0-----:R-:W4:Y:S04]  /*4380*/  LDL.LU.64 R10, [R1+0x178] ;  /* 0x00017800010a7983 */ /* 0x001f280000300a00 */
[----:B------:R-:W3:Y:S04]  /*4390*/  LDL.LU R24, [R1+0x98] ;  /* 0x0000980001187983 */ /* 0x000ee80000300800 */
[----:B------:R0:W-:Y:S04]  /*43a0*/  STL.64 [R1+0x3620], R12 ;  /* 0x0036200c01007387 */ /* 0x0001e80000100a00 */
[----:B0-----:R-:W4:Y:S01]  /*43b0*/  LDL.LU R13, [R1+0x9c] ;  /* 0x00009c00010d7983 */ /* 0x001f220000300800 */
[----:B------:R-:W-:-:S04]  /*43c0*/  IMAD.WIDE R14, R25, 0x2, R2 ;  /* 0x00000002190e7825 */ /* 0x000fc800078e0202 */
[--C-:B------:R-:W-:Y:S01]  /*43d0*/  IMAD.WIDE R16, R26, 0x2, R2.reuse ;  /* 0x000000021a107825 */ /* 0x100fe200078e0202 */
[----:B------:R-:W-:Y:S03]  /*43e0*/  STL.64 [R1+0x3628], R14 ;  /* 0x0036280e01007387 */ /* 0x000fe60000100a00 */
[--C-:B------:R-:W-:Y:S01]  /*43f0*/  IMAD.WIDE R18, R27, 0x2, R2.reuse ;  /* 0x000000021b127825 */ /* 0x100fe200078e0202 */
[----:B------:R-:W-:Y:S03]  /*4400*/  STL.64 [R1+0x3630], R16 ;  /* 0x0036301001007387 */ /* 0x000fe60000100a00 */
[--C-:B------:R-:W-:Y:S01]  /*4410*/  IMAD.WIDE R20, R29, 0x2, R2.reuse ;  /* 0x000000021d147825 */ /* 0x100fe200078e0202 */
[----:B------:R0:W-:Y:S03]  /*4420*/  STL.64 [R1+0x3638], R18 ;  /* 0x0036381201007387 */ /* 0x0001e60000100a00 */
[--C-:B------:R-:W-:Y:S01]  /*4430*/  IMAD.WIDE R22, R0, 0x2, R2.reuse ;  /* 0x0000000200167825 */ /* 0x100fe200078e0202 */
[----:B0-----:R-:W4:Y:S04]  /*4440*/  LDL.LU.64 R18, [R1+0x78] ;  /* 0x0000780001127983 */ /* 0x001f280000300a00 */
[----:B------:R0:W-:Y:S04]  /*4450*/  STL.64 [R1+0x3640], R20 ;  /* 0x0036401401007387 */ /* 0x0001e80000100a00 */
[----:B0-----:R-:W4:Y:S04]  /*4460*/  LDL.LU.64 R20, [R1+0x190] ;  /* 0x0001900001147983 */ /* 0x001f280000300a00 */
[----:B--2---:R-:W-:Y:S04]  /*4470*/  STL [R1+0x35fc], R28 ;  /* 0x0035fc1c01007387 */ /* 0x004fe80000100800 */
[----:B------:R-:W-:Y:S04]  /*4480*/  STL.64 [R1+0x3648], R22 ;  /* 0x0036481601007387 */ /* 0x000fe80000100a00 */
[----:B------:R-:W2:Y:S04]  /*4490*/  LDL.LU.64 R16, [R1+0x70] ;  /* 0x0000700001107983 */ /* 0x000ea80000300a00 */
[----:B------:R-:W2:Y:S01]  /*44a0*/  LDL.LU.64 R14, [R1+0x170] ;  /* 0x00017000010e7983 */ /* 0x000ea20000300a00 */
[----:B---3--:R-:W-:-:S05]  /*44b0*/  IMAD.WIDE R24, R24, 0x2, R2 ;  /* 0x0000000218187825 */ /* 0x008fca00078e0202 */
[----:B------:R0:W-:Y:S01]  /*44c0*/  STL.64 [R1+0x3650], R24 ;  /* 0x0036501801007387 */ /* 0x0001e20000100a00 */
[----:B----4-:R-:W-:-:S03]  /*44d0*/  IMAD.WIDE R26, R13, 0x2, R2 ;  /* 0x000000020d1a7825 */ /* 0x010fc600078e0202 */
[----:B0-----:R-:W3:Y:S04]  /*44e0*/  LDL.LU.64 R24, [R1+0x80] ;  /* 0x0000800001187983 */ /* 0x001ee80000300a00 */
[----:B------:R-:W4:Y:S04]  /*44f0*/  LDL.LU.64 R22, [R1+0x68] ;  /* 0x0000680001167983 */ /* 0x000f280000300a00 */
[----:B------:R0:W-:Y:S04]  /*4500*/  STL.64 [R1+0x3658], R26 ;  /* 0x0036581a01007387 */ /* 0x0001e80000100a00 */
[----:B0-----:R-:W2:Y:S01]  /*4510*/  LDL.LU.64 R26, [R1+0x188] ;  /* 0x00018800011a7983 */ /* 0x001ea20000300a00 */
[----:B------:R-:W-:-:S03]  /*4520*/  IMAD.WIDE R28, R4, 0x2, R2 ;  /* 0x00000002041c7825 */ /* 0x000fc600078e0202 */
[----:B------:R-:W4:Y:S01]  /*4530*/  LDL.LU.64 R12, [R1+0x168] ;  /* 0x00016800010c7983 */ /* 0x000f220000300a00 */
[----:B------:R-:W-:-:S03]  /*4540*/  IMAD.WIDE R2, R5, 0x2, R2 ;  /* 0x0000000205027825 */ /* 0x000fc600078e0202 */
[----:B------:R0:W-:Y:S04]  /*4550*/  STL.64 [R1+0x98], R28 ;  /* 0x0000981c01007387 */ /* 0x0001e80000100a00 */
[----:B------:R-:W-:Y:S04]  /*4560*/  STL.64 [R1+0x3660], R2 ;  /* 0x0036600201007387 */ /* 0x000fe80000100a00 */
[----:B------:R1:W-:Y:S01]  /*4570*/  STL [R1+0x35cc], R20 ;  /* 0x0035cc1401007387 */ /* 0x0003e20000100800 */
[----:B------:R-:W-:-:S03]  /*4580*/  IMAD.MOV.U32 R0, RZ, RZ, R21 ;  /* 0x000000ffff007224 */ /* 0x000fc600078e0015 */
[----:B------:R-:W4:Y:S04]  /*4590*/  LDL.LU.64 R4, [R1+0x60] ;  /* 0x0000600001047983 */ /* 0x000f280000300a00 */
[----:B0-----:R-:W4:Y:S04]  /*45a0*/  LDL.LU.64 R28, [R1+0x160] ;  /* 0x00016000011c7983 */ /* 0x001f280000300a00 */
[----:B------:R0:W-:Y:S04]  /*45b0*/  STL [R1+0x35c4], R0 ;  /* 0x0035c40001007387 */ /* 0x0001e80000100800 */
[----:B------:R2:W-:Y:S04]  /*45c0*/  STL [R1+0x35c8], R6 ;  /* 0x0035c80601007387 */ /* 0x0005e80000100800 */
[----:B-1----:R-:W4:Y:S01]  /*45d0*/  LDL.LU.64 R20, [R1+0x58] ;  /* 0x0000580001147983 */ /* 0x002f220000300a00 */
[----:B0-----:R-:W-:-:S05]  /*45e0*/  IMAD.MOV.U32 R0, RZ, RZ, R7 ;  /* 0x000000ffff007224 */ /* 0x001fca00078e0007 */
[----:B------:R0:W-:Y:S04]  /*45f0*/  STL [R1+0x35bc], R0 ;  /* 0x0035bc0001007387 */ /* 0x0001e80000100800 */
[----:B--2---:R-:W-:Y:S04]  /*4600*/  STL [R1+0x35c0], R26 ;  /* 0x0035c01a01007387 */ /* 0x004fe80000100800 */
[----:B------:R-:W2:Y:S01]  /*4610*/  LDL.LU.64 R6, [R1+0x158] ;  /* 0x0001580001067983 */ /* 0x000ea20000300a00 */
[----:B0-----:R-:W-:-:S03]  /*4620*/  IMAD.MOV.U32 R0, RZ, RZ, R27 ;  /* 0x000000ffff007224 */ /* 0x001fc600078e001b */
[----:B---3--:R-:W-:Y:S04]  /*4630*/  STL [R1+0x35b8], R24 ;  /* 0x0035b81801007387 */ /* 0x008fe80000100800 */
[----:B------:R0:W-:Y:S04]  /*4640*/  STL [R1+0x35b4], R0 ;  /* 0x0035b40001007387 */ /* 0x0001e80000100800 */
[----:B------:R-:W-:Y:S01]  /*4650*/  STL [R1+0x35b0], R8 ;  /* 0x0035b00801007387 */ /* 0x000fe20000100800 */
[----:B0-----:R-:W-:-:S05]  /*4660*/  IMAD.MOV.U32 R0, RZ, RZ, R25 ;  /* 0x000000ffff007224 */ /* 0x001fca00078e0019 */
[----:B------:R0:W-:Y:S02]  /*4670*/  STL [R1+0x35ac], R0 ;  /* 0x0035ac0001007387 */ /* 0x0001e40000100800 */
[----:B0-----:R-:W-:Y:S02]  /*4680*/  IMAD.MOV.U32 R0, RZ, RZ, R9 ;  /* 0x000000ffff007224 */ /* 0x001fe400078e0009 */
[----:B------:R-:W3:Y:S04]  /*4690*/  LDL.LU.64 R8, [R1+0x50] ;  /* 0x0000500001087983 */ /* 0x000ee80000300a00 */
[----:B------:R0:W-:Y:S04]  /*46a0*/  STL [R1+0x35a4], R0 ;  /* 0x0035a40001007387 */ /* 0x0001e80000100800 */
[----:B------:R1:W-:Y:S01]  /*46b0*/  STL [R1+0x35a8], R18 ;  /* 0x0035a81201007387 */ /* 0x0003e20000100800 */
[----:B0-----:R-:W-:-:S03]  /*46c0*/  IMAD.MOV.U32 R0, RZ, RZ, R19 ;  /* 0x000000ffff007224 */ /* 0x001fc600078e0013 */
[----:B-1----:R-:W3:Y:S04]  /*46d0*/  LDL.LU.64 R18, [R1+0x150] ;  /* 0x0001500001127983 */ /* 0x002ee80000300a00 */
[----:B------:R0:W-:Y:S04]  /*46e0*/  STL [R1+0x359c], R0 ;  /* 0x00359c0001007387 */ /* 0x0001e80000100800 */
[----:B------:R1:W-:Y:S01]  /*46f0*/  STL [R1+0x35a0], R10 ;  /* 0x0035a00a01007387 */ /* 0x0003e20000100800 */
[----:B0-----:R-:W-:-:S03]  /*4700*/  IMAD.MOV.U32 R0, RZ, RZ, R11 ;  /* 0x000000ffff007224 */ /* 0x001fc600078e000b */
[----:B-1----:R-:W3:Y:S04]  /*4710*/  LDL.LU.64 R10, [R1+0x48] ;  /* 0x00004800010a7983 */ /* 0x002ee80000300a00 */
[----:B------:R0:W-:Y:S04]  /*4720*/  STL [R1+0x3594], R0 ;  /* 0x0035940001007387 */ /* 0x0001e80000100800 */
[----:B------:R1:W-:Y:S01]  /*4730*/  STL [R1+0x3598], R16 ;  /* 0x0035981001007387 */ /* 0x0003e20000100800 */
[----:B0-----:R-:W-:-:S03]  /*4740*/  IMAD.MOV.U32 R0, RZ, RZ, R17 ;  /* 0x000000ffff007224 */ /* 0x001fc600078e0011 */
[----:B------:R-:W-:Y:S04]  /*4750*/  STL [R1+0x3590], R14 ;  /* 0x0035900e01007387 */ /* 0x000fe80000100800 */
[----:B------:R0:W-:Y:S04]  /*4760*/  STL [R1+0x358c], R0 ;  /* 0x00358c0001007387 */ /* 0x0001e80000100800 */
[----:B-1----:R-:W3:Y:S01]  /*4770*/  LDL.LU.64 R16, [R1+0x148] ;  /* 0x0001480001107983 */ /* 0x002ee20000300a00 */
[----:B0-----:R-:W-:-:S03]  /*4780*/  IMAD.MOV.U32 R0, RZ, RZ, R15 ;  /* 0x000000ffff007224 */ /* 0x001fc600078e000f */
[----:B----4-:R-:W-:Y:S04]  /*4790*/  STL [R1+0x3588], R22 ;  /* 0x0035881601007387 */ /* 0x010fe80000100800 */
[----:B------:R0:W-:Y:S04]  /*47a0*/  STL [R1+0x3584], R0 ;  /* 0x0035840001007387 */ /* 0x0001e80000100800 */
[----:B------:R-:W4:Y:S01]  /*47b0*/  LDL.LU.64 R14, [R1+0x40] ;  /* 0x00004000010e7983 */ /* 0x000f220000300a00 */
[----:B0-----:R-:W-:-:S03]  /*47c0*/  IMAD.MOV.U32 R0, RZ, RZ, R23 ;  /* 0x000000ffff007224 */ /* 0x001fc600078e0017 */
[----:B------:R-:W-:Y:S04]  /*47d0*/  STL [R1+0x3580], R12 ;  /* 0x0035800c01007387 */ /* 0x000fe80000100800 */
[----:B------:R0:W-:Y:S02]  /*47e0*/  STL [R1+0x357c], R0 ;  /* 0x00357c0001007387 */ /* 0x0001e40000100800 */
[----:B0-----:R-:W-:Y:S02]  /*47f0*/  IMAD.MOV.U32 R0, RZ, RZ, R13 ;  /* 0x000000ffff007224 */ /* 0x001fe400078e000d */
[----:B------:R-:W4:Y:S04]  /*4800*/  LDL.LU.64 R12, [R1+0x140] ;  /* 0x00014000010c7983 */ /* 0x000f280000300a00 */
[----:B------:R0:W-:Y:S04]  /*4810*/  STL [R1+0x3574], R0 ;  /* 0x0035740001007387 */ /* 0x0001e80000100800 */
[----:B------:R1:W-:Y:S01]  /*4820*/  STL [R1+0x3578], R4 ;  /* 0x0035780401007387 */ /* 0x0003e20000100800 */
[----:B0-----:R-:W-:-:S03]  /*4830*/  IMAD.MOV.U32 R0, RZ, RZ, R5 ;  /* 0x000000ffff007224 */ /* 0x001fc600078e0005 */
[----:B------:R-:W-:Y:S04]  /*4840*/  STL [R1+0x3570], R28 ;  /* 0x0035701c01007387 */ /* 0x000fe80000100800 */
[----:B------:R0:W-:Y:S04]  /*4850*/  STL [R1+0x356c], R0 ;  /* 0x00356c0001007387 */ /* 0x0001e80000100800 */
[----:B-1----:R-:W4:Y:S01]  /*4860*/  LDL.LU.64 R4, [R1+0x38] ;  /* 0x0000380001047983 */ /* 0x002f220000300a00 */
[----:B0-----:R-:W-:-:S03]  /*4870*/  IMAD.MOV.U32 R0, RZ, RZ, R29 ;  /* 0x000000ffff007224 */ /* 0x001fc600078e001d */
[----:B------:R-:W-:Y:S04]  /*4880*/  STL [R1+0x3568], R20 ;  /* 0x0035681401007387 */ /* 0x000fe80000100800 */
[----:B------:R0:W-:Y:S02]  /*4890*/  STL [R1+0x3564], R0 ;  /* 0x0035640001007387 */ /* 0x0001e40000100800 */
[----:B0-----:R-:W-:Y:S02]  /*48a0*/  IMAD.MOV.U32 R0, RZ, RZ, R21 ;  /* 0x000000ffff007224 */ /* 0x001fe400078e0015 */
[----:B--2---:R-:W-:Y:S04]  /*48b0*/  STL [R1+0x3560], R6 ;  /* 0x0035600601007387 */ /* 0x004fe80000100800 */
[----:B------:R0:W-:Y:S04]  /*48c0*/  STL [R1+0x355c], R0 ;  /* 0x00355c0001007387 */ /* 0x0001e80000100800 */
[----:B------:R-:W2:Y:S01]  /*48d0*/  LDL.LU.64 R2, [R1+0x30] ;  /* 0x0000300001027983 */ /* 0x000ea20000300a00 */
[----:B0-----:R-:W-:-:S03]  /*48e0*/  IMAD.MOV.U32 R0, RZ, RZ, R7 ;  /* 0x000000ffff007224 */ /* 0x001fc600078e0007 */
[----:B--2---:R0:W-:Y:S04]  /*48f0*/  STL.64 [R1+0x3668], R2 ;  /* 0x0036680201007387 */ /* 0x0041e80000100a00 */
[----:B0-----:R-:W2:Y:S04]  /*4900*/  LDL.LU.64 R2, [R1+0x138] ;  /* 0x0001380001027983 */ /* 0x001ea80000300a00 */
[----:B------:R-:W2:Y:S04]  /*4910*/  LDL.LU.64 R6, [R1+0x130] ;  /* 0x0001300001067983 */ /* 0x000ea80000300a00 */
[----:B------:R0:W-:Y:S04]  /*4920*/  STL [R1+0x3554], R0 ;  /* 0x0035540001007387 */ /* 0x0001e80000100800 */
[----:B---3--:R1:W-:Y:S04]  /*4930*/  STL [R1+0x3558], R8 ;  /* 0x0035580801007387 */ /* 0x0083e80000100800 */
[----:B------:R-:W3:Y:S01]  /*4940*/  LDL.LU.64 R26, [R1+0x28] ;  /* 0x00002800011a7983 */ /* 0x000ee20000300a00 */
[----:B0-----:R-:W-:-:S05]  /*4950*/  IMAD.MOV.U32 R0, RZ, RZ, R9 ;  /* 0x000000ffff007224 */ /* 0x001fca00078e0009 */
[----:B------:R0:W-:Y:S04]  /*4960*/  STL [R1+0x354c], R0 ;  /* 0x00354c0001007387 */ /* 0x0001e80000100800 */
[----:B------:R-:W-:Y:S04]  /*4970*/  STL [R1+0x3550], R18 ;  /* 0x0035501201007387 */ /* 0x000fe80000100800 */
[----:B-1----:R-:W3:Y:S01]  /*4980*/  LDL.LU.64 R8, [R1+0x128] ;  /* 0x0001280001087983 */ /* 0x002ee20000300a00 */
[----:B0-----:R-:W-:-:S03]  /*4990*/  IMAD.MOV.U32 R0, RZ, RZ, R19 ;  /* 0x000000ffff007224 */ /* 0x001fc600078e0013 */
[----:B------:R-:W-:Y:S04]  /*49a0*/  STL [R1+0x3548], R10 ;  /* 0x0035480a01007387 */ /* 0x000fe80000100800 */
[----:B------:R0:W-:Y:S04]  /*49b0*/  STL [R1+0x3544], R0 ;  /* 0x0035440001007387 */ /* 0x0001e80000100800 */
[----:B------:R-:W3:Y:S01]  /*49c0*/  LDL.LU.64 R24, [R1+0x20] ;  /* 0x0000200001187983 */ /* 0x000ee20000300a00 */
[----:B0-----:R-:W-:-:S03]  /*49d0*/  IMAD.MOV.U32 R0, RZ, RZ, R11 ;  /* 0x000000ffff007224 */ /* 0x001fc600078e000b */
[----:B------:R-:W3:Y:S04]  /*49e0*/  LDL.LU.64 R10, [R1+0x120] ;  /* 0x00012000010a7983 */ /* 0x000ee80000300a00 */
[----:B------:R0:W-:Y:S04]  /*49f0*/  STL [R1+0x353c], R0 ;  /* 0x00353c0001007387 */ /* 0x0001e80000100800 */
[----:B------:R-:W-:Y:S04]  /*4a00*/  STL [R1+0x3540], R16 ;  /* 0x0035401001007387 */ /* 0x000fe80000100800 */
[----:B------:R-:W3:Y:S01]  /*4a10*/  LDL.LU.64 R22, [R1+0x18] ;  /* 0x0000180001167983 */ /* 0x000ee20000300a00 */
[----:B0-----:R-:W-:-:S05]  /*4a20*/  IMAD.MOV.U32 R0, RZ, RZ, R17 ;  /* 0x000000ffff007224 */ /* 0x001fca00078e0011 */
[----:B------:R0:W-:Y:S04]  /*4a30*/  STL [R1+0x3534], R0 ;  /* 0x0035340001007387 */ /* 0x0001e80000100800 */
[----:B----4-:R-:W-:Y:S04]  /*4a40*/  STL [R1+0x3538], R14 ;  /* 0x0035380e01007387 */ /* 0x010fe80000100800 */
[----:B------:R-:W4:Y:S01]  /*4a50*/  LDL.LU.64 R20, [R1+0x118] ;  /* 0x0001180001147983 */ /* 0x000f220000300a00 */
[----:B0-----:R-:W-:-:S03]  /*4a60*/  IMAD.MOV.U32 R0, RZ, RZ, R15 ;  /* 0x000000ffff007224 */ /* 0x001fc600078e000f */
[----:B------:R-:W4:Y:S04]  /*4a70*/  LDL.LU.64 R18, [R1+0x10] ;  /* 0x0000100001127983 */ /* 0x000f280000300a00 */
[----:B------:R0:W-:Y:S04]  /*4a80*/  STL [R1+0x352c], R0 ;  /* 0x00352c0001007387 */ /* 0x0001e80000100800 */
[----:B------:R1:W-:Y:S04]  /*4a90*/  STL [R1+0x3530], R12 ;  /* 0x0035300c01007387 */ /* 0x0003e80000100800 */
[----:B------:R-:W4:Y:S01]  /*4aa0*/  LDL.LU.64 R16, [R1+0x110] ;  /* 0x0001100001107983 */ /* 0x000f220000300a00 */
[----:B0-----:R-:W-:-:S03]  /*4ab0*/  IMAD.MOV.U32 R0, RZ, RZ, R13 ;  /* 0x000000ffff007224 */ /* 0x001fc600078e000d */
[----:B------:R-:W4:Y:S04]  /*4ac0*/  LDL.LU.64 R14, [R1+0x8] ;  /* 0x00000800010e7983 */ /* 0x000f280000300a00 */
[----:B------:R0:W-:Y:S04]  /*4ad0*/  STL [R1+0x3524], R0 ;  /* 0x0035240001007387 */ /* 0x0001e80000100800 */
[----:B------:R0:W-:Y:S04]  /*4ae0*/  STL [R1+0x3528], R4 ;  /* 0x0035280401007387 */ /* 0x0001e80000100800 */
[----:B-1----:R-:W4:Y:S01]  /*4af0*/  LDL.LU.64 R12, [R1+0x108] ;  /* 0x00010800010c7983 */ /* 0x002f220000300a00 */
[----:B0-----:R-:W-:-:S03]  /*4b00*/  IMAD.MOV.U32 R0, RZ, RZ, R5 ;  /* 0x000000ffff007224 */ /* 0x001fc600078e0005 */
[----:B------:R-:W4:Y:S04]  /*4b10*/  LDL.LU.64 R4, [R1] ;  /* 0x0000000001047983 */ /* 0x000f280000300a00 */
[----:B------:R0:W-:Y:S04]  /*4b20*/  STL [R1+0x351c], R0 ;  /* 0x00351c0001007387 */ /* 0x0001e80000100800 */
[----:B--2---:R1:W-:Y:S01]  /*4b30*/  STL [R1+0x3520], R2 ;  /* 0x0035200201007387 */ /* 0x0043e20000100800 */
[----:B0-----:R-:W-:-:S03]  /*4b40*/  IMAD.MOV.U32 R0, RZ, RZ, R3 ;  /* 0x000000ffff007224 */ /* 0x001fc600078e0003 */
[----:B------:R-:W2:Y:S04]  /*4b50*/  LDL.LU.64 R28, [R1+0x100] ;  /* 0x00010000011c7983 */ /* 0x000ea80000300a00 */
[----:B-1----:R-:W3:Y:S04]  /*4b60*/  LDL.LU.64 R2, [R1+0x3668] ;  /* 0x0036680001027983 */ /* 0x002ee80000300a00 */
[----:B---3--:R-:W-:Y:S04]  /*4b70*/  STL [R1+0x3518], R2 ;  /* 0x0035180201007387 */ /* 0x008fe80000100800 */
[----:B------:R0:W-:Y:S02]  /*4b80*/  STL [R1+0x3514], R0 ;  /* 0x0035140001007387 */ /* 0x0001e40000100800 */
[----:B0-----:R-:W-:-:S02]  /*4b90*/  IMAD.MOV.U32 R0, RZ, RZ, R3 ;  /* 0x000000ffff007224 */ /* 0x001fc400078e0003 */
[----:B------:R-:W3:Y:S04]  /*4ba0*/  LDL.LU.64 R2, [R1+0x3660] ;  /* 0x0036600001027983 */ /* 0x000ee80000300a00 */
[----:B------:R-:W-:Y:S04]  /*4bb0*/  STL [R1+0x3510], R6 ;  /* 0x0035100601007387 */ /* 0x000fe80000100800 */
[----:B------:R0:W-:Y:S02]  /*4bc0*/  STL [R1+0x350c], R0 ;  /* 0x00350c0001007387 */ /* 0x0001e40000100800 */
[----:B0-----:R-:W-:-:S02]  /*4bd0*/  IMAD.MOV.U32 R0, RZ, RZ, R7 ;  /* 0x000000ffff007224 */ /* 0x001fc400078e0007 */
[----:B------:R-:W3:Y:S04]  /*4be0*/  LDL.LU.64 R6, [R1+0xf8] ;  /* 0x0000f80001067983 */ /* 0x000ee80000300a00 */
[----:B------:R0:W-:Y:S04]  /*4bf0*/  STL [R1+0x3504], R0 ;  /* 0x0035040001007387 */ /* 0x0001e80000100800 */
[----:B------:R1:W-:Y:S01]  /*4c00*/  STL [R1+0x3508], R26 ;  /* 0x0035081a01007387 */ /* 0x0003e20000100800 */
[----:B0-----:R-:W-:-:S03]  /*4c10*/  IMAD.MOV.U32 R0, RZ, RZ, R27 ;  /* 0x000000ffff007224 */ /* 0x001fc600078e001b */
[----:B-1----:R-:W3:Y:S04]  /*4c20*/  LDL.LU.64 R26, [R1+0x3658] ;  /* 0x00365800011a7983 */ /* 0x002ee80000300a00 */
        /* <DEDUP_REMOVED lines=16> */
[----:B----4-:R-:W-:Y:S04]  /*4d30*/  STL [R1+0x34e0], R20 ;  /* 0x0034e01401007387 */ /* 0x010fe80000100800 */
[----:B------:R0:W-:Y:S02]  /*4d40*/  STL [R1+0x34dc], R0 ;  /* 0x0034dc0001007387 */ /* 0x0001e40000100800 */
[----:B0-----:R-:W-:-:S02]  /*4d50*/  IMAD.MOV.U32 R0, RZ, RZ, R21 ;  /* 0x000000ffff007224 */ /* 0x001fc400078e0015 */
[----:B------:R-:W4:Y:S04]  /*4d60*/  LDL.LU.64 R20, [R1+0x3640] ;  /* 0x0036400001147983 */ /* 0x000f280000300a00 */
[----:B------:R-:W-:Y:S04]  /*4d70*/  STL [R1+0x34d8], R18 ;  /* 0x0034d81201007387 */ /* 0x000fe80000100800 */
        /* <DEDUP_REMOVED lines=18> */
[----:B------:R-:W3:Y:S04]  /*4ea0*/  LDL.LU.64 R4, [R1+0x3618] ;  /* 0x0036180001047983 */ /* 0x000ee80000300a00 */
[----:B--2---:R-:W-:Y:S04]  /*4eb0*/  STL [R1+0x34b0], R28 ;  /* 0x0034b01c01007387 */ /* 0x004fe80000100800 */
[----:B------:R0:W-:Y:S02]  /*4ec0*/  STL [R1+0x34ac], R0 ;  /* 0x0034ac0001007387 */ /* 0x0001e40000100800 */
[----:B0-----:R-:W-:-:S02]  /*4ed0*/  IMAD.MOV.U32 R0, RZ, RZ, R29 ;  /* 0x000000ffff007224 */ /* 0x001fc400078e001d */
[----:B---3--:R-:W-:Y:S04]  /*4ee0*/  STL [R1+0x34a8], R4 ;  /* 0x0034a80401007387 */ /* 0x008fe80000100800 */
[----:B------:R0:W-:Y:S04]  /*4ef0*/  STL [R1+0x34a4], R0 ;  /* 0x0034a40001007387 */ /* 0x0001e80000100800 */
[----:B------:R1:W-:Y:S01]  /*4f00*/  STL [R1+0x349c], R5 ;  /* 0x00349c0501007387 */ /* 0x0003e20000100800 */
[----:B0-----:R-:W-:-:S03]  /*4f10*/  IMAD.MOV.U32 R0, RZ, RZ, R7 ;  /* 0x000000ffff007224 */ /* 0x001fc600078e0007 */
[----:B-1----:R-:W2:Y:S04]  /*4f20*/  LDL.LU.64 R4, [R1+0xd8] ;  /* 0x0000d80001047983 */ /* 0x002ea80000300a00 */
[----:B------:R-:W3:Y:S04]  /*4f30*/  LDL.LU.64 R28, [R1+0xc8] ;  /* 0x0000c800011c7983 */ /* 0x000ee80000300a00 */
[----:B------:R0:W-:Y:S04]  /*4f40*/  STL [R1+0x34a0], R6 ;  /* 0x0034a00601007387 */ /* 0x0001e80000100800 */
[----:B0-----:R-:W4:Y:S04]  /*4f50*/  LDL.LU.64 R6, [R1+0x3610] ;  /* 0x0036100001067983 */ /* 0x001f280000300a00 */
[----:B----4-:R-:W-:Y:S04]  /*4f60*/  STL [R1+0x3498], R6 ;  /* 0x0034980601007387 */ /* 0x010fe80000100800 */
[----:B------:R0:W-:Y:S04]  /*4f70*/  STL [R1+0x3494], R0 ;  /* 0x0034940001007387 */ /* 0x0001e80000100800 */
[----:B------:R1:W-:Y:S01]  /*4f80*/  STL [R1+0x348c], R7 ;  /* 0x00348c0701007387 */ /* 0x0003e20000100800 */
[----:B0-----:R-:W-:-:S03]  /*4f90*/  IMAD.MOV.U32 R0, RZ, RZ, R9 ;  /* 0x000000ffff007224 */ /* 0x001fc600078e0009 */
[----:B-1----:R-:W4:Y:S04]  /*4fa0*/  LDL.LU.64 R6, [R1+0xd0] ;  /* 0x0000d00001067983 */ /* 0x002f280000300a00 */
[----:B------:R0:W-:Y:S04]  /*4fb0*/  STL [R1+0x3490], R8 ;  /* 0x0034900801007387 */ /* 0x0001e80000100800 */
[----:B0-----:R-:W2:Y:S04]  /*4fc0*/  LDL.LU.64 R8, [R1+0x3608] ;  /* 0x0036080001087983 */ /* 0x001ea80000300a00 */
[----:B--2---:R-:W-:Y:S04]  /*4fd0*/  STL [R1+0x3488], R8 ;  /* 0x0034880801007387 */ /* 0x004fe80000100800 */
[----:B------:R0:W-:Y:S04]  /*4fe0*/  STL [R1+0x3484], R0 ;  /* 0x0034840001007387 */ /* 0x0001e80000100800 */
[----:B------:R1:W-:Y:S01]  /*4ff0*/  STL [R1+0x347c], R9 ;  /* 0x00347c0901007387 */ /* 0x0003e20000100800 */
[----:B0-----:R-:W-:-:S03]  /*5000*/  IMAD.MOV.U32 R0, RZ, RZ, R11 ;  /* 0x000000ffff007224 */ /* 0x001fc600078e000b */
[----:B-1----:R-:W2:Y:S04]  /*5010*/  LDL.LU.64 R8, [R1+0xc0] ;  /* 0x0000c00001087983 */ /* 0x002ea80000300a00 */
[----:B------:R0:W-:Y:S04]  /*5020*/  STL [R1+0x3480], R10 ;  /* 0x0034800a01007387 */ /* 0x0001e80000100800 */
[----:B0-----:R-:W3:Y:S04]  /*5030*/  LDL.LU.64 R10, [R1+0x3600] ;  /* 0x00360000010a7983 */ /* 0x001ee80000300a00 */
[----:B---3--:R-:W-:Y:S04]  /*5040*/  STL [R1+0x3478], R10 ;  /* 0x0034780a01007387 */ /* 0x008fe80000100800 */
[----:B------:R-:W-:Y:S04]  /*5050*/  STL [R1+0x3474], R0 ;  /* 0x0034740001007387 */ /* 0x000fe80000100800 */
[----:B------:R0:W-:Y:S04]  /*5060*/  STL [R1+0x346c], R11 ;  /* 0x00346c0b01007387 */ /* 0x0001e80000100800 */
[----:B0-----:R-:W3:Y:S02]  /*5070*/  LDL.LU.64 R10, [R1+0xe0] ;  /* 0x0000e000010a7983 */ /* 0x001ee40000300a00 */
[----:B---3--:R-:W-:-:S02]  /*5080*/  IMAD.MOV.U32 R0, RZ, RZ, R11 ;  /* 0x000000ffff007224 */ /* 0x008fc400078e000b */
[----:B------:R-:W-:Y:S04]  /*5090*/  STL [R1+0x3470], R10 ;  /* 0x0034700a01007387 */ /* 0x000fe80000100800 */
[----:B------:R-:W-:Y:S04]  /*50a0*/  STL [R1+0x3468], R12 ;  /* 0x0034680c01007387 */ /* 0x000fe80000100800 */
[----:B------:R0:W-:Y:S04]  /*50b0*/  STL [R1+0x3464], R0 ;  /* 0x0034640001007387 */ /* 0x0001e80000100800 */
[----:B------:R1:W-:Y:S01]  /*50c0*/  STL [R1+0x345c], R13 ;  /* 0x00345c0d01007387 */ /* 0x0003e20000100800 */
[----:B------:R-:W3:Y:S01]  /*50d0*/  LDC R11, c[0x0][0x238] ;  /* 0x00008e00ff0b7b82 */ /* 0x000ee20000000800 */
[----:B0-----:R-:W-:-:S02]  /*50e0*/  IMAD.MOV.U32 R0, RZ, RZ, R5 ;  /* 0x000000ffff007224 */ /* 0x001fc400078e0005 */
[----:B-1----:R-:W3:Y:S04]  /*50f0*/  LDL.LU.64 R12, [R1+0xb0] ;  /* 0x0000b000010c7983 */ /* 0x002ee80000300a00 */
[----:B------:R0:W-:Y:S04]  /*5100*/  STL [R1+0x3460], R4 ;  /* 0x0034600401007387 */ /* 0x0001e80000100800 */
[----:B------:R-:W-:Y:S04]  /*5110*/  STL [R1+0x3458], R14 ;  /* 0x0034580e01007387 */ /* 0x000fe80000100800 */
[----:B------:R1:W-:Y:S04]  /*5120*/  STL [R1+0x3454], R0 ;  /* 0x0034540001007387 */ /* 0x0003e80000100800 */
[----:B0-----:R-:W3:Y:S04]  /*5130*/  LDL.LU.64 R4, [R1+0xa8] ;  /* 0x0000a80001047983 */ /* 0x001ee80000300a00 */
[----:B------:R-:W-:Y:S04]  /*5140*/  STL [R1+0x344c], R15 ;  /* 0x00344c0f01007387 */ /* 0x000fe80000100800 */
[----:B-1----:R-:W3:Y:S04]  /*5150*/  LDL.LU R0, [R1+0x214] ;  /* 0x0002140001007983 */ /* 0x002ee80000300800 */
[----:B----4-:R0:W-:Y:S04]  /*5160*/  STL [R1+0x3450], R6 ;  /* 0x0034500601007387 */ /* 0x0101e80000100800 */
[----:B------:R-:W-:Y:S01]  /*5170*/  STL [R1+0x3448], R16 ;  /* 0x0034481001007387 */ /* 0x000fe20000100800 */
[----:B0-----:R-:W-:-:S05]  /*5180*/  IMAD.MOV.U32 R6, RZ, RZ, R7 ;  /* 0x000000ffff067224 */ /* 0x001fca00078e0007 */
[----:B------:R-:W-:Y:S04]  /*5190*/  STL [R1+0x3444], R6 ;  /* 0x0034440601007387 */ /* 0x000fe80000100800 */
[----:B------:R0:W-:Y:S04]  /*51a0*/  STL [R1+0x343c], R17 ;  /* 0x00343c1101007387 */ /* 0x0001e80000100800 */
[----:B0-----:R-:W4:Y:S01]  /*51b0*/  LDL.LU.64 R16, [R1+0xb8] ;  /* 0x0000b80001107983 */ /* 0x001f220000300a00 */
[----:B------:R-:W-:-:S03]  /*51c0*/  IMAD.MOV.U32 R10, RZ, RZ, R29 ;  /* 0x000000ffff0a7224 */ /* 0x000fc600078e001d */
[----:B------:R-:W3:Y:S04]  /*51d0*/  LDL.LU.64 R14, [R1+0xa0] ;  /* 0x0000a000010e7983 */ /* 0x000ee80000300a00 */
[----:B------:R0:W-:Y:S04]  /*51e0*/  STL [R1+0x3440], R28 ;  /* 0x0034401c01007387 */ /* 0x0001e80000100800 */
[----:B------:R-:W3:Y:S04]  /*51f0*/  LDL.LU.64 R6, [R1+0x98] ;  /* 0x0000980001067983 */ /* 0x000ee80000300a00 */
[----:B------:R2:W-:Y:S04]  /*5200*/  STL [R1+0x3434], R10 ;  /* 0x0034340a01007387 */ /* 0x0005e80000100800 */
[----:B------:R-:W-:Y:S04]  /*5210*/  STL [R1+0x3438], R18 ;  /* 0x0034381201007387 */ /* 0x000fe80000100800 */
[----:B0-----:R-:W3:Y:S01]  /*5220*/  LDL.LU R28, [R1+0x218] ;  /* 0x00021800011c7983 */ /* 0x001ee20000300800 */
[----:B--2---:R-:W-:-:S03]  /*5230*/  IMAD.MOV.U32 R10, RZ, RZ, R9 ;  /* 0x000000ffff0a7224 */ /* 0x004fc600078e0009 */
[----:B------:R-:W-:Y:S04]  /*5240*/  STL [R1+0x342c], R19 ;  /* 0x00342c1301007387 */ /* 0x000fe80000100800 */
[----:B------:R0:W-:Y:S04]  /*5250*/  STL [R1+0x3430], R8 ;  /* 0x0034300801007387 */ /* 0x0001e80000100800 */
[----:B0-----:R-:W2:Y:S04]  /*5260*/  LDL.LU.64 R8, [R1+0x90] ;  /* 0x0000900001087983 */ /* 0x001ea80000300a00 */
[----:B------:R4:W-:Y:S04]  /*5270*/  STL [R1+0x3424], R10 ;  /* 0x0034240a01007387 */ /* 0x0009e80000100800 */
[----:B------:R-:W-:Y:S04]  /*5280*/  STL [R1+0x3428], R20 ;  /* 0x0034281401007387 */ /* 0x000fe80000100800 */
[----:B------:R-:W-:Y:S01]  /*5290*/  STL [R1+0x341c], R21 ;  /* 0x00341c1501007387 */ /* 0x000fe20000100800 */
[----:B----4-:R-:W-:-:S03]  /*52a0*/  IMAD.MOV.U32 R10, RZ, RZ, R17 ;  /* 0x000000ffff0a7224 */ /* 0x010fc600078e0011 */
[----:B------:R-:W-:Y:S04]  /*52b0*/  STL [R1+0x3420], R16 ;  /* 0x0034201001007387 */ /* 0x000fe80000100800 */
[----:B------:R-:W4:Y:S04]  /*52c0*/  LDL.LU R29, [R1+0x21c] ;  /* 0x00021c00011d7983 */ /* 0x000f280000300800 */
[----:B------:R-:W-:Y:S04]  /*52d0*/  STL [R1+0x3418], R22 ;  /* 0x0034181601007387 */ /* 0x000fe80000100800 */
[----:B------:R3:W-:Y:S04]  /*52e0*/  STL [R1+0x3414], R10 ;  /* 0x0034140a01007387 */ /* 0x0007e80000100800 */
[----:B------:R-:W-:Y:S01]  /*52f0*/  STL [R1+0x340c], R23 ;  /* 0x00340c1701007387 */ /* 0x000fe20000100800 */
[----:B---3--:R-:W-:-:S03]  /*5300*/  IMAD.MOV.U32 R10, RZ, RZ, R13 ;  /* 0x000000ffff0a7224 */ /* 0x008fc600078e000d */
[----:B------:R0:W-:Y:S04]  /*5310*/  STL [R1+0x3410], R12 ;  /* 0x0034100c01007387 */ /* 0x0001e80000100800 */
[----:B------:R-:W-:Y:S04]  /*5320*/  STL [R1+0x3408], R24 ;  /* 0x0034081801007387 */ /* 0x000fe80000100800 */
[----:B------:R-:W-:Y:S04]  /*5330*/  STL [R1+0x3404], R10 ;  /* 0x0034040a01007387 */ /* 0x000fe80000100800 */
[----:B------:R-:W-:Y:S04]  /*5340*/  STL [R1+0x33fc], R25 ;  /* 0x0033fc1901007387 */ /* 0x000fe80000100800 */
[----:B0-----:R-:W3:Y:S04]  /*5350*/  LDL.LU R12, [R1+0x220] ;  /* 0x00022000010c7983 */ /* 0x001ee80000300800 */
[----:B------:R0:W-:Y:S04]  /*5360*/  STL [R1+0x3400], R4 ;  /* 0x0034000401007387 */ /* 0x0001e80000100800 */
[----:B------:R-:W3:Y:S04]  /*5370*/  LDL.LU R13, [R1+0x224] ;  /* 0x00022400010d7983 */ /* 0x000ee80000300800 */
[----:B------:R1:W-:Y:S01]  /*5380*/  STL [R1+0x33f4], R5 ;  /* 0x0033f40501007387 */ /* 0x0003e20000100800 */
[----:B0-----:R-:W-:-:S02]  /*5390*/  IMAD R4, R0, UR6, RZ ;  /* 0x0000000600047c24 */ /* 0x001fc4000f8e02ff */
[----:B------:R-:W-:Y:S01]  /*53a0*/  IMAD.MOV.U32 R0, RZ, RZ, R15 ;  /* 0x000000ffff007224 */ /* 0x000fe200078e000f */
[----:B------:R-:W-:Y:S01]  /*53b0*/  STL [R1+0x33f8], R26 ;  /* 0x0033f81a01007387 */ /* 0x000fe20000100800 */
[----:B-1----:R-:W-:-:S03]  /*53c0*/  IMAD.MOV.U32 R5, RZ, RZ, R7 ;  /* 0x000000ffff057224 */ /* 0x002fc600078e0007 */
[----:B------:R-:W-:Y:S01]  /*53d0*/  STL [R1+0x33ec], R27 ;  /* 0x0033ec1b01007387 */ /* 0x000fe20000100800 */
[----:B------:R-:W-:-:S03]  /*53e0*/  LEA R16, P0, R4, UR10, 0x1 ;  /* 0x0000000a04107c11 */ /* 0x000fc6000f8008ff */
[----:B------:R-:W-:Y:S04]  /*53f0*/  STL [R1+0x33f0], R14 ;  /* 0x0033f00e01007387 */ /* 0x000fe80000100800 */
[----:B------:R0:W-:Y:S01]  /*5400*/  STL [R1+0x33e4], R0 ;  /* 0x0033e40001007387 */ /* 0x0001e20000100800 */
[----:B------:R-:W-:-:S03]  /*5410*/  LEA.HI.X.SX32 R17, R4, UR11, 0x1, P0 ;  /* 0x0000000b04117c11 */ /* 0x000fc600080f0eff */
[----:B------:R-:W-:Y:S01]  /*5420*/  STL [R1+0x33e8], R6 ;  /* 0x0033e80601007387 */ /* 0x000fe20000100800 */
[----:B--2---:R-:W-:-:S03]  /*5430*/  IMAD.MOV.U32 R4, RZ, RZ, R9 ;  /* 0x000000ffff047224 */ /* 0x004fc600078e0009 */
[----:B------:R-:W2:Y:S04]  /*5440*/  LDL.LU R10, [R1+0x22c] ;  /* 0x00022c00010a7983 */ /* 0x000ea80000300800 */
[----:B------:R-:W-:Y:S04]  /*5450*/  STL [R1+0x33dc], R5 ;  /* 0x0033dc0501007387 */ /* 0x000fe80000100800 */
[----:B------:R-:W2:Y:S04]  /*5460*/  LDL.LU R7, [R1+0x228] ;  /* 0x0002280001077983 */ /* 0x000ea80000300800 */
[----:B------:R1:W-:Y:S04]  /*5470*/  STL [R1+0x33e0], R8 ;  /* 0x0033e00801007387 */ /* 0x0003e80000100800 */
[----:B------:R-:W2:Y:S01]  /*5480*/  LDL.LU R9, [R1+0x230] ;  /* 0x0002300001097983 */ /* 0x000ea20000300800 */
[----:B0-----:R-:W-:-:S02]  /*5490*/  IMAD R0, R28, UR6, RZ ;  /* 0x000000061c007c24 */ /* 0x001fc4000f8e02ff */
[----:B-1----:R-:W-:Y:S01]  /*54a0*/  IMAD R8, R11, 0x7f, RZ ;  /* 0x0000007f0b087824 */ /* 0x002fe200078e02ff */
[----:B------:R0:W-:Y:S02]  /*54b0*/  STL [R1+0x33d4], R4 ;  /* 0x0033d40401007387 */ /* 0x0001e40000100800 */
[C---:B------:R-:W-:Y:S02]  /*54c0*/  LEA R14, P1, R0.reuse, UR10, 0x1 ;  /* 0x0000000a000e7c11 */ /* 0x040fe4000f8208ff */
[----:B------:R-:W-:Y:S02]  /*54d0*/  STL.64 [R1+0x660], R16 ;  /* 0x0006601001007387 */ /* 0x000fe40000100a00 */
[----:B------:R-:W-:Y:S01]  /*54e0*/  LEA.HI.X.SX32 R15, R0, UR11, 0x1, P1 ;  /* 0x0000000b000f7c11 */ /* 0x000fe200088f0eff */
[C---:B0-----:R-:W-:Y:S01]  /*54f0*/  IMAD.WIDE R4, R8.reuse, 0x2, R16 ;  /* 0x0000000208047825 */ /* 0x041fe200078e0210 */
[----:B------:R-:W-:Y:S04]  /*5500*/  STL [R1+0x33d8], R2 ;  /* 0x0033d80201007387 */ /* 0x000fe80000100800 */
[----:B------:R-:W-:Y:S04]  /*5510*/  STL [R1+0x33a4], R3 ;  /* 0x0033a40301007387 */ /* 0x000fe80000100800 */
[----:B------:R-:W-:Y:S04]  /*5520*/  STL [R1+0x33bc], R4 ;  /* 0x0033bc0401007387 */ /* 0x000fe80000100800 */
[----:B------:R0:W-:Y:S04]  /*5530*/  STL [R1+0x33b8], R5 ;  /* 0x0033b80501007387 */ /* 0x0001e80000100800 */
[----:B------:R-:W-:Y:S01]  /*5540*/  STL.64 [R1+0x668], R14 ;  /* 0x0006680e01007387 */ /* 0x000fe20000100a00 */
[----:B0-----:R-:W-:-:S04]  /*5550*/  IMAD.WIDE R4, R8, 0x2, R14 ;  /* 0x0000000208047825 */ /* 0x001fc800078e020e */
[----:B----4-:R-:W-:-:S05]  /*5560*/  IMAD R6, R29, UR6, RZ ;  /* 0x000000061d067c24 */ /* 0x010fca000f8e02ff */
[----:B------:R-:W-:-:S04]  /*5570*/  LEA R28, P0, R6, UR10, 0x1 ;  /* 0x0000000a061c7c11 */ /* 0x000fc8000f8008ff */
[----:B------:R-:W-:-:S05]  /*5580*/  LEA.HI.X.SX32 R29, R6, UR11, 0x1, P0 ;  /* 0x0000000b061d7c11 */ /* 0x000fca00080f0eff */
[----:B------:R-:W-:Y:S01]  /*5590*/  STL.64 [R1+0x670], R28 ;  /* 0x0006701c01007387 */ /* 0x000fe20000100a00 */
[----:B------:R-:W-:-:S03]  /*55a0*/  IMAD.WIDE R2, R8, 0x2, R28 ;  /* 0x0000000208027825 */ /* 0x000fc600078e021c */
[----:B------:R-:W-:Y:S04]  /*55b0*/  STL [R1+0x33c4], R4 ;  /* 0x0033c40401007387 */ /* 0x000fe80000100800 */
[----:B------:R-:W-:Y:S01]  /*55c0*/  STL [R1+0x33c0], R5 ;  /* 0x0033c00501007387 */ /* 0x000fe20000100800 */
[----:B---3--:R-:W-:Y:S02]  /*55d0*/  IMAD R0, R12, UR6, RZ ;  /* 0x000000060c007c24 */ /* 0x008fe4000f8e02ff */
[----:B------:R-:W-:-:S03]  /*55e0*/  IMAD R6, R13, UR6, RZ ;  /* 0x000000060d067c24 */ /* 0x000fc6000f8e02ff */
[----:B------:R-:W-:Y:S01]  /*55f0*/  LEA R26, P1, R0, UR10, 0x1 ;  /* 0x0000000a001a7c11 */ /* 0x000fe2000f8208ff */
[----:B------:R-:W-:Y:S01]  /*5600*/  STL [R1+0x33d0], R2 ;  /* 0x0033d00201007387 */ /* 0x000fe20000100800 */
[----:B------:R-:W0:Y:S01]  /*5610*/  LDC R12, c[0x0][0x238] ;  /* 0x00008e00ff0c7b82 */ /* 0x000e220000000800 */
[----:B------:R-:W-:Y:S02]  /*5620*/  LEA R24, P0, R6, UR10, 0x1 ;  /* 0x0000000a06187c11 */ /* 0x000fe4000f8008ff */
[----:B------:R-:W-:Y:S02]  /*5630*/  LEA.HI.X.SX32 R27, R0, UR11, 0x1, P1 ;  /* 0x0000000b001b7c11 */ /* 0x000fe400088f0eff */
[----:B------:R-:W-:Y:S01]  /*5640*/  LEA.HI.X.SX32 R25, R6, UR11, 0x1, P0 ;  /* 0x0000000b06197c11 */ /* 0x000fe200080f0eff */
[----:B------:R1:W-:Y:S02]  /*5650*/  STL [R1+0x33c8], R3 ;  /* 0x0033c80301007387 */ /* 0x0003e40000100800 */
[----:B------:R-:W3:Y:S02]  /*5660*/  LDC R13, c[0x0][0x238] ;  /* 0x00008e00ff0d7b82 */ /* 0x000ee40000000800 */
[----:B------:R-:W-:Y:S04]  /*5670*/  STL.64 [R1+0x678], R26 ;  /* 0x0006781a01007387 */ /* 0x000fe80000100a00 */
[----:B------:R-:W-:Y:S01]  /*5680*/  STL.64 [R1+0x680], R24 ;  /* 0x0006801801007387 */ /* 0x000fe20000100a00 */
[----:B-1----:R-:W-:-:S04]  /*5690*/  IMAD.WIDE R2, R8, 0x2, R24 ;  /* 0x0000000208027825 */ /* 0x002fc800078e0218 */
[----:B--2---:R-:W-:Y:S02]  /*56a0*/  IMAD R0, R10, UR6, RZ ;  /* 0x000000060a007c24 */ /* 0x004fe4000f8e02ff */
[----:B------:R-:W-:Y:S02]  /*56b0*/  IMAD R5, R7, UR6, RZ ;  /* 0x0000000607057c24 */ /* 0x000fe4000f8e02ff */
[----:B------:R-:W-:-:S03]  /*56c0*/  IMAD.WIDE R6, R8, 0x2, R26 ;  /* 0x0000000208067825 */ /* 0x000fc600078e021a */
[C---:B------:R-:W-:Y:S02]  /*56d0*/  LEA R22, P2, R5.reuse, UR10, 0x1 ;  /* 0x0000000a05167c11 */ /* 0x040fe4000f8408ff */
[----:B------:R-:W-:Y:S01]  /*56e0*/  LEA R18, P0, R0, UR10, 0x1 ;  /* 0x0000000a00127c11 */ /* 0x000fe2000f8008ff */
[----:B------:R-:W-:Y:S01]  /*56f0*/  STL [R1+0x33cc], R6 ;  /* 0x0033cc0601007387 */ /* 0x000fe20000100800 */
[----:B------:R-:W-:Y:S01]  /*5700*/  LEA.HI.X.SX32 R23, R5, UR11, 0x1, P2 ;  /* 0x0000000b05177c11 */ /* 0x000fe200090f0eff */
[----:B------:R-:W-:Y:S02]  /*5710*/  IMAD R4, R9, UR6, RZ ;  /* 0x0000000609047c24 */ /* 0x000fe4000f8e02ff */
[----:B------:R1:W-:Y:S03]  /*5720*/  STL [R1+0x33a8], R7 ;  /* 0x0033a80701007387 */ /* 0x0003e60000100800 */
[----:B------:R-:W-:Y:S01]  /*5730*/  LEA R20, P1, R4, UR10, 0x1 ;  /* 0x0000000a04147c11 */ /* 0x000fe2000f8208ff */
[----:B------:R-:W-:Y:S01]  /*5740*/  STL [R1+0x33b4], R2 ;  /* 0x0033b40201007387 */ /* 0x000fe20000100800 */
[----:B------:R-:W-:-:S02]  /*5750*/  LEA.HI.X.SX32 R19, R0, UR11, 0x1, P0 ;  /* 0x0000000b00137c11 */ /* 0x000fc400080f0eff */
[----:B------:R-:W-:Y:S01]  /*5760*/  LEA.HI.X.SX32 R21, R4, UR11, 0x1, P1 ;  /* 0x0000000b04157c11 */ /* 0x000fe200088f0eff */
[----:B------:R2:W-:Y:S01]  /*5770*/  STL [R1+0x33ac], R3 ;  /* 0x0033ac0301007387 */ /* 0x0005e20000100800 */
[----:B------:R-:W-:-:S03]  /*5780*/  IMAD R0, R11, 0x7e, RZ ;  /* 0x0000007e0b007824 */ /* 0x000fc600078e02ff */
[----:B------:R-:W-:Y:S01]  /*5790*/  STL.64 [R1+0x688], R22 ;  /* 0x0006881601007387 */ /* 0x000fe20000100a00 */
[----:B-1----:R-:W-:-:S04]  /*57a0*/  IMAD.WIDE R6, R8, 0x2, R20 ;  /* 0x0000000208067825 */ /* 0x002fc800078e0214 */
[C---:B--2---:R-:W-:Y:S01]  /*57b0*/  IMAD.WIDE R2, R8.reuse, 0x2, R22 ;  /* 0x0000000208027825 */ /* 0x044fe200078e0216 */
[----:B------:R-:W-:Y:S03]  /*57c0*/  STL.64 [R1+0x698], R18 ;  /* 0x0006981201007387 */ /* 0x000fe60000100a00 */
[----:B------:R-:W-:Y:S01]  /*57d0*/  IMAD.WIDE R4, R8, 0x2, R18 ;  /* 0x0000000208047825 */ /* 0x000fe200078e0212 */
[----:B------:R-:W-:Y:S04]  /*57e0*/  STL.64 [R1+0x690], R20 ;  /* 0x0006901401007387 */ /* 0x000fe80000100a00 */
[----:B------:R-:W-:Y:S04]  /*57f0*/  STL [R1+0x33b0], R2 ;  /* 0x0033b00201007387 */ /* 0x000fe80000100800 */
[----:B------:R1:W-:Y:S04]  /*5800*/  STL [R1+0x339c], R3 ;  /* 0x00339c0301007387 */ /* 0x0003e80000100800 */
[----:B------:R-:W-:Y:S04]  /*5810*/  STL [R1+0x33a0], R6 ;  /* 0x0033a00601007387 */ /* 0x000fe80000100800 */
[----:B------:R2:W-:Y:S01]  /*5820*/  STL [R1+0x3384], R7 ;  /* 0x0033840701007387 */ /* 0x0005e20000100800 */
[----:B-1----:R-:W-:-:S03]  /*5830*/  IMAD.WIDE R2, R0, 0x2, R16 ;  /* 0x0000000200027825 */ /* 0x002fc600078e0210 */
[----:B------:R-:W-:Y:S04]  /*5840*/  STL [R1+0x3398], R4 ;  /* 0x0033980401007387 */ /* 0x000fe80000100800 */
[----:B------:R1:W-:Y:S01]  /*5850*/  STL [R1+0x3390], R5 ;  /* 0x0033900501007387 */ /* 0x0003e20000100800 */
[----:B--2---:R-:W-:-:S03]  /*5860*/  IMAD.WIDE R6, R0, 0x2, R28 ;  /* 0x0000000200067825 */ /* 0x004fc600078e021c */
[----:B------:R-:W-:Y:S01]  /*5870*/  STL [R1+0x3394], R2 ;  /* 0x0033940201007387 */ /* 0x000fe20000100800 */
[----:B-1----:R-:W-:-:S03]  /*5880*/  IMAD.WIDE R4, R0, 0x2, R14 ;  /* 0x0000000200047825 */ /* 0x002fc600078e020e */
[----:B------:R1:W-:Y:S04]  /*5890*/  STL [R1+0x3388], R3 ;  /* 0x0033880301007387 */ /* 0x0003e80000100800 */
[----:B------:R-:W-:Y:S04]  /*58a0*/  STL [R1+0x338c], R4 ;  /* 0x00338c0401007387 */ /* 0x000fe80000100800 */
[----:B------:R2:W-:Y:S01]  /*58b0*/  STL [R1+0x337c], R5 ;  /* 0x00337c0501007387 */ /* 0x0005e20000100800 */
[----:B-1----:R-:W-:-:S03]  /*58c0*/  IMAD.WIDE R2, R0, 0x2, R26 ;  /* 0x0000000200027825 */ /* 0x002fc600078e021a */
[----:B------:R-:W-:Y:S04]  /*58d0*/  STL [R1+0x3380], R6 ;  /* 0x0033800601007387 */ /* 0x000fe80000100800 */
[----:B------:R1:W-:Y:S01]  /*58e0*/  STL [R1+0x3364], R7 ;  /* 0x0033640701007387 */ /* 0x0003e20000100800 */
[----:B--2---:R-:W-:-:S03]  /*58f0*/  IMAD.WIDE R4, R0, 0x2, R24 ;  /* 0x0000000200047825 */ /* 0x004fc600078e0218 */
[----:B------:R-:W-:Y:S04]  /*5900*/  STL [R1+0x3378], R2 ;  /* 0x0033780201007387 */ /* 0x000fe80000100800 */
[----:B------:R2:W-:Y:S01]  /*5910*/  STL [R1+0x3370], R3 ;  /* 0x0033700301007387 */ /* 0x0005e20000100800 */
[----:B-1----:R-:W-:-:S03]  /*5920*/  IMAD.WIDE R6, R0, 0x2, R20 ;  /* 0x0000000200067825 */ /* 0x002fc600078e0214 */
[----:B------:R-:W-:Y:S01]  /*5930*/  STL [R1+0x3374], R4 ;  /* 0x0033740401007387 */ /* 0x000fe20000100800 */
[----:B------:R-:W-:Y:S02]  /*5940*/  IMAD R8, R11, 0x7d, RZ ;  /* 0x0000007d0b087824 */ /* 0x000fe400078e02ff */
[C---:B--2---:R-:W-:Y:S01]  /*5950*/  IMAD.WIDE R2, R0.reuse, 0x2, R22 ;  /* 0x0000000200027825 */ /* 0x044fe200078e0216 */
        /* <DEDUP_REMOVED lines=11> */
[----:B--2---:R-:W-:-:S03]  /*5a10*/  IMAD.WIDE R4, R8, 0x2, R14 ;  /* 0x0000000208047825 */ /* 0x004fc600078e020e */
        /* <DEDUP_REMOVED lines=509> */
[----:B------:R-:W-:Y:S02]  /*79f0*/  IMAD R0, R11, 0x68, RZ ;  /* 0x000000680b007824 */ /* 0x000fe400078e02ff */
[C---:B-1----:R-:W-:Y:S01]  /*7a00*/  IMAD.WIDE R6, R8.reuse, 0x2, R20 ;  /* 0x0000000208067825 */ /* 0x042fe200078e0214 */
[----:B------:R-:W-:Y:S03]  /*7a10*/  STL [R1+0x2e34], R4 ;  /* 0x002e340401007387 */ /* 0x000fe60000100800 */
        /* <DEDUP_REMOVED lines=9> */
[----:B------:R2:W-:Y:S04]  /*7ab0*/  STL [R1+0x2e10], R5 ;  /* 0x002e100501007387 */ /* 0x0005e80000100800 */
[----:B------:R-:W-:Y:S01]  /*7ac0*/  STL [R1+0x2e14], R2 ;  /* 0x002e140201007387 */ /* 0x000fe20000100800 */
[----:B-1----:R-:W-:-:S03]  /*7ad0*/  IMAD.WIDE R6, R0, 0x2, R26 ;  /* 0x0000000200067825 */ /* 0x002fc600078e021a */
[----:B------:R1:W-:Y:S01]  /*7ae0*/  STL [R1+0x2e08], R3 ;  /* 0x002e080301007387 */ /* 0x0003e20000100800 */
[----:B--2---:R-:W-:-:S05]  /*7af0*/  IMAD.WIDE R4, R0, 0x2, R14 ;  /* 0x0000000200047825 */ /* 0x004fca00078e020e */
        /* <DEDUP_REMOVED lines=10> */
[----:B------:R-:W-:-:S03]  /*7ba0*/  IMAD R10, R11, 0x67, RZ ;  /* 0x000000670b0a7824 */ /* 0x000fc600078e02ff */
[----:B------:R2:W-:Y:S01]  /*7bb0*/  STL [R1+0x1424], R5 ;  /* 0x0014240501007387 */ /* 0x0005e20000100800 */
[----:B-1----:R-:W-:-:S03]  /*7bc0*/  IMAD.WIDE R6, R0, 0x2, R18 ;  /* 0x0000000200067825 */ /* 0x002fc600078e0212 */
[----:B------:R-:W-:Y:S01]  /*7bd0*/  STL [R1+0x1430], R2 ;  /* 0x0014300201007387 */ /* 0x000fe20000100800 */
[----:B------:R-:W-:-:S04]  /*7be0*/  IMAD.WIDE R8, R10, 0x2, R16 ;  /* 0x000000020a087825 */ /* 0x000fc800078e0210 */
[----:B--2---:R-:W-:Y:S01]  /*7bf0*/  IMAD.WIDE R4, R0, 0x2, R20 ;  /* 0x0000000200047825 */ /* 0x004fe200078e0214 */
        /* <DEDUP_REMOVED lines=233> */
[----:B------:R-:W-:Y:S01]  /*8a90*/  STL [R1+0x1684], R9 ;  /* 0x0016840901007387 */ /* 0x000fe20000100800 */
[----:B-1----:R-:W-:-:S03]  /*8aa0*/  IMAD.WIDE R6, R0, 0x2, R26 ;  /* 0x0000000200067825 */ /* 0x002fc600078e021a */
[----:B------:R-:W-:Y:S04]  /*8ab0*/  STL [R1+0x1690], R2 ;  /* 0x0016900201007387 */ /* 0x000fe80000100800 */
[----:B------:R1:W-:Y:S04]  /*8ac0*/  STL [R1+0x168c], R3 ;  /* 0x00168c0301007387 */ /* 0x0003e80000100800 */
[----:B------:R-:W-:Y:S04]  /*8ad0*/  STL [R1+0x1698], R4 ;  /* 0x0016980401007387 */ /* 0x000fe80000100800 */
[----:B------:R2:W-:Y:S01]  /*8ae0*/  STL [R1+0x1694], R5 ;  /* 0x0016940501007387 */ /* 0x0005e20000100800 */
[----:B-1----:R-:W-:-:S03]  /*8af0*/  IMAD.WIDE R2, R0, 0x2, R24 ;  /* 0x0000000200027825 */ /* 0x002fc600078e0218 */
[----:B------:R-:W-:Y:S04]  /*8b00*/  STL [R1+0x16a0], R6 ;  /* 0x0016a00601007387 */ /* 0x000fe80000100800 */
[----:B------:R1:W-:Y:S04]  /*8b10*/  STL [R1+0x169c], R7 ;  /* 0x00169c0701007387 */ /* 0x0003e80000100800 */
[----:B------:R-:W-:Y:S01]  /*8b20*/  STL [R1+0x16a8], R2 ;  /* 0x0016a80201007387 */ /* 0x000fe20000100800 */
[----:B------:R-:W-:-:S03]  /*8b30*/  IMAD R10, R11, 0x5d, RZ ;  /* 0x0000005d0b0a7824 */ /* 0x000fc600078e02ff */
[----:B------:R4:W-:Y:S01]  /*8b40*/  STL [R1+0x16a4], R3 ;  /* 0x0016a40301007387 */ /* 0x0009e20000100800 */
[----:B--2---:R-:W-:-:S04]  /*8b50*/  IMAD.WIDE R4, R0, 0x2, R20 ;  /* 0x0000000200047825 */ /* 0x004fc800078e0214 */
[----:B-1----:R-:W-:-:S04]  /*8b60*/  IMAD.WIDE R6, R0, 0x2, R18 ;  /* 0x0000000200067825 */ /* 0x002fc800078e0212 */
[----:B----4-:R-:W-:-:S04]  /*8b70*/  IMAD.WIDE R2, R0, 0x2, R22 ;  /* 0x0000000200027825 */ /* 0x010fc800078e0216 */
[C---:B------:R-:W-:Y:S01]  /*8b80*/  IMAD.WIDE R8, R10.reuse, 0x2, R16 ;  /* 0x000000020a087825 */ /* 0x040fe200078e0210 */
        /* <DEDUP_REMOVED lines=19> */
[----:B0-----:R-:W-:Y:S02]  /*8cc0*/  IMAD R0, R12, 0x5c, RZ ;  /* 0x0000005c0c007824 */ /* 0x001fe400078e02ff */
[C---:B--2---:R-:W-:Y:S01]  /*8cd0*/  IMAD.WIDE R4, R10.reuse, 0x2, R20 ;  /* 0x000000020a047825 */ /* 0x044fe200078e0214 */
[----:B------:R0:W-:Y:S01]  /*8ce0*/  STL [R1+0x16e4], R3 ;  /* 0x0016e40301007387 */ /* 0x0001e20000100800 */
[----:B------:R-:W2:Y:S02]  /*8cf0*/  LDC R12, c[0x0][0x238] ;  /* 0x00008e00ff0c7b82 */ /* 0x000ea40000000800 */
[----:B-1----:R-:W-:-:S04]  /*8d00*/  IMAD.WIDE R6, R10, 0x2, R18 ;  /* 0x000000020a067825 */ /* 0x002fc800078e0212 */
[----:B0-----:R-:W-:-:S04]  /*8d10*/  IMAD.WIDE R2, R10, 0x2, R22 ;  /* 0x000000020a027825 */ /* 0x001fc800078e0216 */
[C---:B------:R-:W-:Y:S01]  /*8d20*/  IMAD.WIDE R8, R0.reuse, 0x2, R16 ;  /* 0x0000000200087825 */ /* 0x040fe200078e0210 */
[----:B------:R-:W-:Y:S04]  /*8d30*/  STL [R1+0x16f0], R2 ;  /* 0x0016f00201007387 */ /* 0x000fe80000100800 */
[----:B------:R0:W-:Y:S04]  /*8d40*/  STL [R1+0x16ec], R3 ;  /* 0x0016ec0301007387 */ /* 0x0001e80000100800 */
[----:B------:R-:W-:Y:S04]  /*8d50*/  STL [R1+0x16f8], R4 ;  /* 0x0016f80401007387 */ /* 0x000fe80000100800 */
[----:B------:R1:W-:Y:S01]  /*8d60*/  STL [R1+0x16f4], R5 ;  /* 0x0016f40501007387 */ /* 0x0003e20000100800 */
[----:B0-----:R-:W-:-:S03]  /*8d70*/  IMAD.WIDE R2, R0, 0x2, R14 ;  /* 0x0000000200027825 */ /* 0x001fc600078e020e */
[----:B------:R-:W-:Y:S04]  /*8d80*/  STL [R1+0x1700], R6 ;  /* 0x0017000601007387 */ /* 0x000fe80000100800 */
[----:B------:R0:W-:Y:S01]  /*8d90*/  STL [R1+0x16fc], R7 ;  /* 0x0016fc0701007387 */ /* 0x0001e20000100800 */
[----:B-1----:R-:W-:-:S03]  /*8da0*/  IMAD.WIDE R4, R0, 0x2, R28 ;  /* 0x0000000200047825 */ /* 0x002fc600078e021c */
[----:B------:R-:W-:Y:S04]  /*8db0*/  STL [R1+0x1708], R8 ;  /* 0x0017080801007387 */ /* 0x000fe80000100800 */
[----:B------:R-:W-:Y:S01]  /*8dc0*/  STL [R1+0x1704], R9 ;  /* 0x0017040901007387 */ /* 0x000fe20000100800 */
[----:B0-----:R-:W-:-:S03]  /*8dd0*/  IMAD.WIDE R6, R0, 0x2, R26 ;  /* 0x0000000200067825 */ /* 0x001fc600078e021a */
[----:B------:R-:W-:Y:S04]  /*8de0*/  STL [R1+0x1710], R2 ;  /* 0x0017100201007387 */ /* 0x000fe80000100800 */
[----:B------:R0:W-:Y:S04]  /*8df0*/  STL [R1+0x170c], R3 ;  /* 0x00170c0301007387 */ /* 0x0001e80000100800 */
[----:B------:R-:W-:Y:S04]  /*8e00*/  STL [R1+0x1718], R4 ;  /* 0x0017180401007387 */ /* 0x000fe80000100800 */
[----:B------:R1:W-:Y:S01]  /*8e10*/  STL [R1+0x1714], R5 ;  /* 0x0017140501007387 */ /* 0x0003e20000100800 */
[----:B0-----:R-:W-:-:S03]  /*8e20*/  IMAD.WIDE R2, R0, 0x2, R24 ;  /* 0x0000000200027825 */ /* 0x001fc600078e0218 */
[----:B------:R-:W-:Y:S04]  /*8e30*/  STL [R1+0x1720], R6 ;  /* 0x0017200601007387 */ /* 0x000fe80000100800 */
[----:B------:R0:W-:Y:S04]  /*8e40*/  STL [R1+0x171c], R7 ;  /* 0x00171c0701007387 */ /* 0x0001e80000100800 */
[----:B------:R-:W-:Y:S01]  /*8e50*/  STL [R1+0x1728], R2 ;  /* 0x0017280201007387 */ /* 0x000fe20000100800 */
[----:B---3--:R-:W-:Y:S02]  /*8e60*/  IMAD R10, R13, 0x5b, RZ ;  /* 0x0000005b0d0a7824 */ /* 0x008fe400078e02ff */
[C---:B-1----:R-:W-:Y:S01]  /*8e70*/  IMAD.WIDE R4, R0.reuse, 0x2, R20 ;  /* 0x0000000200047825 */ /* 0x042fe200078e0214 */
[----:B------:R1:W-:Y:S01]  /*8e80*/  STL [R1+0x1724], R3 ;  /* 0x0017240301007387 */ /* 0x0003e20000100800 */
[----:B------:R-:W3:Y:S02]  /*8e90*/  LDC R13, c[0x0][0x238] ;  /* 0x00008e00ff0d7b82 */ /* 0x000ee40000000800 */
[----:B0-----:R-:W-:-:S04]  /*8ea0*/  IMAD.WIDE R6, R0, 0x2, R18 ;  /* 0x0000000200067825 */ /* 0x001fc800078e0212 */
[----:B-1----:R-:W-:-:S04]  /*8eb0*/  IMAD.WIDE R2, R0, 0x2, R22 ;  /* 0x0000000200027825 */ /* 0x002fc800078e0216 */
        /* <DEDUP_REMOVED lines=20> */
[----:B--2---:R-:W-:Y:S02]  /*9000*/  IMAD R0, R12, 0x5a, RZ ;  /* 0x0000005a0c007824 */ /* 0x004fe400078e02ff */
[C---:B-1----:R-:W-:Y:S01]  /*9010*/  IMAD.WIDE R4, R10.reuse, 0x2, R20 ;  /* 0x000000020a047825 */ /* 0x042fe200078e0214 */
[----:B------:R1:W-:Y:S01]  /*9020*/  STL [R1+0x1764], R3 ;  /* 0x0017640301007387 */ /* 0x0003e20000100800 */
[----:B------:R-:W2:Y:S02]  /*9030*/  LDC R12, c[0x0][0x238] ;  /* 0x00008e00ff0c7b82 */ /* 0x000ea40000000800 */
        /* <DEDUP_REMOVED lines=672> */
[----:B--2---:R-:W-:Y:S02]  /*ba40*/  IMAD.SHL.U32 R0, R12, 0x40, RZ ;  /* 0x000000400c007824 */ /* 0x004fe400078e00ff */
        /* <DEDUP_REMOVED lines=1611> */
[----:B--2---:R-:W-:Y:S02]  /*11f00*/  IMAD.SHL.U32 R0, R12, 0x2, RZ ;  /* 0x000000020c007824 */ /* 0x004fe400078e00ff */
[----:B-1----:R-:W-:Y:S01]  /*11f10*/  IMAD.WIDE R4, R10, 0x2, R20 ;  /* 0x000000020a047825 */ /* 0x002fe200078e0214 */
[----:B------:R1:W-:Y:S01]  /*11f20*/  STL [R1+0x2d50], R8 ;  /* 0x002d500801007387 */ /* 0x0003e20000100800 */
[----:B------:R-:W2:Y:S03]  /*11f30*/  LDC R12, c[0x0][0x238] ;  /* 0x00008e00ff0c7b82 */ /* 0x000ea60000000800 */
[----:B------:R-:W-:Y:S04]  /*11f40*/  STL [R1+0x2d4c], R9 ;  /* 0x002d4c0901007387 */ /* 0x000fe80000100800 */
[----:B------:R-:W-:Y:S01]  /*11f50*/  STL [R1+0x2d58], R2 ;  /* 0x002d580201007387 */ /* 0x000fe20000100800 */
[----:B0-----:R-:W-:-:S02]  /*11f60*/  IMAD.WIDE R6, R0, 0x2, R16 ;  /* 0x0000000200067825 */ /* 0x001fc400078e0210 */
[----:B------:R-:W0:Y:S01]  /*11f70*/  LDC R16, c[0x0][0x238] ;  /* 0x00008e00ff107b82 */ /* 0x000e220000000800 */
[----:B------:R4:W-:Y:S04]  /*11f80*/  STL [R1+0x2d54], R3 ;  /* 0x002d540301007387 */ /* 0x0009e80000100800 */
[----:B------:R-:W-:Y:S03]  /*11f90*/  STL [R1+0x2d60], R4 ;  /* 0x002d600401007387 */ /* 0x000fe60000100800 */
[----:B-1----:R-:W1:Y:S01]  /*11fa0*/  LDC R8, c[0x0][0x238] ;  /* 0x00008e00ff087b82 */ /* 0x002e620000000800 */
[----:B----4-:R-:W-:Y:S01]  /*11fb0*/  IMAD.WIDE R2, R10, 0x2, R18 ;  /* 0x000000020a027825 */ /* 0x010fe200078e0212 */
[----:B------:R4:W-:Y:S04]  /*11fc0*/  STL [R1+0x2d5c], R5 ;  /* 0x002d5c0501007387 */ /* 0x0009e80000100800 */
[----:B------:R-:W-:Y:S02]  /*11fd0*/  STL [R1+0x2d68], R2 ;  /* 0x002d680201007387 */ /* 0x000fe40000100800 */
[----:B------:R-:W3:Y:S02]  /*11fe0*/  LDC R9, c[0x0][0x238] ;  /* 0x00008e00ff097b82 */ /* 0x000ee40000000800 */
[----:B------:R2:W-:Y:S01]  /*11ff0*/  STL [R1+0x2d64], R3 ;  /* 0x002d640301007387 */ /* 0x0005e20000100800 */
[----:B----4-:R-:W-:-:S03]  /*12000*/  IMAD.WIDE R4, R0, 0x2, R14 ;  /* 0x0000000200047825 */ /* 0x010fc600078e020e */
[----:B------:R-:W-:Y:S02]  /*12010*/  STL [R1+0x2d70], R6 ;  /* 0x002d700601007387 */ /* 0x000fe40000100800 */
[----:B------:R-:W4:Y:S02]  /*12020*/  LDC R10, c[0x0][0x238] ;  /* 0x00008e00ff0a7b82 */ /* 0x000f240000000800 */
[----:B------:R0:W-:Y:S01]  /*12030*/  STL [R1+0x2d6c], R7 ;  /* 0x002d6c0701007387 */ /* 0x0001e20000100800 */
[----:B--2---:R-:W-:-:S03]  /*12040*/  IMAD.WIDE R2, R0, 0x2, R28 ;  /* 0x0000000200027825 */ /* 0x004fc600078e021c */
[----:B------:R-:W-:Y:S02]  /*12050*/  STL [R1+0x2d78], R4 ;  /* 0x002d780401007387 */ /* 0x000fe40000100800 */
[----:B------:R-:W2:Y:S02]  /*12060*/  LDC R14, c[0x0][0x238] ;  /* 0x00008e00ff0e7b82 */ /* 0x000ea40000000800 */
[----:B------:R0:W-:Y:S02]  /*12070*/  STL [R1+0x2d74], R5 ;  /* 0x002d740501007387 */ /* 0x0001e40000100800 */
[C---:B0-----:R-:W-:Y:S02]  /*12080*/  IMAD.WIDE R6, R0.reuse, 0x2, R24 ;  /* 0x0000000200067825 */ /* 0x041fe400078e0218 */
[----:B------:R-:W-:Y:S02]  /*12090*/  STL [R1+0x2d80], R2 ;  /* 0x002d800201007387 */ /* 0x000fe40000100800 */
[----:B------:R-:W0:Y:S01]  /*120a0*/  LDC R15, c[0x0][0x238] ;  /* 0x00008e00ff0f7b82 */ /* 0x000e220000000800 */
[C---:B------:R-:W-:Y:S01]  /*120b0*/  IMAD.WIDE R4, R0.reuse, 0x2, R26 ;  /* 0x0000000200047825 */ /* 0x040fe200078e021a */
[----:B------:R1:W-:Y:S04]  /*120c0*/  STL [R1+0x2d7c], R3 ;  /* 0x002d7c0301007387 */ /* 0x0003e80000100800 */
[----:B------:R-:W-:Y:S04]  /*120d0*/  STL [R1+0x2d88], R4 ;  /* 0x002d880401007387 */ /* 0x000fe80000100800 */
[----:B------:R3:W-:Y:S01]  /*120e0*/  STL [R1+0x2d84], R5 ;  /* 0x002d840501007387 */ /* 0x0007e20000100800 */
[----:B-1----:R-:W-:-:S03]  /*120f0*/  IMAD.WIDE R2, R0, 0x2, R22 ;  /* 0x0000000200027825 */ /* 0x002fc600078e0216 */
[----:B------:R-:W-:Y:S04]  /*12100*/  STL [R1+0x2d90], R6 ;  /* 0x002d900601007387 */ /* 0x000fe80000100800 */
[----:B------:R-:W-:Y:S01]  /*12110*/  STL [R1+0x2d8c], R7 ;  /* 0x002d8c0701007387 */ /* 0x000fe20000100800 */
[----:B---3--:R-:W-:-:S03]  /*12120*/  IMAD.WIDE R4, R0, 0x2, R20 ;  /* 0x0000000200047825 */ /* 0x008fc600078e0214 */
[----:B------:R-:W-:Y:S04]  /*12130*/  STL [R1+0x2d98], R2 ;  /* 0x002d980201007387 */ /* 0x000fe80000100800 */
[----:B------:R1:W-:Y:S04]  /*12140*/  STL [R1+0x2d94], R3 ;  /* 0x002d940301007387 */ /* 0x0003e80000100800 */
[----:B-1----:R-:W3:Y:S04]  /*12150*/  LDL.64 R2, [R1+0x660] ;  /* 0x0006600001027983 */ /* 0x002ee80000100a00 */
[----:B------:R-:W-:Y:S04]  /*12160*/  STL [R1+0x2da0], R4 ;  /* 0x002da00401007387 */ /* 0x000fe80000100800 */
[----:B------:R1:W-:Y:S04]  /*12170*/  STL [R1+0x2d9c], R5 ;  /* 0x002d9c0501007387 */ /* 0x0003e80000100800 */
[----:B-1----:R-:W2:Y:S01]  /*12180*/  LDL.64 R4, [R1+0x668] ;  /* 0x0006680001047983 */ /* 0x002ea20000100a00 */
[----:B------:R-:W-:-:S05]  /*12190*/  IMAD.WIDE R6, R0, 0x2, R18 ;  /* 0x0000000200067825 */ /* 0x000fca00078e0212 */
[----:B------:R-:W-:Y:S04]  /*121a0*/  STL [R1+0x2da8], R6 ;  /* 0x002da80601007387 */ /* 0x000fe80000100800 */
[----:B------:R4:W-:Y:S02]  /*121b0*/  STL [R1+0x2da4], R7 ;  /* 0x002da40701007387 */ /* 0x0009e40000100800 */
[----:B----4-:R-:W-:Y:S02]  /*121c0*/  IMAD.WIDE R6, R10, 0x2, R28 ;  /* 0x000000020a067825 */ /* 0x010fe400078e021c */
[----:B------:R-:W4:Y:S01]  /*121d0*/  LDL.LU R28, [R1+0x35fc] ;  /* 0x0035fc00011c7983 */ /* 0x000f220000300800 */
[----:B------:R-:W1:Y:S01]  /*121e0*/  S2R R29, SR_TID.X ;  /* 0x00000000001d7919 */ /* 0x000e620000002100 */
[----:B------:R-:W-:-:S04]  /*121f0*/  USHF.L.U32 UR5, UR5, 0x7, URZ ;  /* 0x0000000705057899 */ /* 0x000fc8000800063f */
[----:B------:R-:W-:Y:S01]  /*12200*/  USHF.R.S32.HI UR6, URZ, 0x1f, UR5 ;  /* 0x0000001f3f067899 */ /* 0x000fe20008011405 */
[----:B-1----:R-:W-:Y:S01]  /*12210*/  LOP3.LUT R29, R29, 0x3f, RZ, 0xc0, !PT ;  /* 0x0000003f1d1d7812 */ /* 0x002fe200078ec0ff */
[----:B---3--:R-:W-:-:S05]  /*12220*/  IMAD.WIDE R2, R8, 0x2, R2 ;  /* 0x0000000208027825 */ /* 0x008fca00078e0202 */
[----:B------:R-:W-:Y:S04]  /*12230*/  STL [R1+0x2db0], R2 ;  /* 0x002db00201007387 */ /* 0x000fe80000100800 */
[----:B------:R1:W-:Y:S01]  /*12240*/  STL [R1+0x2dac], R3 ;  /* 0x002dac0301007387 */ /* 0x0003e20000100800 */
[----:B--2---:R-:W-:-:S04]  /*12250*/  IMAD.WIDE R4, R9, 0x2, R4 ;  /* 0x0000000209047825 */ /* 0x004fc800078e0204 */
[----:B------:R-:W-:Y:S01]  /*12260*/  IMAD.WIDE R8, R12, 0x2, R26 ;  /* 0x000000020c087825 */ /* 0x000fe200078e021a */
[----:B------:R-:W-:Y:S03]  /*12270*/  STL [R1+0x2db8], R4 ;  /* 0x002db80401007387 */ /* 0x000fe60000100800 */
[----:B-1----:R-:W-:Y:S01]  /*12280*/  IMAD.WIDE R2, R13, 0x2, R24 ;  /* 0x000000020d027825 */ /* 0x002fe200078e0218 */
[----:B------:R1:W-:Y:S04]  /*12290*/  STL [R1+0x2db4], R5 ;  /* 0x002db40501007387 */ /* 0x0003e80000100800 */
        /* <DEDUP_REMOVED lines=9> */
[----:B------:R-:W-:Y:S01]  /*12330*/  STL [R1+0x2dd4], R5 ;  /* 0x002dd40501007387 */ /* 0x000fe20000100800 */
[----:B0-----:R-:W-:-:S03]  /*12340*/  IMAD.WIDE R2, R16, 0x2, R18 ;  /* 0x0000000210027825 */ /* 0x001fc600078e0212 */
[----:B------:R-:W-:Y:S04]  /*12350*/  STL [R1+0x2de0], R6 ;  /* 0x002de00601007387 */ /* 0x000fe80000100800 */
[----:B------:R-:W-:Y:S04]  /*12360*/  STL [R1+0x2ddc], R7 ;  /* 0x002ddc0701007387 */ /* 0x000fe80000100800 */
[----:B------:R-:W-:Y:S04]  /*12370*/  STL [R1+0x2de8], R2 ;  /* 0x002de80201007387 */ /* 0x000fe80000100800 */
[----:B------:R0:W-:Y:S04]  /*12380*/  STL [R1+0x2de4], R3 ;  /* 0x002de40301007387 */ /* 0x0001e80000100800 */
[----:B------:R1:W-:Y:S04]  /*12390*/  STL [R1+0x1408], RZ ;  /* 0x001408ff01007387 */ /* 0x0003e80000100800 */
        /* <DEDUP_REMOVED lines=116> */
[----:B------:R1:W-:Y:S01]  /*12ae0*/  STL [R1+0x720], RZ ;  /* 0x000720ff01007387 */ /* 0x0003e20000100800 */
[----:B0-----:R-:W-:-:S02]  /*12af0*/  IMAD.SHL.U32 R3, R11, 0x80, RZ ;  /* 0x000000800b037824 */ /* 0x001fc400078e00ff */
[----:B------:R-:W-:-:S03]  /*12b00*/  IMAD.SHL.U32 R2, R29, 0x2, RZ ;  /* 0x000000021d027824 */ /* 0x000fc600078e00ff */
[----:B------:R-:W-:Y:S01]  /*12b10*/  SHF.R.S32.HI R0, RZ, 0x1f, R3 ;  /* 0x0000001fff007819 */ /* 0x000fe20000011403 */
[----:B------:R1:W-:Y:S01]  /*12b20*/  STL [R1+0x724], RZ ;  /* 0x000724ff01007387 */ /* 0x0003e20000100800 */
[----:B------:R-:W0:Y:S02]  /*12b30*/  LDC R17, c[0x0][0x230] ;  /* 0x00008c00ff117b82 */ /* 0x000e240000000800 */
[C---:B------:R-:W-:Y:S01]  /*12b40*/  SHF.L.U64.HI R0, R3.reuse, 0x1, R0 ;  /* 0x0000000103007819 */ /* 0x040fe20000010200 */
[----:B------:R-:W-:Y:S01]  /*12b50*/  IMAD.SHL.U32 R3, R3, 0x2, RZ ;  /* 0x0000000203037824 */ /* 0x000fe200078e00ff */
[----:B------:R1:W-:Y:S01]  /*12b60*/  STL [R1+0x728], RZ ;  /* 0x000728ff01007387 */ /* 0x0003e20000100800 */
[----:B------:R-:W-:Y:S02]  /*12b70*/  USHF.L.U32 UR7, UR5, 0x1, URZ ;  /* 0x0000000105077899 */ /* 0x000fe4000800063f */
[----:B------:R-:W-:Y:S01]  /*12b80*/  USHF.L.U64.HI UR6, UR5, 0x1, UR6 ;  /* 0x0000000105067899 */ /* 0x000fe20008010206 */
[----:B------:R1:W-:Y:S04]  /*12b90*/  STL [R1+0x72c], RZ ;  /* 0x00072cff01007387 */ /* 0x0003e80000100800 */
[----:B------:R1:W-:Y:S04]  /*12ba0*/  STL [R1+0x5e0], RZ ;  /* 0x0005e0ff01007387 */ /* 0x0003e80000100800 */
[----:B------:R1:W-:Y:S04]  /*12bb0*/  STL [R1+0x5e4], RZ ;  /* 0x0005e4ff01007387 */ /* 0x0003e80000100800 */
[----:B------:R1:W-:Y:S04]  /*12bc0*/  STL [R1+0x5e8], RZ ;  /* 0x0005e8ff01007387 */ /* 0x0003e80000100800 */
[----:B------:R1:W-:Y:S01]  /*12bd0*/  STL [R1+0x5ec], RZ ;  /* 0x0005ecff01007387 */ /* 0x0003e20000100800 */
[----:B0-----:R-:W-:-:S03]  /*12be0*/  VIADD R17, R17, 0x7f ;  /* 0x0000007f11117836 */ /* 0x001fc60000000000 */
[----:B------:R1:W-:Y:S02]  /*12bf0*/  STL [R1+0x4e0], RZ ;  /* 0x0004e0ff01007387 */ /* 0x0003e40000100800 */
[----:B------:R-:W-:Y:S02]  /*12c00*/  SHF.R.S32.HI R29, RZ, 0x1f, R17 ;  /* 0x0000001fff1d7819 */ /* 0x000fe40000011411 */
[----:B------:R1:W-:Y:S02]  /*12c10*/  STL [R1+0x4e4], RZ ;  /* 0x0004e4ff01007387 */ /* 0x0003e40000100800 */
[----:B------:R-:W-:Y:S02]  /*12c20*/  LEA.HI R29, R29, R17, RZ, 0x7 ;  /* 0x000000111d1d7211 */ /* 0x000fe400078f38ff */
[----:B------:R1:W-:Y:S02]  /*12c30*/  STL [R1+0x4e8], RZ ;  /* 0x0004e8ff01007387 */ /* 0x0003e40000100800 */
[----:B------:R-:W-:-:S02]  /*12c40*/  SHF.R.S32.HI R4, RZ, 0x7, R29 ;  /* 0x00000007ff047819 */ /* 0x000fc4000001141d */
        /* <DEDUP_REMOVED lines=105> */
[----:B------:R-:W2:Y:S01]  /*132e0*/  LDL R29, [R1+0xb28] ;  /* 0x000b2800011d7983 */ /* 0x000ea20000100800 */
[----:B------:R-:W-:-:S02]  /*132f0*/  LOP3.LUT R4, R2, 0x30, RZ, 0x3c, !PT ;  /* 0x0000003002047812 */ /* 0x000fc400078e3cff */
[C---:B------:R-:W-:Y:S01]  /*13300*/  LOP3.LUT R5, R2.reuse, 0x20, RZ, 0x3c, !PT ;  /* 0x0000002002057812 */ /* 0x040fe200078e3cff */
[----:B------:R1:W-:Y:S01]  /*13310*/  STL [R1+0x570], RZ ;  /* 0x000570ff01007387 */ /* 0x0003e20000100800 */
[C---:B------:R-:W-:Y:S02]  /*13320*/  LOP3.LUT R4, R2.reuse, 0x60, RZ, 0x3c, !PT ;  /* 0x0000006002047812 */ /* 0x040fe400078e3cff */
[----:B------:R-:W-:Y:S01]  /*13330*/  LOP3.LUT R5, R2, 0x50, RZ, 0x3c, !PT ;  /* 0x0000005002057812 */ /* 0x000fe200078e3cff */
[----:B------:R1:W-:Y:S01]  /*13340*/  STL [R1+0x574], RZ ;  /* 0x000574ff01007387 */ /* 0x0003e20000100800 */
[----:B----4-:R-:W-:Y:S02]  /*13350*/  LOP3.LUT R4, R28, 0x40, RZ, 0x3c, !PT ;  /* 0x000000401c047812 */ /* 0x010fe400078e3cff */
[C---:B------:R-:W-:Y:S01]  /*13360*/  LOP3.LUT R6, R2.reuse, 0x10, RZ, 0x3c, !PT ;  /* 0x0000001002067812 */ /* 0x040fe200078e3cff */
[----:B------:R1:W-:Y:S01]  /*13370*/  STL [R1+0x578], RZ ;  /* 0x000578ff01007387 */ /* 0x0003e20000100800 */
[----:B------:R-:W-:-:S02]  /*13380*/  LOP3.LUT R6, R2, 0x40, RZ, 0x3c, !PT ;  /* 0x0000004002067812 */ /* 0x000fc400078e3cff */
[----:B------:R-:W-:Y:S01]  /*13390*/  LOP3.LUT R6, R2, 0x70, RZ, 0x3c, !PT ;  /* 0x0000007002067812 */ /* 0x000fe200078e3cff */
        /* <DEDUP_REMOVED lines=21> */
[----:B------:R1:W-:Y:S01]  /*134f0*/  STL [R1+0x35d0], R4 ;  /* 0x0035d00401007387 */ /* 0x0003e20000100800 */
[----:B--2---:R-:W-:-:S05]  /*13500*/  LOP3.LUT R5, R29, 0x40, RZ, 0x3c, !PT ;  /* 0x000000401d057812 */ /* 0x004fca00078e3cff */
[----:B------:R1:W-:Y:S02]  /*13510*/  STL [R1+0x35f8], R5 ;  /* 0x0035f80501007387 */ /* 0x0003e40000100800 */
.L_x_1:
[----:B01----:R-:W2:Y:S01]  /*13520*/  LDL.64 R4, [R1+0x698] ;  /* 0x0006980001047983 */ /* 0x003ea20000100a00 */
[----:B------:R-:W0:Y:S03]  /*13530*/  LDC R12, c[0x0][0x230] ;  /* 0x00008c00ff0c7b82 */ /* 0x000e260000000800 */
[----:B--2---:R1:W-:Y:S04]  /*13540*/  STL [R1+0x47ac], R5 ;  /* 0x0047ac0501007387 */ /* 0x0043e80000100800 */
[----:B-1----:R-:W0:Y:S04]  /*13550*/  LDL R5, [R1+0x1408] ;  /* 0x0014080001057983 */ /* 0x002e280000100800 */
[----:B------:R-:W-:Y:S04]  /*13560*/  STL [R1+0x38a0], R15 ;  /* 0x0038a00f01007387 */ /* 0x000fe80000100800 */
        /* <DEDUP_REMOVED lines=73> */
[----:B------:R-:W-:Y:S01]  /*13a00*/  STL [R1+0x39c8], R15 ;  /* 0x0039c80f01007387 */ /* 0x000fe20000100800 */
[----:B0-----:R-:W-:-:S03]  /*13a10*/  IMAD R12, R5, -0x80, R12 ;  /* 0xffffff80050c7824 */ /* 0x001fc600078e020c */
        /* <DEDUP_REMOVED lines=889> */
[----:B------:R0:W-:Y:S04]  /*171b0*/  STL [R1+0x47a8], R2 ;  /* 0x0047a80201007387 */ /* 0x0001e80000100800 */
[----:B-----5:R-:W-:Y:S04]  /*171c0*/  STL [R1+0x3894], R29 ;  /* 0x0038941d01007387 */ /* 0x020fe80000100800 */
        /* <DEDUP_REMOVED lines=36> */
[----:B------:R-:W2:Y:S01]  /*17410*/  LDL.LU R5, [R1+0x47ac] ;  /* 0x0047ac0001057983 */ /* 0x000ea20000300800 */
[----:B------:R-:W-:-:S02]  /*17420*/  ISETP.GT.AND P0, PT, R12, RZ, PT ;  /* 0x000000ff0c00720c */ /* 0x000fc40003f04270 */
[----:B0-----:R-:W-:Y:S02]  /*17430*/  PRMT R2, RZ, 0x7610, R2 ;  /* 0x00007610ff027816 */ /* 0x001fe40000000002 */
[----:B------:R-:W-:Y:S02]  /*17440*/  PRMT R15, RZ, 0x7610, R15 ;  /* 0x00007610ff0f7816 */ /* 0x000fe4000000000f */
[----:B------:R-:W-:-:S07]  /*17450*/  PRMT R14, RZ, 0x7610, R14 ;  /* 0x00007610ff0e7816 */ /* 0x000fce000000000e */
[----:B--2---:R-:W2:Y:S04]  /*17460*/  @P0 LDG.E.U16 R2, desc[UR8][R4.64] ;  /* 0x0000000804020981 */ /* 0x004ea8000c1e1500 */
[----:B--2---:R0:W-:Y:S04]  /*17470*/  STL [R1+0x13e8], R2 ;  /* 0x0013e80201007387 */ /* 0x0041e80000100800 */
[----:B0-----:R-:W2:Y:S04]  /*17480*/  LDL.LU R2, [R1+0x47a8] ;  /* 0x0047a80001027983 */ /* 0x001ea80000300800 */
[----:B------:R-:W3:Y:S04]  /*17490*/  LDL.64 R4, [R1+0x690] ;  /* 0x0006900001047983 */ /* 0x000ee80000100a00 */
[----:B---3--:R-:W3:Y:S04]  /*174a0*/  @P0 LDG.E.U16 R15, desc[UR8][R4.64] ;  /* 0x00000008040f0981 */ /* 0x008ee8000c1e1500 */
[----:B---3--:R0:W-:Y:S04]  /*174b0*/  STL [R1+0x13e4], R15 ;  /* 0x0013e40f01007387 */ /* 0x0081e80000100800 */
[----:B0-----:R-:W3:Y:S04]  /*174c0*/  LDL.LU R15, [R1+0x47a4] ;  /* 0x0047a400010f7983 */ /* 0x001ee80000300800 */
[----:B------:R-:W4:Y:S01]  /*174d0*/  LDL.64 R4, [R1+0x688] ;  /* 0x0006880001047983 */ /* 0x000f220000100a00 */
[----:B---3--:R-:W-:-:S03]  /*174e0*/  PRMT R15, RZ, 0x7610, R15 ;  /* 0x00007610ff0f7816 */ /* 0x008fc6000000000f */
[----:B----4-:R-:W3:Y:S04]  /*174f0*/  @P0 LDG.E.U16 R14, desc[UR8][R4.64] ;  /* 0x00000008040e0981 */ /* 0x010ee8000c1e1500 */
        /* <DEDUP_REMOVED lines=8> */
[----:B------:R-:W-:-:S02]  /*17580*/  ISETP.GT.AND P1, PT, R12, 0x1, PT ;  /* 0x000000010c00780c */ /* 0x000fc40003f24270 */
[----:B---3--:R-:W-:Y:S01]  /*17590*/  PRMT R15, RZ, 0x7610, R15 ;  /* 0x00007610ff0f7816 */ /* 0x008fe2000000000f */
        /* <DEDUP_REMOVED lines=18> */
[----:B------:R-:W4:Y:S04]  /*176c0*/  LDL R4, [R1+0x2de4] ;  /* 0x002de40001047983 */ /* 0x000f280000100800 */
[----:B------:R-:W4:Y:S01]  /*176d0*/  LDL R5, [R1+0x2de8] ;  /* 0x002de80001057983 */ /* 0x000f220000100800 */
[----:B---3--:R-:W-:-:S02]  /*176e0*/  PRMT R15, RZ, 0x7610, R15 ;  /* 0x00007610ff0f7816 */ /* 0x008fc4000000000f */
[----:B----4-:R-:W-:-:S04]  /*176f0*/  @P1 LOP3.LUT R5, R5, R4, RZ, 0x3c, !PT ;  /* 0x0000000405051212 */ /* 0x010fc800078e3cff */
[----:B------:R-:W-:-:S04]  /*17700*/  @P1 LOP3.LUT R4, R5, R4, RZ, 0x3c, !PT ;  /* 0x0000000405041212 */ /* 0x000fc800078e3cff */
[----:B------:R-:W-:-:S05]  /*17710*/  @P1 LOP3.LUT R5, R5, R4, RZ, 0x3c, !PT ;  /* 0x0000000405051212 */ /* 0x000fca00078e3cff */
[----:B------:R-:W3:Y:S04]  /*17720*/  @P1 LDG.E.U16 R14, desc[UR8][R4.64] ;  /* 0x00000008040e1981 */ /* 0x000ee8000c1e1500 */
        /* <DEDUP_REMOVED lines=31> */
[----:B------:R-:W-:-:S02]  /*17920*/  ISETP.GT.AND P0, PT, R12, 0x2, PT ;  /* 0x000000020c00780c */ /* 0x000fc40003f04270 */
[----:B---3--:R-:W-:Y:S02]  /*17930*/  PRMT R15, RZ, 0x7610, R15 ;  /* 0x00007610ff0f7816 */ /* 0x008fe4000000000f */
        /* <DEDUP_REMOVED lines=7306> */
[----:B------:R-:W4:Y:S02]  /*341e0*/  LDL R5, [R1+0x14d8] ;  /* 0x0014d80001057983 */ /* 0x000f240000100800 */
[----:B----4-:R-:W-:-:S04]  /*341f0*/  @P1 LOP3.LUT R5, R5, R4, RZ, 0x3c, !PT ;  /* 0x0000000405051212 */ /* 0x010fc800078e3cff */
[----:B------:R-:W-:-:S04]  /*34200*/  @P1 LOP3.LUT R4, R5, R4, RZ, 0x3c, !PT ;  /* 0x0000000405041212 */ /* 0x000fc800078e3cff */
[----:B------:R-:W-:-:S05]  /*34210*/  @P1 LOP3.LUT R5, R5, R4, RZ, 0x3c, !PT ;  /* 0x0000000405051212 */ /* 0x000fca00078e3cff */
[----:B------:R-:W4:Y:S04]  /*34220*/  @P1 LDG.E.U16 R15, desc[UR8][R4.64] ;  /* 0x00000008040f1981 */ /* 0x000f28000c1e1500 */
[----:B----4-:R0:W-:Y:S04]  /*34230*/  STL [R1+0x2e0], R15 ;  /* 0x0002e00f01007387 */ /* 0x0101e80000100800 */
[----:B0-----:R-:W4:Y:S04]  /*34240*/  LDL.LU R15, [R1+0x3af4] ;  /* 0x003af400010f7983 */ /* 0x001f280000300800 */
[----:B------:R-:W2:Y:S04]  /*34250*/  LDL R4, [R1+0x14cc] ;  /* 0x0014cc0001047983 */ /* 0x000ea80000100800 */
[----:B------:R-:W2:Y:S01]  /*34260*/  LDL R5, [R1+0x14d0] ;  /* 0x0014d00001057983 */ /* 0x000ea20000100800 */
[----:B----4-:R-:W-:-:S02]  /*34270*/  PRMT R15, RZ, 0x7610, R15 ;  /* 0x00007610ff0f7816 */ /* 0x010fc4000000000f */
[----:B--2---:R-:W-:-:S04]  /*34280*/  @P1 LOP3.LUT R5, R5, R4, RZ, 0x3c, !PT ;  /* 0x0000000405051212 */ /* 0x004fc800078e3cff */
[----:B------:R-:W-:-:S04]  /*34290*/  @P1 LOP3.LUT R4, R5, R4, RZ, 0x3c, !PT ;  /* 0x0000000405041212 */ /* 0x000fc800078e3cff */
[----:B------:R-:W-:-:S05]  /*342a0*/  @P1 LOP3.LUT R5, R5, R4, RZ, 0x3c, !PT ;  /* 0x0000000405051212 */ /* 0x000fca00078e3cff */
[----:B------:R-:W2:Y:S04]  /*342b0*/  @P1 LDG.E.U16 R15, desc[UR8][R4.64] ;  /* 0x00000008040f1981 */ /* 0x000ea8000c1e1500 */
[----:B--2---:R0:W-:Y:S04]  /*342c0*/  STL [R1+0x2dc], R15 ;  /* 0x0002dc0f01007387 */ /* 0x0041e80000100800 */
[----:B0-----:R-:W2:Y:S04]  /*342d0*/  LDL.LU R15, [R1+0x3af0] ;  /* 0x003af000010f7983 */ /* 0x001ea80000300800 */
[----:B------:R-:W4:Y:S04]  /*342e0*/  LDL R4, [R1+0x14c4] ;  /* 0x0014c40001047983 */ /* 0x000f280000100800 */
[----:B------:R-:W4:Y:S01]  /*342f0*/  LDL R5, [R1+0x14c8] ;  /* 0x0014c80001057983 */ /* 0x000f220000100800 */
[----:B------:R-:W-:-:S02]  /*34300*/  ISETP.GT.AND P0, PT, R12, 0x66, PT ;  /* 0x000000660c00780c */ /* 0x000fc40003f04270 */
[----:B--2---:R-:W-:Y:S02]  /*34310*/  PRMT R15, RZ, 0x7610, R15 ;  /* 0x00007610ff0f7816 */ /* 0x004fe4000000000f */
[----:B----4-:R-:W-:-:S04]  /*34320*/  @P1 LOP3.LUT R5, R5, R4, RZ, 0x3c, !PT ;  /* 0x0000000405051212 */ /* 0x010fc800078e3cff */
[----:B------:R-:W-:-:S04]  /*34330*/  @P1 LOP3.LUT R4, R5, R4, RZ, 0x3c, !PT ;  /* 0x0000000405041212 */ /* 0x000fc800078e3cff */
[----:B------:R-:W-:-:S05]  /*34340*/  @P1 LOP3.LUT R5, R5, R4, RZ, 0x3c, !PT ;  /* 0x0000000405051212 */ /* 0x000fca00078e3cff */
[----:B------:R-:W2:Y:S04]  /*34350*/  @P1 LDG.E.U16 R15, desc[UR8][R4.64] ;  /* 0x00000008040f1981 */ /* 0x000ea8000c1e1500 */
[----:B--2---:R0:W-:Y:S04]  /*34360*/  STL [R1+0x2d8], R15 ;  /* 0x0002d80f01007387 */ /* 0x0041e80000100800 */
[----:B0-----:R-:W2:Y:S04]  /*34370*/  LDL.LU R15, [R1+0x3aec] ;  /* 0x003aec00010f7983 */ /* 0x001ea80000300800 */
[----:B------:R-:W4:Y:S04]  /*34380*/  LDL R4, [R1+0x14bc] ;  /* 0x0014bc0001047983 */ /* 0x000f280000100800 */
[----:B------:R-:W4:Y:S01]  /*34390*/  LDL R5, [R1+0x14c0] ;  /* 0x0014c00001057983 */ /* 0x000f220000100800 */
[----:B--2---:R-:W-:-:S02]  /*343a0*/  PRMT R15, RZ, 0x7610, R15 ;  /* 0x00007610ff0f7816 */ /* 0x004fc4000000000f */
        /* <DEDUP_REMOVED lines=665> */
[----:B------:R-:W-:-:S02]  /*36d40*/  PRMT R3, RZ, 0x7610, R3 ;  /* 0x00007610ff037816 */ /* 0x000fc40000000003 */
[----:B----4-:R-:W-:-:S04]  /*36d50*/  @P1 LOP3.LUT R5, R5, R4, RZ, 0x3c, !PT ;  /* 0x0000000405051212 */ /* 0x010fc800078e3cff */
[----:B------:R-:W-:-:S04]  /*36d60*/  @P1 LOP3.LUT R4, R5, R4, RZ, 0x3c, !PT ;  /* 0x0000000405041212 */ /* 0x000fc800078e3cff */
[----:B------:R-:W-:-:S05]  /*36d70*/  @P1 LOP3.LUT R5, R5, R4, RZ, 0x3c, !PT ;  /* 0x0000000405051212 */ /* 0x000fca00078e3cff */
[----:B------:R-:W4:Y:S04]  /*36d80*/  @P1 LDG.E.U16 R3, desc[UR8][R4.64] ;  /* 0x0000000804031981 */ /* 0x000f28000c1e1500 */
[----:B------:R-:W3:Y:S04]  /*36d90*/  LDL R4, [R1+0x2f9c] ;  /* 0x002f9c0001047983 */ /* 0x000ee80000100800 */
[----:B------:R-:W3:Y:S01]  /*36da0*/  LDL R5, [R1+0x2fac] ;  /* 0x002fac0001057983 */ /* 0x000ee20000100800 */
[----:B--2---:R-:W-:-:S03]  /*36db0*/  PRMT R15, RZ, 0x7610, R15 ;  /* 0x00007610ff0f7816 */ /* 0x004fc6000000000f */
[----:B----4-:R-:W-:Y:S01]  /*36dc0*/  STL [R1+0x36b8], R3 ;  /* 0x0036b80301007387 */ /* 0x010fe20000100800 */
[----:B---3--:R-:W-:-:S04]  /*36dd0*/  @P1 LOP3.LUT R5, R5, R4, RZ, 0x3c, !PT ;  /* 0x0000000405051212 */ /* 0x008fc800078e3cff */
[----:B------:R-:W-:-:S04]  /*36de0*/  @P1 LOP3.LUT R4, R5, R4, RZ, 0x3c, !PT ;  /* 0x0000000405041212 */ /* 0x000fc800078e3cff */
[----:B------:R-:W-:-:S05]  /*36df0*/  @P1 LOP3.LUT R5, R5, R4, RZ, 0x3c, !PT ;  /* 0x0000000405051212 */ /* 0x000fca00078e3cff */
[----:B------:R-:W2:Y:S04]  /*36e00*/  @P1 LDG.E.U16 R15, desc[UR8][R4.64] ;  /* 0x00000008040f1981 */ /* 0x000ea8000c1e1500 */
[----:B--2---:R0:W-:Y:S04]  /*36e10*/  STL [R1+0x18c], R15 ;  /* 0x00018c0f01007387 */ /* 0x0041e80000100800 */
[----:B0-----:R-:W2:Y:S04]  /*36e20*/  LDL.LU R15, [R1+0x39c4] ;  /* 0x0039c400010f7983 */ /* 0x001ea80000300800 */
[----:B------:R-:W3:Y:S04]  /*36e30*/  LDL R4, [R1+0x2fa8] ;  /* 0x002fa80001047983 */ /* 0x000ee80000100800 */
[----:B------:R-:W3:Y:S01]  /*36e40*/  LDL R5, [R1+0x2fb4] ;  /* 0x002fb40001057983 */ /* 0x000ee20000100800 */
[----:B------:R-:W-:-:S02]  /*36e50*/  PRMT R28, RZ, 0x7610, R28 ;  /* 0x00007610ff1c7816 */ /* 0x000fc4000000001c */
[----:B---3--:R-:W-:-:S04]  /*36e60*/  @P1 LOP3.LUT R5, R5, R4, RZ, 0x3c, !PT ;  /* 0x0000000405051212 */ /* 0x008fc800078e3cff */
[----:B------:R-:W-:-:S04]  /*36e70*/  @P1 LOP3.LUT R4, R5, R4, RZ, 0x3c, !PT ;  /* 0x0000000405041212 */ /* 0x000fc800078e3cff */
[----:B------:R-:W-:-:S05]  /*36e80*/  @P1 LOP3.LUT R5, R5, R4, RZ, 0x3c, !PT ;  /* 0x0000000405051212 */ /* 0x000fca00078e3cff */
[----:B------:R-:W3:Y:S04]  /*36e90*/  @P1 LDG.E.U16 R28, desc[UR8][R4.64] ;  /* 0x00000008041c1981 */ /* 0x000ee8000c1e1500 */
[----:B------:R-:W4:Y:S04]  /*36ea0*/  LDL R4, [R1+0x2fb0] ;  /* 0x002fb00001047983 */ /* 0x000f280000100800 */
[----:B------:R-:W4:Y:S01]  /*36eb0*/  LDL R5, [R1+0x2fb8] ;  /* 0x002fb80001057983 */ /* 0x000f220000100800 */
[----:B--2---:R-:W-:-:S03]  /*36ec0*/  PRMT R15, RZ, 0x7610, R15 ;  /* 0x00007610ff0f7816 */ /* 0x004fc6000000000f */
[----:B---3--:R-:W-:Y:S01]  /*36ed0*/  STL [R1+0x36b0], R28 ;  /* 0x0036b01c01007387 */ /* 0x008fe20000100800 */
[----:B----4-:R-:W-:-:S04]  /*36ee0*/  @P1 LOP3.LUT R5, R5, R4, RZ, 0x3c, !PT ;  /* 0x0000000405051212 */ /* 0x010fc800078e3cff */
[----:B------:R-:W-:-:S04]  /*36ef0*/  @P1 LOP3.LUT R4, R5, R4, RZ, 0x3c, !PT ;  /* 0x0000000405041212 */ /* 0x000fc800078e3cff */
[----:B------:R-:W-:-:S05]  /*36f00*/  @P1 LOP3.LUT R5, R5, R4, RZ, 0x3c, !PT ;  /* 0x0000000405051212 */ /* 0x000fca00078e3cff */
[----:B------:R-:W2:Y:S04]  /*36f10*/  @P1 LDG.E.U16 R15, desc[UR8][R4.64] ;  /* 0x00000008040f1981 */ /* 0x000ea8000c1e1500 */
[----:B--2---:R0:W-:Y:S04]  /*36f20*/  STL [R1+0x32c], R15 ;  /* 0x00032c0f01007387 */ /* 0x0041e80000100800 */
[----:B0-----:R-:W2:Y:S04]  /*36f30*/  LDL.LU R15, [R1+0x39c0] ;  /* 0x0039c000010f7983 */ /* 0x001ea80000300800 */
[----:B------:R-:W3:Y:S04]  /*36f40*/  LDL R4, [R1+0x2fa4] ;  /* 0x002fa40001047983 */ /* 0x000ee80000100800 */
[----:B------:R-:W3:Y:S01]  /*36f50*/  LDL R5, [R1+0x2fc0] ;  /* 0x002fc00001057983 */ /* 0x000ee20000100800 */
[----:B--2---:R-:W-:-:S02]  /*36f60*/  PRMT R15, RZ, 0x7610, R15 ;  /* 0x00007610ff0f7816 */ /* 0x004fc4000000000f */
        /* <DEDUP_REMOVED lines=17> */
[----:B------:R-:W-:-:S02]  /*37080*/  ISETP.GT.AND P0, PT, R12, 0x70, PT ;  /* 0x000000700c00780c */ /* 0x000fc40003f04270 */
[----:B--2---:R-:W-:Y:S02]  /*37090*/  PRMT R15, RZ, 0x7610, R15 ;  /* 0x00007610ff0f7816 */ /* 0x004fe4000000000f */
        /* <DEDUP_REMOVED lines=507> */
[----:B------:R-:W-:Y:S02]  /*39050*/  PRMT R3, RZ, 0x7610, R3 ;  /* 0x00007610ff037816 */ /* 0x000fe40000000003 */
[----:B------:R-:W-:Y:S01]  /*39060*/  ISETP.GT.AND P1, PT, R12, 0x77, PT ;  /* 0x000000770c00780c */ /* 0x000fe20003f24270 */
[----:B---3--:R-:W-:Y:S01]  /*39070*/  STL [R1+0x371c], R28 ;  /* 0x00371c1c01007387 */ /* 0x008fe20000100800 */
[----:B----4-:R-:W-:-:S04]  /*39080*/  @P0 LOP3.LUT R5, R5, R4, RZ, 0x3c, !PT ;  /* 0x0000000405050212 */ /* 0x010fc800078e3cff */
        /* <DEDUP_REMOVED lines=143> */
[----:B------:R-:W-:Y:S02]  /*39980*/  ISETP.GT.AND P1, PT, R12, 0x79, PT ;  /* 0x000000790c00780c */ /* 0x000fe40003f24270 */
[----:B---3--:R-:W-:-:S04]  /*39990*/  @P0 LOP3.LUT R5, R5, R4, RZ, 0x3c, !PT ;  /* 0x0000000405050212 */ /* 0x008fc800078e3cff */
[----:B------:R-:W-:-:S04]  /*399a0*/  @P0 LOP3.LUT R4, R5, R4, RZ, 0x3c, !PT ;  /* 0x0000000405040212 */ /* 0x000fc800078e3cff */
[----:B------:R-:W-:-:S05]  /*399b0*/  @P0 LOP3.LUT R5, R5, R4, RZ, 0x3c, !PT ;  /* 0x0000000405050212 */ /* 0x000fca00078e3cff */
[----:B------:R-:W3:Y:S04]  /*399c0*/  @P0 LDG.E.U16 R14, desc[UR8][R4.64] ;  /* 0x00000008040e0981 */ /* 0x000ee8000c1e1500 */
[----:B---3--:R0:W-:Y:S04]  /*399d0*/  STL [R1+0x68], R14 ;  /* 0x0000680e01007387 */ /* 0x0081e80000100800 */
[----:B0-----:R-:W3:Y:S04]  /*399e0*/  LDL.LU R14, [R1+0x389c] ;  /* 0x00389c00010e7983 */ /* 0x001ee80000300800 */
[----:B------:R-:W4:Y:S04]  /*399f0*/  LDL R4, [R1+0x3210] ;  /* 0x0032100001047983 */ /* 0x000f280000100800 */
[----:B------:R-:W4:Y:S01]  /*39a00*/  LDL R5, [R1+0x3218] ;  /* 0x0032180001057983 */ /* 0x000f220000100800 */
[----:B------:R-:W-:-:S02]  /*39a10*/  PRMT R2, RZ, 0x7610, R2 ;  /* 0x00007610ff027816 */ /* 0x000fc40000000002 */
        /* <DEDUP_REMOVED lines=8> */
[----:B------:R-:W-:-:S02]  /*39aa0*/  PRMT R29, RZ, 0x7610, R29 ;  /* 0x00007610ff1d7816 */ /* 0x000fc4000000001d */
[----:B--2---:R-:W-:-:S04]  /*39ab0*/  @P1 LOP3.LUT R5, R5, R4, RZ, 0x3c, !PT ;  /* 0x0000000405051212 */ /* 0x004fc800078e3cff */
        /* <DEDUP_REMOVED lines=53> */
[----:B------:R-:W-:Y:S02]  /*39e10*/  ISETP.GT.AND P0, PT, R12, 0x7a, PT ;  /* 0x0000007a0c00780c */ /* 0x000fe40003f04270 */
        /* <DEDUP_REMOVED lines=15> */
[----:B------:R-:W-:-:S03]  /*39f10*/  PRMT R21, RZ, 0x7610, R21 ;  /* 0x00007610ff157816 */ /* 0x000fc60000000015 */
[----:B---3--:R0:W-:Y:S04]  /*39f20*/  STL [R1+0x44], R15 ;  /* 0x0000440f01007387 */ /* 0x0081e80000100800 */
[----:B0-----:R-:W3:Y:S01]  /*39f30*/  LDL R15, [R1+0x328c] ;  /* 0x00328c00010f7983 */ /* 0x001ee20000100800 */
        /* <DEDUP_REMOVED lines=39> */
[----:B------:R-:W2:Y:S01]  /*3a1b0*/  @P0 LDG.E.U16 R17, desc[UR8][R4.64] ;  /* 0x0000000804110981 */ /* 0x000ea2000c1e1500 */
[----:B------:R-:W-:-:S03]  /*3a1c0*/  PRMT R14, RZ, 0x7610, R14 ;  /* 0x00007610ff0e7816 */ /* 0x000fc6000000000e */
[----:B--2---:R0:W-:Y:S04]  /*3a1d0*/  STL [R1+0x30], R17 ;  /* 0x0000301101007387 */ /* 0x0041e80000100800 */
[----:B0-----:R-:W2:Y:S04]  /*3a1e0*/  LDL.LU R17, [R1+0x3868] ;  /* 0x0038680001117983 */ /* 0x001ea80000300800 */
[----:B------:R-:W3:Y:S01]  /*3a1f0*/  LDL R5, [R1+0x327c] ;  /* 0x00327c0001057983 */ /* 0x000ee20000100800 */
[----:B------:R-:W-:Y:S01]  /*3a200*/  @P0 IMAD.MOV.U32 R4, RZ, RZ, R15 ;  /* 0x000000ffff040224 */ /* 0x000fe200078e000f */
[----:B------:R-:W-:-:S02]  /*3a210*/  PRMT R16, RZ, 0x7610, R16 ;  /* 0x00007610ff107816 */ /* 0x000fc40000000010 */
[----:B------:R-:W4:Y:S04]  /*3a220*/  LDL R15, [R1+0x32b0] ;  /* 0x0032b000010f7983 */ /* 0x000f280000100800 */
[----:B---3--:R0:W3:Y:S04]  /*3a230*/  @P0 LDG.E.U16 R14, desc[UR8][R4.64] ;  /* 0x00000008040e0981 */ /* 0x0080e8000c1e1500 */
[----:B------:R-:W0:Y:S04]  /*3a240*/  LDL R4, [R1+0x3288] ;  /* 0x0032880001047983 */ /* 0x000e280000100800 */
[----:B------:R-:W0:Y:S02]  /*3a250*/  LDL R5, [R1+0x3294] ;  /* 0x0032940001057983 */ /* 0x000e240000100800 */
[----:B0-----:R-:W-:-:S04]  /*3a260*/  @P0 LOP3.LUT R5, R5, R4, RZ, 0x3c, !PT ;  /* 0x0000000405050212 */ /* 0x001fc800078e3cff */
[----:B------:R-:W-:-:S04]  /*3a270*/  @P0 LOP3.LUT R4, R5, R4, RZ, 0x3c, !PT ;  /* 0x0000000405040212 */ /* 0x000fc800078e3cff */
[----:B------:R-:W-:-:S05]  /*3a280*/  @P0 LOP3.LUT R5, R5, R4, RZ, 0x3c, !PT ;  /* 0x0000000405050212 */ /* 0x000fca00078e3cff */
[----:B------:R-:W2:Y:S04]  /*3a290*/  @P0 LDG.E.U16 R16, desc[UR8][R4.64] ;  /* 0x0000000804100981 */ /* 0x000ea8000c1e1500 */
[----:B---3--:R0:W-:Y:S04]  /*3a2a0*/  STL [R1+0x2c], R14 ;  /* 0x00002c0e01007387 */ /* 0x0081e80000100800 */
[----:B0-----:R-:W3:Y:S04]  /*3a2b0*/  LDL R14, [R1+0x32b8] ;  /* 0x0032b800010e7983 */ /* 0x001ee80000100800 */
[----:B--2---:R0:W-:Y:S04]  /*3a2c0*/  STL [R1+0x28], R16 ;  /* 0x0000281001007387 */ /* 0x0041e80000100800 */
[----:B0-----:R-:W2:Y:S04]  /*3a2d0*/  LDL.LU R16, [R1+0x3864] ;  /* 0x0038640001107983 */ /* 0x001ea80000300800 */
[----:B------:R-:W4:Y:S04]  /*3a2e0*/  LDL R4, [R1+0x3290] ;  /* 0x0032900001047983 */ /* 0x000f280000100800 */
[----:B------:R-:W4:Y:S01]  /*3a2f0*/  LDL R5, [R1+0x3298] ;  /* 0x0032980001057983 */ /* 0x000f220000100800 */
[----:B------:R-:W-:-:S02]  /*3a300*/  ISETP.GT.AND P1, PT, R12, 0x7b, PT ;  /* 0x0000007b0c00780c */ /* 0x000fc40003f24270 */
[----:B------:R-:W-:-:S11]  /*3a310*/  PRMT R13, RZ, 0x7610, R13 ;  /* 0x00007610ff0d7816 */ /* 0x000fd6000000000d */
[----:B----4-:R-:W-:-:S04]  /*3a320*/  @P1 LOP3.LUT R5, R5, R4, RZ, 0x3c, !PT ;  /* 0x0000000405051212 */ /* 0x010fc800078e3cff */
[----:B------:R-:W-:-:S04]  /*3a330*/  @P1 LOP3.LUT R4, R5, R4, RZ, 0x3c, !PT ;  /* 0x0000000405041212 */ /* 0x000fc800078e3cff */
[----:B------:R-:W-:-:S05]  /*3a340*/  @P1 LOP3.LUT R5, R5, R4, RZ, 0x3c, !PT ;  /* 0x0000000405051212 */ /* 0x000fca00078e3cff */
[----:B------:R-:W4:Y:S04]  /*3a350*/  @P1 LDG.E.U16 R13, desc[UR8][R4.64] ;  /* 0x00000008040d1981 */ /* 0x000f28000c1e1500 */
[----:B----4-:R0:W-:Y:S04]  /*3a360*/  STL [R1+0x24], R13 ;  /* 0x0000240d01007387 */ /* 0x0101e80000100800 */
[----:B0-----:R-:W4:Y:S04]  /*3a370*/  LDL.LU R13, [R1+0x3860] ;  /* 0x00386000010d7983 */ /* 0x001f280000300800 */
        /* <DEDUP_REMOVED lines=21> */
[----:B------:R-:W-:Y:S02]  /*3a4d0*/  PRMT R8, RZ, 0x7610, R8 ;  /* 0x00007610ff087816 */ /* 0x000fe40000000008 */
[----:B----4-:R-:W-:-:S04]  /*3a4e0*/  @P1 LOP3.LUT R5, R5, R4, RZ, 0x3c, !PT ;  /* 0x0000000405051212 */ /* 0x010fc800078e3cff */
[----:B------:R-:W-:-:S04]  /*3a4f0*/  @P1 LOP3.LUT R4, R5, R4, RZ, 0x3c, !PT ;  /* 0x0000000405041212 */ /* 0x000fc800078e3cff */
[----:B------:R-:W-:-:S05]  /*3a500*/  @P1 LOP3.LUT R5, R5, R4, RZ, 0x3c, !PT ;  /* 0x0000000405051212 */ /* 0x000fca00078e3cff */
[----:B------:R0:W4:Y:S02]  /*3a510*/  @P1 LDG.E.U16 R9, desc[UR8][R4.64] ;  /* 0x0000000804091981 */ /* 0x000124000c1e1500 */
[----:B0-----:R-:W-:Y:S02]  /*3a520*/  @P1 IMAD.MOV.U32 R4, RZ, RZ, R14 ;  /* 0x000000ffff041224 */ /* 0x001fe400078e000e */
[----:B------:R-:W-:-:S05]  /*3a530*/  @P1 IMAD.MOV.U32 R5, RZ, RZ, R15 ;  /* 0x000000ffff051224 */ /* 0x000fca00078e000f */
[----:B------:R-:W3:Y:S04]  /*3a540*/  @P1 LDG.E.U16 R8, desc[UR8][R4.64] ;  /* 0x0000000804081981 */ /* 0x000ee8000c1e1500 */
[----:B----4-:R0:W-:Y:S04]  /*3a550*/  STL [R1+0x18], R9 ;  /* 0x0000180901007387 */ /* 0x0101e80000100800 */
[----:B0-----:R-:W4:Y:S04]  /*3a560*/  LDL.LU R9, [R1+0x3854] ;  /* 0x0038540001097983 */ /* 0x001f280000300800 */
[----:B------:R-:W2:Y:S04]  /*3a570*/  LDL R15, [R1+0x32c4] ;  /* 0x0032c400010f7983 */ /* 0x000ea80000100800 */
[----:B------:R-:W4:Y:S04]  /*3a580*/  LDL R14, [R1+0x32e0] ;  /* 0x0032e000010e7983 */ /* 0x000f280000100800 */
        /* <DEDUP_REMOVED lines=26> */
[----:B------:R-:W3:Y:S01]  /*3a730*/  @P1 LDG.E.U16 R2, desc[UR8][R4.64] ;  /* 0x0000000804021981 */ /* 0x000ee2000c1e1500 */
[----:B------:R-:W-:-:S03]  /*3a740*/  ISETP.GT.AND P0, PT, R12, 0x7c, PT ;  /* 0x0000007c0c00780c */ /* 0x000fc60003f04270 */
[----:B---3--:R-:W-:Y:S04]  /*3a750*/  STL [R1+0x8], R2 ;  /* 0x0000080201007387 */ /* 0x008fe80000100800 */
[----:B------:R-:W3:Y:S04]  /*3a760*/  LDL R4, [R1+0x32d0] ;  /* 0x0032d00001047983 */ /* 0x000ee80000100800 */
[----:B------:R-:W3:Y:S01]  /*3a770*/  LDL R5, [R1+0x32d8] ;  /* 0x0032d80001057983 */ /* 0x000ee20000100800 */
[----:B------:R-:W-:Y:S02]  /*3a780*/  PRMT R28, RZ, 0x7610, R28 ;  /* 0x00007610ff1c7816 */ /* 0x000fe4000000001c */
[----:B---3--:R-:W-:-:S04]  /*3a790*/  @P0 LOP3.LUT R5, R5, R4, RZ, 0x3c, !PT ;  /* 0x0000000405050212 */ /* 0x008fc800078e3cff */
[----:B------:R-:W-:-:S04]  /*3a7a0*/  @P0 LOP3.LUT R4, R5, R4, RZ, 0x3c, !PT ;  /* 0x0000000405040212 */ /* 0x000fc800078e3cff */
[----:B------:R-:W-:-:S05]  /*3a7b0*/  @P0 LOP3.LUT R5, R5, R4, RZ, 0x3c, !PT ;  /* 0x0000000405050212 */ /* 0x000fca00078e3cff */
[----:B------:R0:W3:Y:S01]  /*3a7c0*/  @P0 LDG.E.U16 R28, desc[UR8][R4.64] ;  /* 0x00000008041c0981 */ /* 0x0000e2000c1e1500 */
[----:B------:R-:W-:Y:S01]  /*3a7d0*/  PRMT R3, RZ, 0x7610, R3 ;  /* 0x00007610ff037816 */ /* 0x000fe20000000003 */
[----:B0-----:R-:W-:Y:S02]  /*3a7e0*/  @P0 IMAD.MOV.U32 R4, RZ, RZ, R14 ;  /* 0x000000ffff040224 */ /* 0x001fe400078e000e */
[----:B------:R-:W-:-:S05]  /*3a7f0*/  @P0 IMAD.MOV.U32 R5, RZ, RZ, R15 ;  /* 0x000000ffff050224 */ /* 0x000fca00078e000f */
[----:B------:R-:W2:Y:S04]  /*3a800*/  @P0 LDG.E.U16 R3, desc[UR8][R4.64] ;  /* 0x0000000804030981 */ /* 0x000ea8000c1e1500 */
[----:B---3--:R0:W-:Y:S04]  /*3a810*/  STL [R1+0x4], R28 ;  /* 0x0000041c01007387 */ /* 0x0081e80000100800 */
[----:B------:R-:W3:Y:S04]  /*3a820*/  LDL R4, [R1+0x32dc] ;  /* 0x0032dc0001047983 */ /* 0x000ee80000100800 */
[----:B------:R-:W3:Y:S01]  /*3a830*/  LDL R5, [R1+0x32ec] ;  /* 0x0032ec0001057983 */ /* 0x000ee20000100800 */
[----:B------:R-:W-:-:S03]  /*3a840*/  PRMT R29, RZ, 0x7610, R29 ;  /* 0x00007610ff1d7816 */ /* 0x000fc6000000001d */
[----:B------:R-:W4:Y:S04]  /*3a850*/  LDL R15, [R1+0x32e4] ;  /* 0x0032e400010f7983 */ /* 0x000f280000100800 */
[----:B------:R-:W4:Y:S04]  /*3a860*/  LDL R14, [R1+0x3300] ;  /* 0x00330000010e7983 */ /* 0x000f280000100800 */
[----:B0-----:R-:W4:Y:S04]  /*3a870*/  LDL R28, [R1+0x32f8] ;  /* 0x0032f800011c7983 */ /* 0x001f280000100800 */
[----:B--2---:R0:W-:Y:S01]  /*3a880*/  STL [R1+0x37b8], R3 ;  /* 0x0037b80301007387 */ /* 0x0041e20000100800 */
[----:B------:R-:W-:-:S03]  /*3a890*/  PRMT R27, RZ, 0x7610, R27 ;  /* 0x00007610ff1b7816 */ /* 0x000fc6000000001b */
[----:B0-----:R-:W2:Y:S01]  /*3a8a0*/  LDL R3, [R1+0x330c] ;  /* 0x00330c0001037983 */ /* 0x001ea20000100800 */
[----:B---3--:R-:W-:-:S04]  /*3a8b0*/  @P0 LOP3.LUT R5, R5, R4, RZ, 0x3c, !PT ;  /* 0x0000000405050212 */ /* 0x008fc800078e3cff */
[----:B------:R-:W-:-:S04]  /*3a8c0*/  @P0 LOP3.LUT R4, R5, R4, RZ, 0x3c, !PT ;  /* 0x0000000405040212 */ /* 0x000fc800078e3cff */
[----:B------:R-:W-:-:S05]  /*3a8d0*/  @P0 LOP3.LUT R5, R5, R4, RZ, 0x3c, !PT ;  /* 0x0000000405050212 */ /* 0x000fca00078e3cff */
[----:B------:R0:W3:Y:S04]  /*3a8e0*/  @P0 LDG.E.U16 R29, desc[UR8][R4.64] ;  /* 0x00000008041d0981 */ /* 0x0000e8000c1e1500 */
[----:B------:R-:W0:Y:S04]  /*3a8f0*/  LDL R4, [R1+0x32e8] ;  /* 0x0032e80001047983 */ /* 0x000e280000100800 */
[----:B------:R-:W0:Y:S02]  /*3a900*/  LDL R5, [R1+0x32f4] ;  /* 0x0032f40001057983 */ /* 0x000e240000100800 */
[----:B0-----:R-:W-:-:S04]  /*3a910*/  @P0 LOP3.LUT R5, R5, R4, RZ, 0x3c, !PT ;  /* 0x0000000405050212 */ /* 0x001fc800078e3cff */
[----:B------:R-:W-:-:S04]  /*3a920*/  @P0 LOP3.LUT R4, R5, R4, RZ, 0x3c, !PT ;  /* 0x0000000405040212 */ /* 0x000fc800078e3cff */
[----:B------:R-:W-:-:S05]  /*3a930*/  @P0 LOP3.LUT R5, R5, R4, RZ, 0x3c, !PT ;  /* 0x0000000405050212 */ /* 0x000fca00078e3cff */
[----:B------:R4:W2:Y:S04]  /*3a940*/  @P0 LDG.E.U16 R27, desc[UR8][R4.64] ;  /* 0x00000008041b0981 */ /* 0x0008a8000c1e1500 */
[----:B---3--:R0:W-:Y:S04]  /*3a950*/  STL [R1+0x37bc], R29 ;  /* 0x0037bc1d01007387 */ /* 0x0081e80000100800 */
[----:B------:R-:W3:Y:S04]  /*3a960*/  LDL R5, [R1+0x32f0] ;  /* 0x0032f00001057983 */ /* 0x000ee80000100800 */
[----:B0-----:R-:W3:Y:S01]  /*3a970*/  LDL R29, [R1+0x32fc] ;  /* 0x0032fc00011d7983 */ /* 0x001ee20000100800 */
[----:B----4-:R-:W-:Y:S01]  /*3a980*/  @P0 IMAD.MOV.U32 R4, RZ, RZ, R28 ;  /* 0x000000ffff040224 */ /* 0x010fe200078e001c */
[----:B------:R-:W-:-:S02]  /*3a990*/  PRMT R26, RZ, 0x7610, R26 ;  /* 0x00007610ff1a7816 */ /* 0x000fc4000000001a */
[----:B--2---:R0:W-:Y:S04]  /*3a9a0*/  STL [R1+0x37c0], R27 ;  /* 0x0037c01b01007387 */ /* 0x0041e80000100800 */
[----:B------:R-:W2:Y:S04]  /*3a9b0*/  LDL R28, [R1+0x3308] ;  /* 0x00330800011c7983 */ /* 0x000ea80000100800 */
[----:B0-----:R-:W4:Y:S04]  /*3a9c0*/  LDL R27, [R1+0x3314] ;  /* 0x00331400011b7983 */ /* 0x001f280000100800 */
[----:B---3--:R0:W3:Y:S01]  /*3a9d0*/  @P0 LDG.E.U16 R26, desc[UR8][R4.64] ;  /* 0x00000008041a0981 */ /* 0x0080e2000c1e1500 */
[----:B------:R-:W-:-:S02]  /*3a9e0*/  PRMT R25, RZ, 0x7610, R25 ;  /* 0x00007610ff197816 */ /* 0x000fc40000000019 */
[----:B------:R-:W-:Y:S01]  /*3a9f0*/  PRMT R24, RZ, 0x7610, R24 ;  /* 0x00007610ff187816 */ /* 0x000fe20000000018 */
[----:B0-----:R-:W-:Y:S02]  /*3aa00*/  @P0 IMAD.MOV.U32 R4, RZ, RZ, R14 ;  /* 0x000000ffff040224 */ /* 0x001fe400078e000e */
[----:B------:R-:W-:-:S05]  /*3aa10*/  @P0 IMAD.MOV.U32 R5, RZ, RZ, R15 ;  /* 0x000000ffff050224 */ /* 0x000fca00078e000f */
[----:B------:R0:W3:Y:S01]  /*3aa20*/  @P0 LDG.E.U16 R25, desc[UR8][R4.64] ;  /* 0x0000000804190981 */ /* 0x0000e2000c1e1500 */
[----:B------:R-:W-:Y:S01]  /*3aa30*/  PRMT R23, RZ, 0x7610, R23 ;  /* 0x00007610ff177816 */ /* 0x000fe20000000017 */
[----:B0-----:R-:W-:Y:S02]  /*3aa40*/  @P0 IMAD.MOV.U32 R4, RZ, RZ, R3 ;  /* 0x000000ffff040224 */ /* 0x001fe400078e0003 */
[----:B------:R-:W-:-:S05]  /*3aa50*/  @P0 IMAD.MOV.U32 R5, RZ, RZ, R29 ;  /* 0x000000ffff050224 */ /* 0x000fca00078e001d */
[----:B------:R2:W3:Y:S02]  /*3aa60*/  @P0 LDG.E.U16 R24, desc[UR8][R4.64] ;  /* 0x0000000804180981 */ /* 0x0004e4000c1e1500 */
[----:B--2---:R-:W-:Y:S02]  /*3aa70*/  @P0 IMAD.MOV.U32 R5, RZ, RZ, R28 ;  /* 0x000000ffff050224 */ /* 0x004fe400078e001c */
[----:B----4-:R-:W-:-:S05]  /*3aa80*/  @P0 IMAD.MOV.U32 R4, RZ, RZ, R27 ;  /* 0x000000ffff040224 */ /* 0x010fca00078e001b */
[----:B------:R-:W2:Y:S04]  /*3aa90*/  @P0 LDG.E.U16 R23, desc[UR8][R4.64] ;  /* 0x0000000804170981 */ /* 0x000ea8000c1e1500 */
[----:B---3--:R-:W-:Y:S04]  /*3aaa0*/  STL [R1+0x37c4], R26 ;  /* 0x0037c41a01007387 */ /* 0x008fe80000100800 */
[----:B------:R-:W3:Y:S04]  /*3aab0*/  LDL R15, [R1+0x3310] ;  /* 0x00331000010f7983 */ /* 0x000ee80000100800 */
[----:B------:R-:W4:Y:S01]  /*3aac0*/  LDL R14, [R1+0x3318] ;  /* 0x00331800010e7983 */ /* 0x000f220000100800 */
[----:B------:R-:W-:-:S03]  /*3aad0*/  ISETP.GT.AND P1, PT, R12, 0x7d, PT ;  /* 0x0000007d0c00780c */ /* 0x000fc60003f24270 */
[----:B------:R0:W-:Y:S04]  /*3aae0*/  STL [R1+0x37c8], R25 ;  /* 0x0037c81901007387 */ /* 0x0001e80000100800 */
[----:B------:R-:W3:Y:S04]  /*3aaf0*/  LDL R3, [R1+0x3320] ;  /* 0x0033200001037983 */ /* 0x000ee80000100800 */
[----:B0-----:R-:W3:Y:S04]  /*3ab00*/  LDL R25, [R1+0x3304] ;  /* 0x0033040001197983 */ /* 0x001ee80000100800 */
[----:B------:R0:W-:Y:S04]  /*3ab10*/  STL [R1+0x37cc], R24 ;  /* 0x0037cc1801007387 */ /* 0x0001e80000100800 */
[----:B------:R-:W3:Y:S04]  /*3ab20*/  LDL R28, [R1+0x331c] ;  /* 0x00331c00011c7983 */ /* 0x000ee80000100800 */
[----:B0-----:R-:W3:Y:S01]  /*3ab30*/  LDL R24, [R1+0x332c] ;  /* 0x00332c0001187983 */ /* 0x001ee20000100800 */
[----:B------:R-:W-:-:S03]  /*3ab40*/  PRMT R22, RZ, 0x7610, R22 ;  /* 0x00007610ff167816 */ /* 0x000fc60000000016 */
[----:B--2---:R0:W-:Y:S04]  /*3ab50*/  STL [R1+0x37d0], R23 ;  /* 0x0037d01701007387 */ /* 0x0041e80000100800 */
[----:B------:R-:W2:Y:S04]  /*3ab60*/  LDL R27, [R1+0x3328] ;  /* 0x00332800011b7983 */ /* 0x000ea80000100800 */
[----:B------:R-:W2:Y:S01]  /*3ab70*/  LDL R26, [R1+0x3334] ;  /* 0x00333400011a7983 */ /* 0x000ea20000100800 */
[----:B----4-:R-:W-:Y:S02]  /*3ab80*/  @P1 IMAD.MOV.U32 R4, RZ, RZ, R14 ;  /* 0x000000ffff041224 */ /* 0x010fe400078e000e */
[----:B---3--:R-:W-:Y:S01]  /*3ab90*/  @P1 IMAD.MOV.U32 R5, RZ, RZ, R15 ;  /* 0x000000ffff051224 */ /* 0x008fe200078e000f */
[----:B------:R-:W-:-:S02]  /*3aba0*/  PRMT R21, RZ, 0x7610, R21 ;  /* 0x00007610ff157816 */ /* 0x000fc40000000015 */
[----:B------:R-:W-:Y:S01]  /*3abb0*/  PRMT R20, RZ, 0x7610, R20 ;  /* 0x00007610ff147816 */ /* 0x000fe20000000014 */
[----:B------:R-:W3:Y:S04]  /*3abc0*/  LDL R15, [R1+0x3330] ;  /* 0x00333000010f7983 */ /* 0x000ee80000100800 */
[----:B------:R1:W4:Y:S04]  /*3abd0*/  @P1 LDG.E.U16 R22, desc[UR8][R4.64] ;  /* 0x0000000804161981 */ /* 0x000328000c1e1500 */
[----:B------:R-:W3:Y:S01]  /*3abe0*/  LDL R14, [R1+0x3338] ;  /* 0x00333800010e7983 */ /* 0x000ee20000100800 */
[----:B-1----:R-:W-:-:S02]  /*3abf0*/  @P1 IMAD.MOV.U32 R4, RZ, RZ, R3 ;  /* 0x000000ffff041224 */ /* 0x002fc400078e0003 */
[----:B------:R-:W-:-:S05]  /*3ac00*/  @P1 IMAD.MOV.U32 R5, RZ, RZ, R25 ;  /* 0x000000ffff051224 */ /* 0x000fca00078e0019 */
[----:B------:R1:W3:Y:S01]  /*3ac10*/  @P1 LDG.E.U16 R21, desc[UR8][R4.64] ;  /* 0x0000000804151981 */ /* 0x0002e2000c1e1500 */
[----:B------:R-:W-:Y:S01]  /*3ac20*/  PRMT R19, RZ, 0x7610, R19 ;  /* 0x00007610ff137816 */ /* 0x000fe20000000013 */
[----:B-1----:R-:W-:Y:S02]  /*3ac30*/  @P1 IMAD.MOV.U32 R5, RZ, RZ, R28 ;  /* 0x000000ffff051224 */ /* 0x002fe400078e001c */
[----:B------:R-:W-:-:S05]  /*3ac40*/  @P1 IMAD.MOV.U32 R4, RZ, RZ, R24 ;  /* 0x000000ffff041224 */ /* 0x000fca00078e0018 */
[----:B------:R2:W3:Y:S02]  /*3ac50*/  @P1 LDG.E.U16 R20, desc[UR8][R4.64] ;  /* 0x0000000804141981 */ /* 0x0004e4000c1e1500 */
[----:B--2---:R-:W-:Y:S02]  /*3ac60*/  @P1 IMAD.MOV.U32 R5, RZ, RZ, R27 ;  /* 0x000000ffff051224 */ /* 0x004fe400078e001b */
[----:B------:R-:W-:-:S05]  /*3ac70*/  @P1 IMAD.MOV.U32 R4, RZ, RZ, R26 ;  /* 0x000000ffff041224 */ /* 0x000fca00078e001a */
[----:B------:R3:W2:Y:S04]  /*3ac80*/  @P1 LDG.E.U16 R19, desc[UR8][R4.64] ;  /* 0x0000000804131981 */ /* 0x0006a8000c1e1500 */
[----:B----4-:R-:W-:Y:S04]  /*3ac90*/  STL [R1+0x376c], R22 ;  /* 0x00376c1601007387 */ /* 0x010fe80000100800 */
[----:B------:R-:W4:Y:S04]  /*3aca0*/  LDL R25, [R1+0x3324] ;  /* 0x0033240001197983 */ /* 0x000f280000100800 */
[----:B------:R-:W4:Y:S01]  /*3acb0*/  LDL R3, [R1+0x3340] ;  /* 0x0033400001037983 */ /* 0x000f220000100800 */
[----:B------:R-:W-:Y:S01]  /*3acc0*/  PRMT R18, RZ, 0x7610, R18 ;  /* 0x00007610ff127816 */ /* 0x000fe20000000012 */
[----:B---3--:R-:W-:-:S02]  /*3acd0*/  @P1 IMAD.MOV.U32 R4, RZ, RZ, R14 ;  /* 0x000000ffff041224 */ /* 0x008fc400078e000e */
[----:B------:R-:W-:-:S05]  /*3ace0*/  @P1 IMAD.MOV.U32 R5, RZ, RZ, R15 ;  /* 0x000000ffff051224 */ /* 0x000fca00078e000f */
[----:B------:R4:W3:Y:S04]  /*3acf0*/  @P1 LDG.E.U16 R18, desc[UR8][R4.64] ;  /* 0x0000000804121981 */ /* 0x0008e8000c1e1500 */
[----:B------:R-:W-:Y:S04]  /*3ad00*/  STL [R1+0x3770], R21 ;  /* 0x0037701501007387 */ /* 0x000fe80000100800 */
[----:B------:R-:W3:Y:S04]  /*3ad10*/  LDL R24, [R1+0x333c] ;  /* 0x00333c0001187983 */ /* 0x000ee80000100800 */
[----:B0-----:R-:W3:Y:S01]  /*3ad20*/  LDL R23, [R1+0x334c] ;  /* 0x00334c0001177983 */ /* 0x001ee20000100800 */
[----:B------:R-:W-:-:S03]  /*3ad30*/  PRMT R17, RZ, 0x7610, R17 ;  /* 0x00007610ff117816 */ /* 0x000fc60000000011 */
[----:B------:R0:W-:Y:S04]  /*3ad40*/  STL [R1+0x3774], R20 ;  /* 0x0037741401007387 */ /* 0x0001e80000100800 */
[----:B--2---:R1:W-:Y:S04]  /*3ad50*/  STL [R1+0x3778], R19 ;  /* 0x0037781301007387 */ /* 0x0043e80000100800 */
[----:B------:R-:W2:Y:S04]  /*3ad60*/  LDL R15, [R1+0x3348] ;  /* 0x00334800010f7983 */ /* 0x000ea80000100800 */
[----:B------:R-:W2:Y:S01]  /*3ad70*/  LDL R14, [R1+0x3354] ;  /* 0x00335400010e7983 */ /* 0x000ea20000100800 */
[----:B----4-:R-:W-:-:S02]  /*3ad80*/  @P1 IMAD.MOV.U32 R4, RZ, RZ, R3 ;  /* 0x000000ffff041224 */ /* 0x010fc400078e0003 */
[----:B------:R-:W-:-:S05]  /*3ad90*/  @P1 IMAD.MOV.U32 R5, RZ, RZ, R25 ;  /* 0x000000ffff051224 */ /* 0x000fca00078e0019 */
[----:B------:R4:W2:Y:S01]  /*3ada0*/  @P1 LDG.E.U16 R17, desc[UR8][R4.64] ;  /* 0x0000000804111981 */ /* 0x0008a2000c1e1500 */
[----:B------:R-:W-:-:S03]  /*3adb0*/  PRMT R16, RZ, 0x7610, R16 ;  /* 0x00007610ff107816 */ /* 0x000fc60000000010 */
[----:B---3--:R3:W-:Y:S04]  /*3adc0*/  STL [R1+0x377c], R18 ;  /* 0x00377c1201007387 */ /* 0x0087e80000100800 */
[----:B0-----:R-:W3:Y:S04]  /*3add0*/  LDL R20, [R1+0x3350] ;  /* 0x0033500001147983 */ /* 0x001ee80000100800 */
[----:B------:R-:W3:Y:S01]  /*3ade0*/  LDL R3, [R1+0x3358] ;  /* 0x0033580001037983 */ /* 0x000ee20000100800 */
[----:B----4-:R-:W-:Y:S02]  /*3adf0*/  @P1 IMAD.MOV.U32 R5, RZ, RZ, R24 ;  /* 0x000000ffff051224 */ /* 0x010fe400078e0018 */
[----:B------:R-:W-:Y:S01]  /*3ae00*/  @P1 IMAD.MOV.U32 R4, RZ, RZ, R23 ;  /* 0x000000ffff041224 */ /* 0x000fe200078e0017 */
[----:B------:R-:W-:-:S04]  /*3ae10*/  PRMT R13, RZ, 0x7610, R13 ;  /* 0x00007610ff0d7816 */ /* 0x000fc8000000000d */
[----:B------:R2:W4:Y:S02]  /*3ae20*/  @P1 LDG.E.U16 R16, desc[UR8][R4.64] ;  /* 0x0000000804101981 */ /* 0x000524000c1e1500 */
[----:B--2---:R-:W-:Y:S02]  /*3ae30*/  @P1 IMAD.MOV.U32 R5, RZ, RZ, R15 ;  /* 0x000000ffff051224 */ /* 0x004fe400078e000f */
[----:B------:R-:W-:-:S05]  /*3ae40*/  @P1 IMAD.MOV.U32 R4, RZ, RZ, R14 ;  /* 0x000000ffff041224 */ /* 0x000fca00078e000e */
[----:B------:R0:W2:Y:S04]  /*3ae50*/  @P1 LDG.E.U16 R13, desc[UR8][R4.64] ;  /* 0x00000008040d1981 */ /* 0x0000a8000c1e1500 */
[----:B------:R-:W-:Y:S04]  /*3ae60*/  STL [R1+0x3780], R17 ;  /* 0x0037801101007387 */ /* 0x000fe80000100800 */
[----:B-1----:R-:W2:Y:S04]  /*3ae70*/  LDL R19, [R1+0x3344] ;  /* 0x0033440001137983 */ /* 0x002ea80000100800 */
[----:B---3--:R-:W3:Y:S01]  /*3ae80*/  LDL R18, [R1+0x3360] ;  /* 0x0033600001127983 */ /* 0x008ee20000100800 */
[----:B------:R-:W-:-:S02]  /*3ae90*/  ISETP.GT.AND P0, PT, R12, 0x7e, PT ;  /* 0x0000007e0c00780c */ /* 0x000fc40003f04270 */
[----:B------:R-:W-:-:S11]  /*3aea0*/  PRMT R11, RZ, 0x7610, R11 ;  /* 0x00007610ff0b7816 */ /* 0x000fd6000000000b */
[----:B0-----:R-:W-:Y:S02]  /*3aeb0*/  @P0 IMAD.MOV.U32 R4, RZ, RZ, R3 ;  /* 0x000000ffff040224 */ /* 0x001fe400078e0003 */
[----:B------:R-:W-:Y:S01]  /*3aec0*/  @P0 IMAD.MOV.U32 R5, RZ, RZ, R20 ;  /* 0x000000ffff050224 */ /* 0x000fe200078e0014 */
[----:B----4-:R-:W-:Y:S04]  /*3aed0*/  STL [R1+0x3784], R16 ;  /* 0x0037841001007387 */ /* 0x010fe80000100800 */
[----:B------:R3:W4:Y:S04]  /*3aee0*/  @P0 LDG.E.U16 R11, desc[UR8][R4.64] ;  /* 0x00000008040b0981 */ /* 0x000728000c1e1500 */
[----:B------:R-:W4:Y:S04]  /*3aef0*/  LDL R15, [R1+0x335c] ;  /* 0x00335c00010f7983 */ /* 0x000f280000100800 */
[----:B------:R-:W4:Y:S01]  /*3af00*/  LDL R14, [R1+0x336c] ;  /* 0x00336c00010e7983 */ /* 0x000f220000100800 */
[----:B------:R-:W-:-:S03]  /*3af10*/  PRMT R10, RZ, 0x7610, R10 ;  /* 0x00007610ff0a7816 */ /* 0x000fc6000000000a */
[----:B--2---:R0:W-:Y:S04]  /*3af20*/  STL [R1+0x3788], R13 ;  /* 0x0037880d01007387 */ /* 0x0041e80000100800 */
[----:B------:R-:W2:Y:S04]  /*3af30*/  LDL R20, [R1+0x3368] ;  /* 0x0033680001147983 */ /* 0x000ea80000100800 */
[----:B------:R-:W2:Y:S01]  /*3af40*/  LDL R3, [R1+0x3374] ;  /* 0x0033740001037983 */ /* 0x000ea20000100800 */
[----:B---3--:R-:W-:Y:S02]  /*3af50*/  @P0 IMAD.MOV.U32 R4, RZ, RZ, R18 ;  /* 0x000000ffff040224 */ /* 0x008fe400078e0012 */
[----:B------:R-:W-:-:S05]  /*3af60*/  @P0 IMAD.MOV.U32 R5, RZ, RZ, R19 ;  /* 0x000000ffff050224 */ /* 0x000fca00078e0013 */
[----:B------:R1:W3:Y:S01]  /*3af70*/  @P0 LDG.E.U16 R10, desc[UR8][R4.64] ;  /* 0x00000008040a0981 */ /* 0x0002e2000c1e1500 */
[----:B------:R-:W-:Y:S02]  /*3af80*/  PRMT R9, RZ, 0x7610, R9 ;  /* 0x00007610ff097816 */ /* 0x000fe40000000009 */
[----:B------:R-:W-:Y:S01]  /*3af90*/  PRMT R8, RZ, 0x7610, R8 ;  /* 0x00007610ff087816 */ /* 0x000fe20000000008 */
[----:B----4-:R-:W-:Y:S04]  /*3afa0*/  STL [R1+0x3724], R11 ;  /* 0x0037240b01007387 */ /* 0x010fe80000100800 */
[----:B------:R-:W4:Y:S04]  /*3afb0*/  LDL R19, [R1+0x3370] ;  /* 0x0033700001137983 */ /* 0x000f280000100800 */
[----:B0-----:R-:W4:Y:S01]  /*3afc0*/  LDL R13, [R1+0x3378] ;  /* 0x00337800010d7983 */ /* 0x001f220000100800 */
[----:B-1----:R-:W-:-:S02]  /*3afd0*/  @P0 IMAD.MOV.U32 R4, RZ, RZ, R14 ;  /* 0x000000ffff040224 */ /* 0x002fc400078e000e */
[----:B------:R-:W-:Y:S01]  /*3afe0*/  @P0 IMAD.MOV.U32 R5, RZ, RZ, R15 ;  /* 0x000000ffff050224 */ /* 0x000fe200078e000f */
[----:B------:R-:W4:Y:S04]  /*3aff0*/  LDL R18, [R1+0x3364] ;  /* 0x0033640001127983 */ /* 0x000f280000100800 */
[----:B------:R-:W4:Y:S04]  /*3b000*/  LDL R16, [R1+0x3380] ;  /* 0x0033800001107983 */ /* 0x000f280000100800 */
[----:B------:R2:W4:Y:S02]  /*3b010*/  @P0 LDG.E.U16 R9, desc[UR8][R4.64] ;  /* 0x0000000804090981 */ /* 0x000524000c1e1500 */
[----:B--2---:R-:W-:-:S02]  /*3b020*/  @P0 IMAD.MOV.U32 R5, RZ, RZ, R20 ;  /* 0x000000ffff050224 */ /* 0x004fc400078e0014 */
[----:B------:R-:W-:-:S05]  /*3b030*/  @P0 IMAD.MOV.U32 R4, RZ, RZ, R3 ;  /* 0x000000ffff040224 */ /* 0x000fca00078e0003 */
[----:B------:R4:W2:Y:S04]  /*3b040*/  @P0 LDG.E.U16 R8, desc[UR8][R4.64] ;  /* 0x0000000804080981 */ /* 0x0008a8000c1e1500 */
[----:B---3--:R0:W-:Y:S04]  /*3b050*/  STL [R1+0x3728], R10 ;  /* 0x0037280a01007387 */ /* 0x0081e80000100800 */
[----:B------:R-:W3:Y:S04]  /*3b060*/  LDL R15, [R1+0x337c] ;  /* 0x00337c00010f7983 */ /* 0x000ee80000100800 */
[----:B------:R-:W3:Y:S01]  /*3b070*/  LDL R14, [R1+0x338c] ;  /* 0x00338c00010e7983 */ /* 0x000ee20000100800 */
[----:B------:R-:W-:-:S02]  /*3b080*/  PRMT R7, RZ, 0x7610, R7 ;  /* 0x00007610ff077816 */ /* 0x000fc40000000007 */
[----:B------:R-:W-:Y:S01]  /*3b090*/  PRMT R6, RZ, 0x7610, R6 ;  /* 0x00007610ff067816 */ /* 0x000fe20000000006 */
[----:B----4-:R-:W-:Y:S02]  /*3b0a0*/  @P0 IMAD.MOV.U32 R5, RZ, RZ, R19 ;  /* 0x000000ffff050224 */ /* 0x010fe400078e0013 */
[----:B------:R-:W-:-:S05]  /*3b0b0*/  @P0 IMAD.MOV.U32 R4, RZ, RZ, R13 ;  /* 0x000000ffff040224 */ /* 0x000fca00078e000d */
[----:B------:R1:W4:Y:S04]  /*3b0c0*/  @P0 LDG.E.U16 R7, desc[UR8][R4.64] ;  /* 0x0000000804070981 */ /* 0x000328000c1e1500 */
[----:B------:R0:W-:Y:S04]  /*3b0d0*/  STL [R1+0x372c], R9 ;  /* 0x00372c0901007387 */ /* 0x0001e80000100800 */
[----:B------:R-:W4:Y:S01]  /*3b0e0*/  LDL R3, [R1+0x3394] ;  /* 0x0033940001037983 */ /* 0x000f220000100800 */
[----:B-1----:R-:W-:Y:S02]  /*3b0f0*/  @P0 IMAD.MOV.U32 R4, RZ, RZ, R16 ;  /* 0x000000ffff040224 */ /* 0x002fe400078e0010 */
[----:B------:R-:W-:-:S05]  /*3b100*/  @P0 IMAD.MOV.U32 R5, RZ, RZ, R18 ;  /* 0x000000ffff050224 */ /* 0x000fca00078e0012 */
[----:B------:R1:W4:Y:S02]  /*3b110*/  @P0 LDG.E.U16 R6, desc[UR8][R4.64] ;  /* 0x0000000804060981 */ /* 0x000324000c1e1500 */
[----:B-1----:R-:W-:Y:S02]  /*3b120*/  PRMT R5, RZ, 0x7610, R5 ;  /* 0x00007610ff057816 */ /* 0x002fe40000000005 */
[----:B--2---:R-:W-:Y:S04]  /*3b130*/  STL [R1+0x3730], R8 ;  /* 0x0037300801007387 */ /* 0x004fe80000100800 */
[----:B------:R-:W2:Y:S04]  /*3b140*/  LDL R13, [R1+0x3388] ;  /* 0x00338800010d7983 */ /* 0x000ea80000100800 */
[----:B---3--:R1:W3:Y:S01]  /*3b150*/  @P0 LDG.E.U16 R5, desc[UR8][R14.64] ;  /* 0x000000080e050981 */ /* 0x0082e2000c1e1500 */
[----:B------:R-:W-:-:S03]  /*3b160*/  PRMT R4, RZ, 0x7610, R4 ;  /* 0x00007610ff047816 */ /* 0x000fc60000000004 */
[----:B----4-:R4:W-:Y:S04]  /*3b170*/  STL [R1+0x3734], R7 ;  /* 0x0037340701007387 */ /* 0x0109e80000100800 */
[----:B0-----:R-:W3:Y:S04]  /*3b180*/  LDL R10, [R1+0x3390] ;  /* 0x00339000010a7983 */ /* 0x001ee80000100800 */
[----:B------:R-:W3:Y:S01]  /*3b190*/  LDL R9, [R1+0x3398] ;  /* 0x0033980001097983 */ /* 0x000ee20000100800 */
[----:B-1----:R-:W-:-:S03]  /*3b1a0*/  @P0 IMAD.MOV.U32 R14, RZ, RZ, R3 ;  /* 0x000000ffff0e0224 */ /* 0x002fc600078e0003 */
[----:B------:R0:W-:Y:S04]  /*3b1b0*/  STL [R1+0x3738], R6 ;  /* 0x0037380601007387 */ /* 0x0001e80000100800 */
[----:B----4-:R-:W4:Y:S04]  /*3b1c0*/  LDL R7, [R1+0x3384] ;  /* 0x0033840001077983 */ /* 0x010f280000100800 */
[----:B0-----:R-:W4:Y:S01]  /*3b1d0*/  LDL R6, [R1+0x33a0] ;  /* 0x0033a00001067983 */ /* 0x001f220000100800 */
[----:B--2---:R-:W-:-:S03]  /*3b1e0*/  @P0 IMAD.MOV.U32 R15, RZ, RZ, R13 ;  /* 0x000000ffff0f0224 */ /* 0x004fc600078e000d */
[----:B---3--:R-:W-:Y:S04]  /*3b1f0*/  STL [R1+0x373c], R5 ;  /* 0x00373c0501007387 */ /* 0x008fe80000100800 */
[----:B------:R-:W2:Y:S04]  /*3b200*/  LDL R20, [R1+0x339c] ;  /* 0x00339c0001147983 */ /* 0x000ea80000100800 */
[----:B------:R-:W3:Y:S01]  /*3b210*/  LDL R19, [R1+0x33b0] ;  /* 0x0033b00001137983 */ /* 0x000ee20000100800 */
[----:B------:R-:W-:-:S03]  /*3b220*/  ISETP.GT.AND P1, PT, R12, 0x7f, PT ;  /* 0x0000007f0c00780c */ /* 0x000fc60003f24270 */
[----:B------:R0:W3:Y:S01]  /*3b230*/  @P0 LDG.E.U16 R4, desc[UR8][R14.64] ;  /* 0x000000080e040981 */ /* 0x0000e2000c1e1500 */
[----:B------:R-:W-:Y:S02]  /*3b240*/  PRMT R22, RZ, 0x7610, R22 ;  /* 0x00007610ff167816 */ /* 0x000fe40000000016 */
[----:B------:R-:W-:Y:S01]  /*3b250*/  PRMT R21, RZ, 0x7610, R21 ;  /* 0x00007610ff157816 */ /* 0x000fe20000000015 */
[----:B------:R-:W3:Y:S04]  /*3b260*/  LDL R18, [R1+0x33ac] ;  /* 0x0033ac0001127983 */ /* 0x000ee80000100800 */
[----:B------:R-:W3:Y:S02]  /*3b270*/  LDL R3, [R1+0x33b4] ;  /* 0x0033b40001037983 */ /* 0x000ee40000100800 */
[----:B0-----:R-:W-:-:S02]  /*3b280*/  @P1 IMAD.MOV.U32 R15, RZ, RZ, R10 ;  /* 0x000000ffff0f1224 */ /* 0x001fc400078e000a */
[----:B------:R-:W-:-:S05]  /*3b290*/  @P1 IMAD.MOV.U32 R14, RZ, RZ, R9 ;  /* 0x000000ffff0e1224 */ /* 0x000fca00078e0009 */
[----:B------:R4:W3:Y:S02]  /*3b2a0*/  @P1 LDG.E.U16 R22, desc[UR8][R14.64] ;  /* 0x000000080e161981 */ /* 0x0008e4000c1e1500 */
[----:B----4-:R-:W-:Y:S02]  /*3b2b0*/  @P1 IMAD.MOV.U32 R15, RZ, RZ, R7 ;  /* 0x000000ffff0f1224 */ /* 0x010fe400078e0007 */
[----:B------:R-:W-:-:S05]  /*3b2c0*/  @P1 IMAD.MOV.U32 R14, RZ, RZ, R6 ;  /* 0x000000ffff0e1224 */ /* 0x000fca00078e0006 */
[----:B------:R2:W4:Y:S02]  /*3b2d0*/  @P1 LDG.E.U16 R21, desc[UR8][R14.64] ;  /* 0x000000080e151981 */ /* 0x000524000c1e1500 */
[----:B--2---:R-:W-:Y:S02]  /*3b2e0*/  @P1 IMAD.MOV.U32 R15, RZ, RZ, R20 ;  /* 0x000000ffff0f1224 */ /* 0x004fe400078e0014 */
[----:B---3--:R-:W-:Y:S01]  /*3b2f0*/  @P1 IMAD.MOV.U32 R14, RZ, RZ, R19 ;  /* 0x000000ffff0e1224 */ /* 0x008fe200078e0013 */
[----:B------:R0:W-:Y:S04]  /*3b300*/  STL [R1+0x3740], R4 ;  /* 0x0037400401007387 */ /* 0x0001e80000100800 */
[----:B------:R-:W2:Y:S04]  /*3b310*/  LDL R16, [R1+0x33a8] ;  /* 0x0033a80001107983 */ /* 0x000ea80000100800 */
[----:B------:R-:W3:Y:S04]  /*3b320*/  LDL R13, [R1+0x33cc] ;  /* 0x0033cc00010d7983 */ /* 0x000ee80000100800 */
[----:B------:R-:W4:Y:S04]  /*3b330*/  LDL R10, [R1+0x33c8] ;  /* 0x0033c800010a7983 */ /* 0x000f280000100800 */
[----:B------:R-:W4:Y:S04]  /*3b340*/  LDL R9, [R1+0x33d0] ;  /* 0x0033d00001097983 */ /* 0x000f280000100800 */
[----:B------:R-:W4:Y:S04]  /*3b350*/  LDL R7, [R1+0x33c0] ;  /* 0x0033c00001077983 */ /* 0x000f280000100800 */
[----:B------:R-:W4:Y:S01]  /*3b360*/  LDL R6, [R1+0x33c4] ;  /* 0x0033c40001067983 */ /* 0x000f220000100800 */
[----:B0-----:R-:W-:-:S06]  /*3b370*/  PRMT R4, RZ, 0x7610, R4 ;  /* 0x00007610ff047816 */ /* 0x001fcc0000000004 */
[----:B------:R0:W2:Y:S02]  /*3b380*/  @P1 LDG.E.U16 R4, desc[UR8][R14.64] ;  /* 0x000000080e041981 */ /* 0x0000a4000c1e1500 */
[----:B0-----:R-:W-:Y:S01]  /*3b390*/  @P1 IMAD.MOV.U32 R14, RZ, RZ, R3 ;  /* 0x000000ffff0e1224 */ /* 0x001fe200078e0003 */
[----:B------:R-:W-:Y:S01]  /*3b3a0*/  PRMT R17, RZ, 0x7610, R17 ;  /* 0x00007610ff117816 */ /* 0x000fe20000000011 */
[----:B------:R-:W-:Y:S01]  /*3b3b0*/  @P1 IMAD.MOV.U32 R15, RZ, RZ, R18 ;  /* 0x000000ffff0f1224 */ /* 0x000fe200078e0012 */
[----:B------:R-:W-:-:S04]  /*3b3c0*/  PRMT R11, RZ, 0x7610, R11 ;  /* 0x00007610ff0b7816 */ /* 0x000fc8000000000b */
[----:B------:R3:W4:Y:S04]  /*3b3d0*/  @P1 LDG.E.U16 R17, desc[UR8][R14.64] ;  /* 0x000000080e111981 */ /* 0x000728000c1e1500 */
[----:B--2---:R0:W-:Y:S04]  /*3b3e0*/  STL [R1+0x128], R4 ;  /* 0x0001280401007387 */ /* 0x0041e80000100800 */
[----:B------:R-:W2:Y:S04]  /*3b3f0*/  LDL R3, [R1+0x33bc] ;  /* 0x0033bc0001037983 */ /* 0x000ea80000100800 */
[----:B0-----:R-:W2:Y:S01]  /*3b400*/  LDL R4, [R1+0x33b8] ;  /* 0x0033b80001047983 */ /* 0x001ea20000100800 */
[----:B---3--:R-:W-:-:S02]  /*3b410*/  @P1 IMAD.MOV.U32 R14, RZ, RZ, R13 ;  /* 0x000000ffff0e1224 */ /* 0x008fc400078e000d */
[----:B------:R-:W-:Y:S01]  /*3b420*/  @P1 IMAD.MOV.U32 R15, RZ, RZ, R16 ;  /* 0x000000ffff0f1224 */ /* 0x000fe200078e0010 */
[----:B------:R-:W-:Y:S02]  /*3b430*/  PRMT R8, RZ, 0x7610, R8 ;  /* 0x00007610ff087816 */ /* 0x000fe40000000008 */
[----:B------:R-:W-:Y:S02]  /*3b440*/  PRMT R5, RZ, 0x7610, R5 ;  /* 0x00007610ff057816 */ /* 0x000fe40000000005 */
[----:B------:R-:W-:Y:S01]  /*3b450*/  PRMT R0, RZ, 0x7610, R0 ;  /* 0x00007610ff007816 */ /* 0x000fe20000000000 */
[----:B------:R-:W3:Y:S04]  /*3b460*/  LDL.LU R27, [R1+0x13e8] ;  /* 0x0013e800011b7983 */ /* 0x000ee80000300800 */
[----:B------:R4:W3:Y:S04]  /*3b470*/  @P1 LDG.E.U16 R11, desc[UR8][R14.64] ;  /* 0x000000080e0b1981 */ /* 0x0008e8000c1e1500 */
[----:B------:R-:W3:Y:S01]  /*3b480*/  LDL.LU R29, [R1+0x13e4] ;  /* 0x0013e400011d7983 */ /* 0x000ee20000300800 */
[----:B----4-:R-:W-:-:S02]  /*3b490*/  @P1 IMAD.MOV.U32 R14, RZ, RZ, R9 ;  /* 0x000000ffff0e1224 */ /* 0x010fc400078e0009 */
[----:B------:R-:W-:-:S05]  /*3b4a0*/  @P1 IMAD.MOV.U32 R15, RZ, RZ, R10 ;  /* 0x000000ffff0f1224 */ /* 0x000fca00078e000a */
[----:B------:R0:W4:Y:S02]  /*3b4b0*/  @P1 LDG.E.U16 R8, desc[UR8][R14.64] ;  /* 0x000000080e081981 */ /* 0x000124000c1e1500 */
[----:B0-----:R-:W-:Y:S02]  /*3b4c0*/  @P1 IMAD.MOV.U32 R14, RZ, RZ, R6 ;  /* 0x000000ffff0e1224 */ /* 0x001fe400078e0006 */
[----:B------:R-:W-:-:S05]  /*3b4d0*/  @P1 IMAD.MOV.U32 R15, RZ, RZ, R7 ;  /* 0x000000ffff0f1224 */ /* 0x000fca00078e0007 */
[----:B------:R2:W4:Y:S02]  /*3b4e0*/  @P1 LDG.E.U16 R5, desc[UR8][R14.64] ;  /* 0x000000080e051981 */ /* 0x000524000c1e1500 */
[----:B--2---:R-:W-:Y:S02]  /*3b4f0*/  @P1 IMAD.MOV.U32 R14, RZ, RZ, R3 ;  /* 0x000000ffff0e1224 */ /* 0x004fe400078e0003 */
[----:B------:R-:W-:-:S05]  /*3b500*/  @P1 IMAD.MOV.U32 R15, RZ, RZ, R4 ;  /* 0x000000ffff0f1224 */ /* 0x000fca00078e0004 */
[----:B------:R-:W2:Y:S04]  /*3b510*/  @P1 LDG.E.U16 R0, desc[UR8][R14.64] ;  /* 0x000000080e001981 */ /* 0x000ea8000c1e1500 */
[----:B------:R0:W-:Y:S01]  /*3b520*/  STL [R1+0x140], R22 ;  /* 0x0001401601007387 */ /* 0x0001e20000100800 */
[----:B------:R-:W1:Y:S01]  /*3b530*/  S2R R2, SR_TID.X ;  /* 0x0000000000027919 */ /* 0x000e620000002100 */
[----:B------:R-:W4:Y:S01]  /*3b540*/  S2R R28, SR_TID.X ;  /* 0x00000000001c7919 */ /* 0x000f220000002100 */
[----:B------:R-:W-:Y:S06]  /*3b550*/  BAR.SYNC.DEFER_BLOCKING 0x0 ;  /* 0x0000000000007b1d */ /* 0x000fec0000010000 */
[----:B0-----:R-:W4:Y:S04]  /*3b560*/  LDL.LU R22, [R1+0x13e0] ;  /* 0x0013e00001167983 */ /* 0x001f280000300800 */
[----:B------:R-:W4:Y:S04]  /*3b570*/  LDL.LU R25, [R1+0x13dc] ;  /* 0x0013dc0001197983 */ /* 0x000f280000300800 */
[----:B------:R-:W4:Y:S04]  /*3b580*/  LDL.LU R26, [R1+0x13d8] ;  /* 0x0013d800011a7983 */ /* 0x000f280000300800 */
[----:B------:R-:W4:Y:S04]  /*3b590*/  LDL.LU R16, [R1+0x13d4] ;  /* 0x0013d40001107983 */ /* 0x000f280000300800 */
[----:B------:R0:W-:Y:S04]  /*3b5a0*/  STL [R1+0x11c], R17 ;  /* 0x00011c1101007387 */ /* 0x0001e80000100800 */
[----:B0-----:R-:W4:Y:S04]  /*3b5b0*/  LDL.LU R17, [R1+0x13d0] ;  /* 0x0013d00001117983 */ /* 0x001f280000300800 */
[----:B------:R-:W4:Y:S04]  /*3b5c0*/  LDL.LU R18, [R1+0x13cc] ;  /* 0x0013cc0001127983 */ /* 0x000f280000300800 */
[----:B------:R-:W4:Y:S04]  /*3b5d0*/  LDL.LU R19, [R1+0x12e8] ;  /* 0x0012e80001137983 */ /* 0x000f280000300800 */
[----:B------:R-:W-:Y:S04]  /*3b5e0*/  STL [R1+0x134], R21 ;  /* 0x0001341501007387 */ /* 0x000fe80000100800 */
[----:B------:R-:W4:Y:S04]  /*3b5f0*/  LDL.LU R20, [R1+0x12e4] ;  /* 0x0012e40001147983 */ /* 0x000f280000300800 */
[----:B------:R-:W4:Y:S04]  /*3b600*/  LDL.LU R23, [R1+0x12e0] ;  /* 0x0012e00001177983 */ /* 0x000f280000300800 */
[----:B------:R-:W4:Y:S01]  /*3b610*/  LDL.LU R24, [R1+0x12dc] ;  /* 0x0012dc0001187983 */ /* 0x000f220000300800 */
[----:B-1----:R-:W-:-:S05]  /*3b620*/  LOP3.LUT R2, R2, 0x3f, RZ, 0xc0, !PT ;  /* 0x0000003f02027812 */ /* 0x002fca00078ec0ff */
[----:B------:R-:W-:-:S05]  /*3b630*/  IMAD.SHL.U32 R2, R2, 0x2, RZ ;  /* 0x0000000202027824 */ /* 0x000fca00078e00ff */
[----:B---3--:R-:W-:Y:S04]  /*3b640*/  STS.U16 [R2+UR4], R27 ;  /* 0x0000001b02007988 */ /* 0x008fe80008000404 */
[----:B--2---:R0:W-:Y:S04]  /*3b650*/  STL [R1+0xec], R0 ;  /* 0x0000ec0001007387 */ /* 0x0041e80000100800 */
[----:B------:R-:W2:Y:S01]  /*3b660*/  LDL.LU R3, [R1+0x12d8] ;  /* 0x0012d80001037983 */ /* 0x000ea20000300800 */
[----:B0-----:R-:W0:Y:S03]  /*3b670*/  S2R R0, SR_TID.X ;  /* 0x0000000000007919 */ /* 0x001e260000002100 */
[----:B------:R-:W-:Y:S04]  /*3b680*/  STL [R1+0x3670], R14 ;  /* 0x0036700e01007387 */ /* 0x000fe80000100800 */
[----:B------:R-:W-:Y:S04]  /*3b690*/  STL [R1+0x3678], R14 ;  /* 0x0036780e01007387 */ /* 0x000fe80000100800 */
[----:B------:R-:W-:Y:S04]  /*3b6a0*/  STL [R1+0x36bc], R14 ;  /* 0x0036bc0e01007387 */ /* 0x000fe80000100800 */
[----:B------:R-:W-:Y:S04]  /*3b6b0*/  STL [R1+0x110], R11 ;  /* 0x0001100b01007387 */ /* 0x000fe80000100800 */
[----:B----4-:R-:W-:Y:S04]  /*3b6c0*/  STL [R1+0x37d4], R28 ;  /* 0x0037d41c01007387 */ /* 0x010fe80000100800 */
[----:B------:R-:W-:Y:S04]  /*3b6d0*/  STL [R1+0x366c], R15 ;  /* 0x00366c0f01007387 */ /* 0x000fe80000100800 */
[----:B------:R-:W-:Y:S04]  /*3b6e0*/  STL [R1+0x36c0], R15 ;  /* 0x0036c00f01007387 */ /* 0x000fe80000100800 */
[----:B------:R-:W-:Y:S01]  /*3b6f0*/  STL [R1+0x104], R8 ;  /* 0x0001040801007387 */ /* 0x000fe20000100800 */
[----:B0-----:R-:W-:-:S02]  /*3b700*/  LOP3.LUT R21, R0, 0x3f, RZ, 0xc0, !PT ;  /* 0x0000003f00157812 */ /* 0x001fc400078ec0ff */
[----:B------:R-:W-:-:S05]  /*3b710*/  LOP3.LUT R0, R28, 0x3f, RZ, 0xc0, !PT ;  /* 0x0000003f1c007812 */ /* 0x000fca00078ec0ff */
[----:B------:R-:W-:Y:S04]  /*3b720*/  STL [R1+0x378c], R0 ;  /* 0x00378c0001007387 */ /* 0x000fe80000100800 */
[----:B------:R-:W-:Y:S04]  /*3b730*/  STL [R1+0x36c4], R12 ;  /* 0x0036c40c01007387 */ /* 0x000fe80000100800 */
[----:B------:R-:W-:Y:S04]  /*3b740*/  STL [R1+0xf8], R5 ;  /* 0x0000f80501007387 */ /* 0x000fe80000100800 */
[----:B------:R-:W3:Y:S04]  /*3b750*/  LDL.LU R27, [R1+0x12d4] ;  /* 0x0012d400011b7983 */ /* 0x000ee80000300800 */
[----:B------:R0:W-:Y:S04]  /*3b760*/  STS.U16 [R2+UR4+0x80], R29 ;  /* 0x0000801d02007988 */ /* 0x0001e80008000404 */
[----:B------:R1:W-:Y:S01]  /*3b770*/  STS.U16 [R2+UR4+0x180], R25 ;  /* 0x0001801902007988 */ /* 0x0003e20008000404 */
[----:B------:R-:W-:-:S03]  /*3b780*/  LOP3.LUT R4, R21, 0x40, RZ, 0xfc, !PT ;  /* 0x0000004015047812 */ /* 0x000fc600078efcff */
[----:B------:R4:W-:Y:S04]  /*3b790*/  STS.U16 [R2+UR4+0x100], R22 ;  /* 0x0001001602007988 */ /* 0x0009e80008000404 */
[----:B------:R4:W-:Y:S04]  /*3b7a0*/  STS.U16 [R2+UR4+0x200], R26 ;  /* 0x0002001a02007988 */ /* 0x0009e80008000404 */
[----:B0-----:R-:W3:Y:S04]  /*3b7b0*/  LDL.LU R29, [R1+0x12d0] ;  /* 0x0012d000011d7983 */ /* 0x001ee80000300800 */
[----:B-1----:R-:W3:Y:S04]  /*3b7c0*/  LDL.LU R25, [R1+0x12cc] ;  /* 0x0012cc0001197983 */ /* 0x002ee80000300800 */
[----:B------:R-:W3:Y:S04]  /*3b7d0*/  LDL.LU R21, [R1+0x11e8] ;  /* 0x0011e80001157983 */ /* 0x000ee80000300800 */
[----:B----4-:R-:W4:Y:S04]  /*3b7e0*/  LDL.LU R22, [R1+0x11e4] ;  /* 0x0011e40001167983 */ /* 0x010f280000300800 */
[----:B------:R-:W4:Y:S04]  /*3b7f0*/  LDL.LU R26, [R1+0x11e0] ;  /* 0x0011e000011a7983 */ /* 0x000f280000300800 */
[----:B------:R-:W4:Y:S01]  /*3b800*/  LDL.LU R28, [R1+0x11dc] ;  /* 0x0011dc00011c7983 */ /* 0x000f220000300800 */
[----:B------:R-:W-:-:S03]  /*3b810*/  ISETP.GE.AND P1, PT, R4, R12, PT ;  /* 0x0000000c0400720c */ /* 0x000fc60003f26270 */
[----:B------:R-:W4:Y:S04]  /*3b820*/  LDL.LU R14, [R1+0x11d8] ;  /* 0x0011d800010e7983 */ /* 0x000f280000300800 */
        /* <DEDUP_REMOVED lines=8> */
[----:B------:R0:W-:Y:S04]  /*3b8b0*/  STS.U16 [R2+UR4+0x2100], R23 ;  /* 0x0021001702007988 */ /* 0x0001e80008000404 */
[----:B------:R-:W4:Y:S04]  /*3b8c0*/  LDL.LU R13, [R1+0x10d4] ;  /* 0x0010d400010d7983 */ /* 0x000f280000300800 */
[----:B0-----:R-:W4:Y:S04]  /*3b8d0*/  LDL.LU R23, [R1+0x10d0] ;  /* 0x0010d00001177983 */ /* 0x001f280000300800 */
[----:B--2---:R0:W-:Y:S04]  /*3b8e0*/  STS.U16 [R2+UR4+0x2200], R3 ;  /* 0x0022000302007988 */ /* 0x0041e80008000404 */
[----:B0-----:R-:W2:Y:S04]  /*3b8f0*/  LDL.LU R3, [R1+0x10cc] ;  /* 0x0010cc0001037983 */ /* 0x001ea80000300800 */
[----:B---3--:R0:W-:Y:S04]  /*3b900*/  STS.U16 [R2+UR4+0x2280], R27 ;  /* 0x0022801b02007988 */ /* 0x0081e80008000404 */
[----:B0-----:R-:W3:Y:S04]  /*3b910*/  LDL.LU R27, [R1+0xfe8] ;  /* 0x000fe800011b7983 */ /* 0x001ee80000300800 */
[----:B------:R0:W-:Y:S04]  /*3b920*/  STS.U16 [R2+UR4+0x2180], R24 ;  /* 0x0021801802007988 */ /* 0x0001e80008000404 */
[----:B------:R1:W-:Y:S04]  /*3b930*/  STS.U16 [R2+UR4+0x2300], R29 ;  /* 0x0023001d02007988 */ /* 0x0003e80008000404 */
[----:B------:R1:W-:Y:S04]  /*3b940*/  STS.U16 [R2+UR4+0x2380], R25 ;  /* 0x0023801902007988 */ /* 0x0003e80008000404 */
[----:B0-----:R-:W3:Y:S04]  /*3b950*/  LDL.LU R24, [R1+0xfe4] ;  /* 0x000fe40001187983 */ /* 0x001ee80000300800 */
[----:B-1----:R-:W3:Y:S04]  /*3b960*/  LDL.LU R29, [R1+0xfe0] ;  /* 0x000fe000011d7983 */ /* 0x002ee80000300800 */
[----:B------:R-:W3:Y:S04]  /*3b970*/  LDL.LU R25, [R1+0xfdc] ;  /* 0x000fdc0001197983 */ /* 0x000ee80000300800 */
[----:B------:R0:W-:Y:S04]  /*3b980*/  STS.U16 [R2+UR4+0x280], R16 ;  /* 0x0002801002007988 */ /* 0x0001e80008000404 */
[----:B------:R1:W-:Y:S04]  /*3b990*/  STS.U16 [R2+UR4+0x300], R17 ;  /* 0x0003001102007988 */ /* 0x0003e80008000404 */
[----:B------:R1:W-:Y:S04]  /*3b9a0*/  STS.U16 [R2+UR4+0x380], R18 ;  /* 0x0003801202007988 */ /* 0x0003e80008000404 */
[----:B------:R1:W-:Y:S04]  /*3b9b0*/  STS.U16 [R2+UR4+0x2000], R19 ;  /* 0x0020001302007988 */ /* 0x0003e80008000404 */
[----:B------:R1:W-:Y:S04]  /*3b9c0*/  STS.U16 [R2+UR4+0x2080], R20 ;  /* 0x0020801402007988 */ /* 0x0003e80008000404 */
[----:B------:R4:W-:Y:S04]  /*3b9d0*/  STS.U16 [R2+UR4+0x4000], R21 ;  /* 0x0040001502007988 */ /* 0x0009e80008000404 */
[----:B0-----:R-:W3:Y:S04]  /*3b9e0*/  LDL.LU R16, [R1+0xfd8] ;  /* 0x000fd80001107983 */ /* 0x001ee80000300800 */
[----:B-1----:R-:W3:Y:S04]  /*3b9f0*/  LDL.LU R17, [R1+0xfd4] ;  /* 0x000fd40001117983 */ /* 0x002ee80000300800 */
[----:B------:R-:W3:Y:S04]  /*3ba00*/  LDL.LU R18, [R1+0xfd0] ;  /* 0x000fd00001127983 */ /* 0x000ee80000300800 */
[----:B------:R-:W3:Y:S04]  /*3ba10*/  LDL.LU R19, [R1+0xfcc] ;  /* 0x000fcc0001137983 */ /* 0x000ee80000300800 */
[----:B------:R-:W3:Y:S04]  /*3ba20*/  LDL.LU R20, [R1+0xee8] ;  /* 0x000ee80001147983 */ /* 0x000ee80000300800 */
[----:B----4-:R0:W-:Y:S04]  /*3ba30*/  STS.U16 [R2+UR4+0x4080], R22 ;  /* 0x0040801602007988 */ /* 0x0101e80008000404 */
[----:B------:R-:W4:Y:S04]  /*3ba40*/  LDL.LU R21, [R1+0xee4] ;  /* 0x000ee40001157983 */ /* 0x000f280000300800 */
[----:B------:R1:W-:Y:S04]  /*3ba50*/  STS.U16 [R2+UR4+0x4100], R26 ;  /* 0x0041001a02007988 */ /* 0x0003e80008000404 */
[----:B0-----:R-:W4:Y:S04]  /*3ba60*/  LDL.LU R22, [R1+0xee0] ;  /* 0x000ee00001167983 */ /* 0x001f280000300800 */
[----:B-1----:R-:W4:Y:S04]  /*3ba70*/  LDL.LU R26, [R1+0xedc] ;  /* 0x000edc00011a7983 */ /* 0x002f280000300800 */
[----:B--2---:R0:W-:Y:S04]  /*3ba80*/  STS.U16 [R2+UR4+0x6380], R3 ;  /* 0x0063800302007988 */ /* 0x0041e80008000404 */
[----:B0-----:R-:W2:Y:S04]  /*3ba90*/  LDL.LU R3, [R1+0xed8] ;  /* 0x000ed80001037983 */ /* 0x001ea80000300800 */
[----:B---3--:R0:W-:Y:S04]  /*3baa0*/  STS.U16 [R2+UR4+0x8000], R27 ;  /* 0x0080001b02007988 */ /* 0x0081e80008000404 */
[----:B0-----:R-:W3:Y:S04]  /*3bab0*/  LDL.LU R27, [R1+0xed4] ;  /* 0x000ed400011b7983 */ /* 0x001ee80000300800 */
        /* <DEDUP_REMOVED lines=11> */
[----:B------:R0:W-:Y:S04]  /*3bb70*/  STS.U16 [R2+UR4+0x4280], R4 ;  /* 0x0042800402007988 */ /* 0x0001e80008000404 */
[----:B------:R-:W3:Y:S04]  /*3bb80*/  LDL.LU R14, [R1+0xddc] ;  /* 0x000ddc00010e7983 */ /* 0x000ee80000300800 */
        /* <DEDUP_REMOVED lines=8> */
[----:B----4-:R-:W4:Y:S04]  /*3bc10*/  LDL.LU R7, [R1+0xdcc] ;  /* 0x000dcc0001077983 */ /* 0x010f280000300800 */
[----:B------:R-:W4:Y:S04]  /*3bc20*/  LDL.LU R8, [R1+0xce8] ;  /* 0x000ce80001087983 */ /* 0x000f280000300800 */
[----:B------:R0:W-:Y:S04]  /*3bc30*/  STS.U16 [R2+UR4+0x6180], R10 ;  /* 0x0061800a02007988 */ /* 0x0001e80008000404 */
[----:B------:R-:W4:Y:S04]  /*3bc40*/  LDL.LU R9, [R1+0xce4] ;  /* 0x000ce40001097983 */ /* 0x000f280000300800 */
[----:B------:R1:W-:Y:S04]  /*3bc50*/  STS.U16 [R2+UR4+0x6200], R11 ;  /* 0x0062000b02007988 */ /* 0x0003e80008000404 */
[----:B------:R1:W-:Y:S04]  /*3bc60*/  STS.U16 [R2+UR4+0x6280], R13 ;  /* 0x0062800d02007988 */ /* 0x0003e80008000404 */
[----:B------:R1:W-:Y:S04]  /*3bc70*/  STS.U16 [R2+UR4+0xa080], R21 ;  /* 0x00a0801502007988 */ /* 0x0003e80008000404 */
[----:B------:R1:W-:Y:S04]  /*3bc80*/  STS.U16 [R2+UR4+0xa180], R26 ;  /* 0x00a1801a02007988 */ /* 0x0003e80008000404 */
[----:B0-----:R-:W4:Y:S04]  /*3bc90*/  LDL.LU R10, [R1+0xce0] ;  /* 0x000ce000010a7983 */ /* 0x001f280000300800 */
[----:B-1----:R-:W4:Y:S04]  /*3bca0*/  LDL.LU R11, [R1+0xcdc] ;  /* 0x000cdc00010b7983 */ /* 0x002f280000300800 */
[----:B------:R-:W4:Y:S04]  /*3bcb0*/  LDL.LU R13, [R1+0xcd8] ;  /* 0x000cd800010d7983 */ /* 0x000f280000300800 */
[----:B------:R-:W4:Y:S04]  /*3bcc0*/  LDL.LU R21, [R1+0xcd4] ;  /* 0x000cd40001157983 */ /* 0x000f280000300800 */
[----:B------:R-:W4:Y:S04]  /*3bcd0*/  LDL.LU R26, [R1+0xcd0] ;  /* 0x000cd000011a7983 */ /* 0x000f280000300800 */
[----:B------:R-:W-:Y:S04]  /*3bce0*/  STS.U16 [R2+UR4+0xa100], R22 ;  /* 0x00a1001602007988 */ /* 0x000fe80008000404 */
[----:B--2---:R0:W-:Y:S04]  /*3bcf0*/  STS.U16 [R2+UR4+0xa200], R3 ;  /* 0x00a2000302007988 */ /* 0x0041e80008000404 */
[----:B0-----:R-:W2:Y:S04]  /*3bd00*/  LDL.LU R3, [R1+0xccc] ;  /* 0x000ccc0001037983 */ /* 0x001ea80000300800 */
[----:B------:R-:W2:Y:S04]  /*3bd10*/  LDL.LU R22, [R1+0xbe8] ;  /* 0x000be80001167983 */ /* 0x000ea80000300800 */
[----:B---3--:R0:W-:Y:S04]  /*3bd20*/  STS.U16 [R2+UR4+0xa280], R27 ;  /* 0x00a2801b02007988 */ /* 0x0081e80008000404 */
[----:B0-----:R-:W3:Y:S04]  /*3bd30*/  LDL.LU R27, [R1+0xbe4] ;  /* 0x000be400011b7983 */ /* 0x001ee80000300800 */
[----:B------:R0:W-:Y:S04]  /*3bd40*/  STS.U16 [R2+UR4+0xa300], R29 ;  /* 0x00a3001d02007988 */ /* 0x0001e80008000404 */
[----:B------:R1:W-:Y:S04]  /*3bd50*/  STS.U16 [R2+UR4+0x8200], R16 ;  /* 0x0082001002007988 */ /* 0x0003e80008000404 */
[----:B------:R1:W-:Y:S04]  /*3bd60*/  STS.U16 [R2+UR4+0x8280], R17 ;  /* 0x0082801102007988 */ /* 0x0003e80008000404 */
[----:B0-----:R-:W3:Y:S04]  /*3bd70*/  LDL.LU R29, [R1+0xbe0] ;  /* 0x000be000011d7983 */ /* 0x001ee80000300800 */
[----:B-1----:R-:W3:Y:S04]  /*3bd80*/  LDL.LU R16, [R1+0xbdc] ;  /* 0x000bdc0001107983 */ /* 0x002ee80000300800 */
        /* <DEDUP_REMOVED lines=12> */
[----:B------:R-:W3:Y:S04]  /*3be50*/  LDL.LU R25, [R1+0xadc] ;  /* 0x000adc0001197983 */ /* 0x000ee80000300800 */
[----:B----4-:R0:W-:Y:S04]  /*3be60*/  STS.U16 [R2+UR4+0xe300], R26 ;  /* 0x00e3001a02007988 */ /* 0x0101e80008000404 */
        /* <DEDUP_REMOVED lines=34> */
[----:B----4-:R4:W-:Y:S04]  /*3c090*/  STS.U16 [R2+UR4+0x12180], R26 ;  /* 0x0121801a02007988 */ /* 0x0109e80008000404 */
[----:B0-----:R-:W3:Y:S04]  /*3c0a0*/  LDL.LU R11, [R1+0x8dc] ;  /* 0x0008dc00010b7983 */ /* 0x001ee80000300800 */
[----:B-1----:R-:W3:Y:S04]  /*3c0b0*/  LDL.LU R13, [R1+0x8d8] ;  /* 0x0008d800010d7983 */ /* 0x002ee80000300800 */
[----:B------:R-:W3:Y:S04]  /*3c0c0*/  LDL.LU R23, [R1+0x8d4] ;  /* 0x0008d40001177983 */ /* 0x000ee80000300800 */
[----:B------:R-:W3:Y:S04]  /*3c0d0*/  LDL.LU R24, [R1+0x8d0] ;  /* 0x0008d00001187983 */ /* 0x000ee80000300800 */
[----:B------:R-:W3:Y:S04]  /*3c0e0*/  LDL.LU R25, [R1+0x8cc] ;  /* 0x0008cc0001197983 */ /* 0x000ee80000300800 */
[----:B----4-:R-:W4:Y:S04]  /*3c0f0*/  LDL.LU R26, [R1+0x8c8] ;  /* 0x0008c800011a7983 */ /* 0x010f280000300800 */
        /* <DEDUP_REMOVED lines=18> */
[----:B0-----:R-:W3:Y:S04]  /*3c220*/  LDL.LU R22, [R1+0x294] ;  /* 0x0002940001167983 */ /* 0x001ee80000300800 */
[----:B-1----:R-:W3:Y:S04]  /*3c230*/  LDL.LU R29, [R1+0x290] ;  /* 0x00029000011d7983 */ /* 0x002ee80000300800 */
[----:B------:R0:W-:Y:S04]  /*3c240*/  STS.U16 [R2+UR4+0x16200], R23 ;  /* 0x0162001702007988 */ /* 0x0001e80008000404 */
[----:B------:R1:W-:Y:S04]  /*3c250*/  STS.U16 [R2+UR4+0x16280], R24 ;  /* 0x0162801802007988 */ /* 0x0003e80008000404 */
[----:B0-----:R-:W3:Y:S04]  /*3c260*/  LDL.LU R23, [R1+0x28c] ;  /* 0x00028c0001177983 */ /* 0x001ee80000300800 */
[----:B-1----:R-:W3:Y:S04]  /*3c270*/  LDL.LU R24, [R1+0x288] ;  /* 0x0002880001187983 */ /* 0x002ee80000300800 */
[----:B------:R-:W-:Y:S04]  /*3c280*/  STS.U16 [R2+UR4+0x16300], R25 ;  /* 0x0163001902007988 */ /* 0x000fe80008000404 */
[----:B----4-:R-:W-:Y:S04]  /*3c290*/  STS.U16 [R2+UR4+0x16380], R26 ;  /* 0x0163801a02007988 */ /* 0x010fe80008000404 */
[----:B--2---:R0:W-:Y:S04]  /*3c2a0*/  STS.U16 [R2+UR4+0x18000], R3 ;  /* 0x0180000302007988 */ /* 0x0041e80008000404 */
[----:B0-----:R-:W2:Y:S04]  /*3c2b0*/  LDL.LU R3, [R1+0x284] ;  /* 0x0002840001037983 */ /* 0x001ea80000300800 */
[----:B------:R-:W4:Y:S04]  /*3c2c0*/  LDL.LU R25, [R1+0x280] ;  /* 0x0002800001197983 */ /* 0x000f280000300800 */
[----:B------:R-:W4:Y:S04]  /*3c2d0*/  LDL.LU R26, [R1+0x27c] ;  /* 0x00027c00011a7983 */ /* 0x000f280000300800 */
        /* <DEDUP_REMOVED lines=27> */
[----:B0-----:R-:W3:Y:S04]  /*3c490*/  LDL.LU R29, [R1+0x74] ;  /* 0x00007400011d7983 */ /* 0x001ee80000300800 */
[----:B------:R0:W-:Y:S04]  /*3c4a0*/  STS.U16 [R2+UR4+0x18180], R17 ;  /* 0x0181801102007988 */ /* 0x0001e80008000404 */
[----:B------:R1:W-:Y:S04]  /*3c4b0*/  STS.U16 [R2+UR4+0x1a100], R23 ;  /* 0x01a1001702007988 */ /* 0x0003e80008000404 */
[----:B------:R1:W-:Y:S04]  /*3c4c0*/  STS.U16 [R2+UR4+0x1a180], R24 ;  /* 0x01a1801802007988 */ /* 0x0003e80008000404 */
[----:B0-----:R-:W3:Y:S04]  /*3c4d0*/  LDL.LU R17, [R1+0x70] ;  /* 0x0000700001117983 */ /* 0x001ee80000300800 */
[----:B-1----:R-:W3:Y:S04]  /*3c4e0*/  LDL.LU R23, [R1+0x6c] ;  /* 0x00006c0001177983 */ /* 0x002ee80000300800 */
[----:B------:R-:W3:Y:S04]  /*3c4f0*/  LDL.LU R24, [R1+0x68] ;  /* 0x0000680001187983 */ /* 0x000ee80000300800 */
[----:B------:R-:W-:Y:S04]  /*3c500*/  STS.U16 [R2+UR4+0x18200], R18 ;  /* 0x0182001202007988 */ /* 0x000fe80008000404 */
[----:B------:R-:W-:Y:S04]  /*3c510*/  STS.U16 [R2+UR4+0x18280], R19 ;  /* 0x0182801302007988 */ /* 0x000fe80008000404 */
[----:B------:R-:W-:Y:S04]  /*3c520*/  STS.U16 [R2+UR4+0x18300], R20 ;  /* 0x0183001402007988 */ /* 0x000fe80008000404 */
[----:B------:R-:W-:Y:S04]  /*3c530*/  STS.U16 [R2+UR4+0x18380], R21 ;  /* 0x0183801502007988 */ /* 0x000fe80008000404 */
[----:B------:R-:W-:Y:S04]  /*3c540*/  STS.U16 [R2+UR4+0x1a000], R22 ;  /* 0x01a0001602007988 */ /* 0x000fe80008000404 */
[----:B--2---:R0:W-:Y:S04]  /*3c550*/  STS.U16 [R2+UR4+0x1a200], R3 ;  /* 0x01a2000302007988 */ /* 0x0041e80008000404 */
[----:B0-----:R-:W2:Y:S04]  /*3c560*/  LDL.LU R3, [R1+0x13c8] ;  /* 0x0013c80001037983 */ /* 0x001ea80000300800 */
[----:B------:R-:W2:Y:S04]  /*3c570*/  LDL.LU R18, [R1+0x13c4] ;  /* 0x0013c40001127983 */ /* 0x000ea80000300800 */
[----:B------:R-:W2:Y:S04]  /*3c580*/  LDL.LU R19, [R1+0x13c0] ;  /* 0x0013c00001137983 */ /* 0x000ea80000300800 */
[----:B------:R-:W2:Y:S04]  /*3c590*/  LDL.LU R20, [R1+0x13bc] ;  /* 0x0013bc0001147983 */ /* 0x000ea80000300800 */
[----:B------:R-:W2:Y:S04]  /*3c5a0*/  LDL.LU R21, [R1+0x13b8] ;  /* 0x0013b80001157983 */ /* 0x000ea80000300800 */
[----:B----4-:R0:W-:Y:S04]  /*3c5b0*/  STS.U16 [R2+UR4+0x1a280], R25 ;  /* 0x01a2801902007988 */ /* 0x0101e80008000404 */
[----:B------:R-:W4:Y:S04]  /*3c5c0*/  LDL.LU R22, [R1+0x13b4] ;  /* 0x0013b40001167983 */ /* 0x000f280000300800 */
[----:B0-----:R-:W4:Y:S04]  /*3c5d0*/  LDL.LU R25, [R1+0x13b0] ;  /* 0x0013b00001197983 */ /* 0x001f280000300800 */
[----:B------:R0:W-:Y:S04]  /*3c5e0*/  STS.U16 [R2+UR4+0x1a300], R26 ;  /* 0x01a3001a02007988 */ /* 0x0001e80008000404 */
[----:B0-----:R-:W4:Y:S04]  /*3c5f0*/  LDL.LU R26, [R1+0x13ac] ;  /* 0x0013ac00011a7983 */ /* 0x001f280000300800 */
[----:B---3--:R0:W-:Y:S04]  /*3c600*/  STS.U16 [R2+UR4+0x1a380], R27 ;  /* 0x01a3801b02007988 */ /* 0x0081e80008000404 */
[----:B0-----:R-:W3:Y:S01]  /*3c610*/  LDL.LU R27, [R1+0x12c8] ;  /* 0x0012c800011b7983 */ /* 0x001ee20000300800 */
[----:B------:R-:W-:-:S02]  /*3c620*/  ISETP.GE.AND P0, PT, R0, R12, PT ;  /* 0x0000000c0000720c */ /* 0x000fc40003f06270 */
[----:B------:R-:W-:Y:S01]  /*3c630*/  LOP3.LUT R0, R2, 0x10, RZ, 0x3c, !PT ;  /* 0x0000001002007812 */ /* 0x000fe200078e3cff */
[----:B------:R-:W-:Y:S04]  /*3c640*/  STS.U16 [R2+UR4+0x1c000], R28 ;  /* 0x01c0001c02007988 */ /* 0x000fe80008000404 */
        /* <DEDUP_REMOVED lines=10> */
[----:B------:R0:W-:Y:S04]  /*3c6f0*/  STS.U16 [R2+UR4+0x1e200], R29 ;  /* 0x01e2001d02007988 */ /* 0x0001e80008000404 */
[----:B0-----:R-:W3:Y:S04]  /*3c700*/  LDL.LU R29, [R1+0x12c4] ;  /* 0x0012c400011d7983 */ /* 0x001ee80000300800 */
[----:B------:R0:W-:Y:S04]  /*3c710*/  STS.U16 [R2+UR4+0x1e300], R23 ;  /* 0x01e3001702007988 */ /* 0x0001e80008000404 */
[----:B------:R-:W-:Y:S04]  /*3c720*/  STL [R1+0x36c8], R2 ;  /* 0x0036c80201007387 */ /* 0x000fe80000100800 */
[----:B------:R-:W-:Y:S04]  /*3c730*/  STS.U16 [R2+UR4+0x1e180], R16 ;  /* 0x01e1801002007988 */ /* 0x000fe80008000404 */
[----:B------:R-:W-:Y:S04]  /*3c740*/  STS.U16 [R2+UR4+0x1e280], R17 ;  /* 0x01e2801102007988 */ /* 0x000fe80008000404 */
[----:B------:R1:W-:Y:S04]  /*3c750*/  STS.U16 [R2+UR4+0x1e380], R24 ;  /* 0x01e3801802007988 */ /* 0x0003e80008000404 */
[----:B0-----:R-:W3:Y:S04]  /*3c760*/  LDL.LU R23, [R1+0x12c0] ;  /* 0x0012c00001177983 */ /* 0x001ee80000300800 */
[----:B-1----:R-:W3:Y:S04]  /*3c770*/  LDL.LU R24, [R1+0x12bc] ;  /* 0x0012bc0001187983 */ /* 0x002ee80000300800 */
[----:B--2---:R0:W-:Y:S04]  /*3c780*/  STS.U16 [R0+UR4+0x400], R3 ;  /* 0x0004000300007988 */ /* 0x0041e80008000404 */
[----:B------:R-:W-:Y:S04]  /*3c790*/  STS.U16 [R0+UR4+0x480], R18 ;  /* 0x0004801200007988 */ /* 0x000fe80008000404 */
[----:B------:R-:W-:Y:S04]  /*3c7a0*/  STS.U16 [R0+UR4+0x500], R19 ;  /* 0x0005001300007988 */ /* 0x000fe80008000404 */
[----:B0-----:R-:W2:Y:S04]  /*3c7b0*/  LDL.LU R3, [R1+0x12b8] ;  /* 0x0012b80001037983 */ /* 0x001ea80000300800 */
[----:B------:R-:W2:Y:S04]  /*3c7c0*/  LDL.LU R12, [R1+0x12b4] ;  /* 0x0012b400010c7983 */ /* 0x000ea80000300800 */
[----:B------:R-:W2:Y:S04]  /*3c7d0*/  LDL.LU R15, [R1+0x12b0] ;  /* 0x0012b000010f7983 */ /* 0x000ea80000300800 */
[----:B------:R-:W2:Y:S04]  /*3c7e0*/  LDL.LU R28, [R1+0x12ac] ;  /* 0x0012ac00011c7983 */ /* 0x000ea80000300800 */
[----:B------:R-:W2:Y:S04]  /*3c7f0*/  LDL.LU R14, [R1+0x11c8] ;  /* 0x0011c800010e7983 */ /* 0x000ea80000300800 */
[----:B------:R-:W2:Y:S04]  /*3c800*/  LDL.LU R4, [R1+0x11c4] ;  /* 0x0011c40001047983 */ /* 0x000ea80000300800 */
[----:B------:R-:W2:Y:S04]  /*3c810*/  LDL.LU R5, [R1+0x11c0] ;  /* 0x0011c00001057983 */ /* 0x000ea80000300800 */
[----:B------:R-:W2:Y:S04]  /*3c820*/  LDL.LU R6, [R1+0x11bc] ;  /* 0x0011bc0001067983 */ /* 0x000ea80000300800 */
[----:B------:R-:W2:Y:S04]  /*3c830*/  LDL.LU R7, [R1+0x11b8] ;  /* 0x0011b80001077983 */ /* 0x000ea80000300800 */
[----:B------:R-:W-:Y:S04]  /*3c840*/  STS.U16 [R0+UR4+0x580], R20 ;  /* 0x0005801400007988 */ /* 0x000fe80008000404 */
[----:B------:R-:W2:Y:S04]  /*3c850*/  LDL.LU R8, [R1+0x11b4] ;  /* 0x0011b40001087983 */ /* 0x000ea80000300800 */
[----:B------:R-:W-:Y:S04]  /*3c860*/  STS.U16 [R0+UR4+0x600], R21 ;  /* 0x0006001500007988 */ /* 0x000fe80008000404 */
[----:B------:R-:W2:Y:S04]  /*3c870*/  LDL.LU R9, [R1+0x11b0] ;  /* 0x0011b00001097983 */ /* 0x000ea80000300800 */
[----:B----4-:R-:W-:Y:S04]  /*3c880*/  STS.U16 [R0+UR4+0x680], R22 ;  /* 0x0006801600007988 */ /* 0x010fe80008000404 */
[----:B------:R-:W4:Y:S04]  /*3c890*/  LDL.LU R10, [R1+0x11ac] ;  /* 0x0011ac00010a7983 */ /* 0x000f280000300800 */
[----:B------:R0:W-:Y:S04]  /*3c8a0*/  STS.U16 [R0+UR4+0x700], R25 ;  /* 0x0007001900007988 */ /* 0x0001e80008000404 */
[----:B------:R-:W4:Y:S04]  /*3c8b0*/  LDL.LU R11, [R1+0x10c8] ;  /* 0x0010c800010b7983 */ /* 0x000f280000300800 */
[----:B0-----:R-:W4:Y:S04]  /*3c8c0*/  LDL.LU R25, [R1+0x10c4] ;  /* 0x0010c40001197983 */ /* 0x001f280000300800 */
[----:B------:R-:W4:Y:S04]  /*3c8d0*/  LDL.LU R13, [R1+0x10c0] ;  /* 0x0010c000010d7983 */ /* 0x000f280000300800 */
[----:B------:R-:W4:Y:S04]  /*3c8e0*/  LDL.LU R16, [R1+0x10bc] ;  /* 0x0010bc0001107983 */ /* 0x000f280000300800 */
[----:B------:R0:W-:Y:S04]  /*3c8f0*/  STS.U16 [R0+UR4+0x780], R26 ;  /* 0x0007801a00007988 */ /* 0x0001e80008000404 */
[----:B------:R-:W4:Y:S04]  /*3c900*/  LDL.LU R17, [R1+0x10b8] ;  /* 0x0010b80001117983 */ /* 0x000f280000300800 */
[----:B0-----:R-:W4:Y:S04]  /*3c910*/  LDL.LU R26, [R1+0x10b4] ;  /* 0x0010b400011a7983 */ /* 0x001f280000300800 */
[----:B---3--:R0:W-:Y:S04]  /*3c920*/  STS.U16 [R0+UR4+0x2400], R27 ;  /* 0x0024001b00007988 */ /* 0x0081e80008000404 */
[----:B0-----:R-:W3:Y:S04]  /*3c930*/  LDL.LU R27, [R1+0x10b0] ;  /* 0x0010b000011b7983 */ /* 0x001ee80000300800 */
[----:B------:R0:W-:Y:S04]  /*3c940*/  STS.U16 [R0+UR4+0x2480], R29 ;  /* 0x0024801d00007988 */ /* 0x0001e80008000404 */
[----:B0-----:R-:W3:Y:S04]  /*3c950*/  LDL.LU R29, [R1+0x10ac] ;  /* 0x0010ac00011d7983 */ /* 0x001ee80000300800 */
[----:B------:R-:W3:Y:S04]  /*3c960*/  LDL.LU R18, [R1+0xfc8] ;  /* 0x000fc80001127983 */ /* 0x000ee80000300800 */
        /* <DEDUP_REMOVED lines=8> */
[----:B--2---:R0:W-:Y:S04]  /*3c9f0*/  STS.U16 [R0+UR4+0x2600], R3 ;  /* 0x0026000300007988 */ /* 0x0041e80008000404 */
[----:B------:R-:W-:Y:S04]  /*3ca00*/  STS.U16 [R0+UR4+0x2680], R12 ;  /* 0x0026800c00007988 */ /* 0x000fe80008000404 */
[----:B------:R-:W-:Y:S04]  /*3ca10*/  STS.U16 [R0+UR4+0x2700], R15 ;  /* 0x0027000f00007988 */ /* 0x000fe80008000404 */
[----:B------:R-:W-:Y:S04]  /*3ca20*/  STS.U16 [R0+UR4+0x2780], R28 ;  /* 0x0027801c00007988 */ /* 0x000fe80008000404 */
[----:B------:R-:W-:Y:S04]  /*3ca30*/  STS.U16 [R0+UR4+0x4400], R14 ;  /* 0x0044000e00007988 */ /* 0x000fe80008000404 */
[----:B------:R-:W-:Y:S04]  /*3ca40*/  STS.U16 [R0+UR4+0x4480], R4 ;  /* 0x0044800400007988 */ /* 0x000fe80008000404 */
[----:B0-----:R-:W2:Y:S04]  /*3ca50*/  LDL.LU R3, [R1+0xfac] ;  /* 0x000fac0001037983 */ /* 0x001ea80000300800 */
[----:B------:R-:W-:Y:S04]  /*3ca60*/  STS.U16 [R0+UR4+0x4500], R5 ;  /* 0x0045000500007988 */ /* 0x000fe80008000404 */
[----:B------:R-:W-:Y:S04]  /*3ca70*/  STS.U16 [R0+UR4+0x4580], R6 ;  /* 0x0045800600007988 */ /* 0x000fe80008000404 */
[----:B------:R-:W-:Y:S04]  /*3ca80*/  STS.U16 [R0+UR4+0x4600], R7 ;  /* 0x0046000700007988 */ /* 0x000fe80008000404 */
[----:B------:R-:W-:Y:S04]  /*3ca90*/  STS.U16 [R0+UR4+0x4680], R8 ;  /* 0x0046800800007988 */ /* 0x000fe80008000404 */
[----:B------:R-:W-:Y:S04]  /*3caa0*/  STS.U16 [R0+UR4+0x4700], R9 ;  /* 0x0047000900007988 */ /* 0x000fe80008000404 */
[----:B----4-:R-:W-:Y:S04]  /*3cab0*/  STS.U16 [R0+UR4+0x4780], R10 ;  /* 0x0047800a00007988 */ /* 0x010fe80008000404 */
[----:B------:R-:W-:Y:S04]  /*3cac0*/  STS.U16 [R0+UR4+0x6400], R11 ;  /* 0x0064000b00007988 */ /* 0x000fe80008000404 */
[----:B------:R0:W-:Y:S04]  /*3cad0*/  STS.U16 [R0+UR4+0x6480], R25 ;  /* 0x0064801900007988 */ /* 0x0001e80008000404 */
[----:B0-----:R-:W4:Y:S04]  /*3cae0*/  LDL.LU R25, [R1+0xec8] ;  /* 0x000ec80001197983 */ /* 0x001f280000300800 */
[----:B------:R-:W-:Y:S04]  /*3caf0*/  STS.U16 [R0+UR4+0x6500], R13 ;  /* 0x0065000d00007988 */ /* 0x000fe80008000404 */
[----:B------:R-:W-:Y:S04]  /*3cb00*/  STS.U16 [R0+UR4+0x6580], R16 ;  /* 0x0065801000007988 */ /* 0x000fe80008000404 */
[----:B------:R-:W-:Y:S04]  /*3cb10*/  STS.U16 [R0+UR4+0x6600], R17 ;  /* 0x0066001100007988 */ /* 0x000fe80008000404 */
[----:B------:R0:W-:Y:S04]  /*3cb20*/  STS.U16 [R0+UR4+0x6680], R26 ;  /* 0x0066801a00007988 */ /* 0x0001e80008000404 */
[----:B0-----:R-:W4:Y:S04]  /*3cb30*/  LDL.LU R26, [R1+0xec4] ;  /* 0x000ec400011a7983 */ /* 0x001f280000300800 */
[----:B---3--:R0:W-:Y:S04]  /*3cb40*/  STS.U16 [R0+UR4+0x6700], R27 ;  /* 0x0067001b00007988 */ /* 0x0081e80008000404 */
[----:B0-----:R-:W3:Y:S04]  /*3cb50*/  LDL.LU R27, [R1+0xec0] ;  /* 0x000ec000011b7983 */ /* 0x001ee80000300800 */
[----:B------:R0:W-:Y:S04]  /*3cb60*/  STS.U16 [R0+UR4+0x6780], R29 ;  /* 0x0067801d00007988 */ /* 0x0001e80008000404 */
[----:B------:R-:W-:Y:S04]  /*3cb70*/  STS.U16 [R0+UR4+0x8400], R18 ;  /* 0x0084001200007988 */ /* 0x000fe80008000404 */
[----:B------:R-:W-:Y:S04]  /*3cb80*/  STS.U16 [R0+UR4+0x8480], R19 ;  /* 0x0084801300007988 */ /* 0x000fe80008000404 */
[----:B------:R-:W-:Y:S04]  /*3cb90*/  STS.U16 [R0+UR4+0x8500], R20 ;  /* 0x0085001400007988 */ /* 0x000fe80008000404 */
[----:B0-----:R-:W3:Y:S04]  /*3cba0*/  LDL.LU R29, [R1+0xebc] ;  /* 0x000ebc00011d7983 */ /* 0x001ee80000300800 */
[----:B------:R-:W3:Y:S04]  /*3cbb0*/  LDL.LU R12, [R1+0xeb8] ;  /* 0x000eb800010c7983 */ /* 0x000ee80000300800 */
[----:B------:R-:W3:Y:S04]  /*3cbc0*/  LDL.LU R15, [R1+0xeb4] ;  /* 0x000eb400010f7983 */ /* 0x000ee80000300800 */
[----:B------:R-:W3:Y:S04]  /*3cbd0*/  LDL.LU R28, [R1+0xeb0] ;  /* 0x000eb000011c7983 */ /* 0x000ee80000300800 */
[----:B------:R-:W3:Y:S04]  /*3cbe0*/  LDL.LU R14, [R1+0xeac] ;  /* 0x000eac00010e7983 */ /* 0x000ee80000300800 */
[----:B------:R-:W3:Y:S04]  /*3cbf0*/  LDL.LU R4, [R1+0xdc8] ;  /* 0x000dc80001047983 */ /* 0x000ee80000300800 */
[----:B------:R-:W3:Y:S04]  /*3cc00*/  LDL.LU R5, [R1+0xdc4] ;  /* 0x000dc40001057983 */ /* 0x000ee80000300800 */
[----:B------:R-:W3:Y:S04]  /*3cc10*/  LDL.LU R6, [R1+0xdc0] ;  /* 0x000dc00001067983 */ /* 0x000ee80000300800 */
[----:B------:R-:W-:Y:S04]  /*3cc20*/  STS.U16 [R0+UR4+0x8580], R21 ;  /* 0x0085801500007988 */ /* 0x000fe80008000404 */
[----:B------:R-:W3:Y:S04]  /*3cc30*/  LDL.LU R7, [R1+0xdbc] ;  /* 0x000dbc0001077983 */ /* 0x000ee80000300800 */
[----:B------:R-:W-:Y:S04]  /*3cc40*/  STS.U16 [R0+UR4+0x8600], R22 ;  /* 0x0086001600007988 */ /* 0x000fe80008000404 */
[----:B------:R-:W3:Y:S04]  /*3cc50*/  LDL.LU R8, [R1+0xdb8] ;  /* 0x000db80001087983 */ /* 0x000ee80000300800 */
[----:B------:R-:W-:Y:S04]  /*3cc60*/  STS.U16 [R0+UR4+0x8680], R23 ;  /* 0x0086801700007988 */ /* 0x000fe80008000404 */
[----:B------:R-:W3:Y:S04]  /*3cc70*/  LDL.LU R9, [R1+0xdb4] ;  /* 0x000db40001097983 */ /* 0x000ee80000300800 */
[----:B------:R-:W-:Y:S04]  /*3cc80*/  STS.U16 [R0+UR4+0x8700], R24 ;  /* 0x0087001800007988 */ /* 0x000fe80008000404 */
[----:B------:R-:W3:Y:S04]  /*3cc90*/  LDL.LU R10, [R1+0xdb0] ;  /* 0x000db000010a7983 */ /* 0x000ee80000300800 */
[----:B------:R-:W3:Y:S04]  /*3cca0*/  LDL.LU R11, [R1+0xdac] ;  /* 0x000dac00010b7983 */ /* 0x000ee80000300800 */
[----:B--2---:R0:W-:Y:S04]  /*3ccb0*/  STS.U16 [R0+UR4+0x8780], R3 ;  /* 0x0087800300007988 */ /* 0x0041e80008000404 */
[----:B0-----:R-:W2:Y:S04]  /*3ccc0*/  LDL.LU R3, [R1+0xcc8] ;  /* 0x000cc80001037983 */ /* 0x001ea80000300800 */
[----:B------:R-:W2:Y:S04]  /*3ccd0*/  LDL.LU R13, [R1+0xcc4] ;  /* 0x000cc400010d7983 */ /* 0x000ea80000300800 */
[----:B------:R-:W2:Y:S04]  /*3cce0*/  LDL.LU R16, [R1+0xcc0] ;  /* 0x000cc00001107983 */ /* 0x000ea80000300800 */
[----:B------:R-:W2:Y:S04]  /*3ccf0*/  LDL.LU R17, [R1+0xcbc] ;  /* 0x000cbc0001117983 */ /* 0x000ea80000300800 */
[----:B------:R-:W2:Y:S04]  /*3cd00*/  LDL.LU R23, [R1+0xcb8] ;  /* 0x000cb80001177983 */ /* 0x000ea80000300800 */
[----:B------:R-:W2:Y:S04]  /*3cd10*/  LDL.LU R24, [R1+0xcb4] ;  /* 0x000cb40001187983 */ /* 0x000ea80000300800 */
[----:B----4-:R0:W-:Y:S04]  /*3cd20*/  STS.U16 [R0+UR4+0xa400], R25 ;  /* 0x00a4001900007988 */ /* 0x0101e80008000404 */
[----:B0-----:R-:W4:Y:S04]  /*3cd30*/  LDL.LU R25, [R1+0xcb0] ;  /* 0x000cb00001197983 */ /* 0x001f280000300800 */
[----:B------:R-:W4:Y:S04]  /*3cd40*/  LDL.LU R18, [R1+0xcac] ;  /* 0x000cac0001127983 */ /* 0x000f280000300800 */
[----:B------:R-:W4:Y:S04]  /*3cd50*/  LDL.LU R19, [R1+0xbc8] ;  /* 0x000bc80001137983 */ /* 0x000f280000300800 */
        /* <DEDUP_REMOVED lines=17> */
[----:B0-----:R-:W3:Y:S04]  /*3ce70*/  LDL.LU R29, [R1+0xbb0] ;  /* 0x000bb000011d7983 */ /* 0x001ee80000300800 */
[----:B------:R-:W-:Y:S04]  /*3ce80*/  STS.U16 [R0+UR4+0xc680], R9 ;  /* 0x00c6800900007988 */ /* 0x000fe80008000404 */
[----:B------:R-:W-:Y:S04]  /*3ce90*/  STS.U16 [R0+UR4+0xc700], R10 ;  /* 0x00c7000a00007988 */ /* 0x000fe80008000404 */
[----:B------:R-:W-:Y:S04]  /*3cea0*/  STS.U16 [R0+UR4+0xc780], R11 ;  /* 0x00c7800b00007988 */ /* 0x000fe80008000404 */
[----:B--2---:R0:W-:Y:S04]  /*3ceb0*/  STS.U16 [R0+UR4+0xe400], R3 ;  /* 0x00e4000300007988 */ /* 0x0041e80008000404 */
[----:B------:R-:W-:Y:S04]  /*3cec0*/  STS.U16 [R0+UR4+0xe480], R13 ;  /* 0x00e4800d00007988 */ /* 0x000fe80008000404 */
[----:B------:R-:W-:Y:S04]  /*3ced0*/  STS.U16 [R0+UR4+0xe500], R16 ;  /* 0x00e5001000007988 */ /* 0x000fe80008000404 */
[----:B0-----:R-:W2:Y:S04]  /*3cee0*/  LDL.LU R3, [R1+0xbac] ;  /* 0x000bac0001037983 */ /* 0x001ea80000300800 */
[----:B------:R-:W-:Y:S04]  /*3cef0*/  STS.U16 [R0+UR4+0xe580], R17 ;  /* 0x00e5801100007988 */ /* 0x000fe80008000404 */
[----:B------:R0:W-:Y:S04]  /*3cf00*/  STS.U16 [R0+UR4+0xe600], R23 ;  /* 0x00e6001700007988 */ /* 0x0001e80008000404 */
[----:B------:R1:W-:Y:S04]  /*3cf10*/  STS.U16 [R0+UR4+0xe680], R24 ;  /* 0x00e6801800007988 */ /* 0x0003e80008000404 */
[----:B0-----:R-:W2:Y:S04]  /*3cf20*/  LDL.LU R23, [R1+0xac4] ;  /* 0x000ac40001177983 */ /* 0x001ea80000300800 */
[----:B----4-:R0:W-:Y:S04]  /*3cf30*/  STS.U16 [R0+UR4+0xe700], R25 ;  /* 0x00e7001900007988 */ /* 0x0101e80008000404 */
[----:B-1----:R-:W4:Y:S04]  /*3cf40*/  LDL.LU R24, [R1+0xac0] ;  /* 0x000ac00001187983 */ /* 0x002f280000300800 */
[----:B0-----:R-:W4:Y:S04]  /*3cf50*/  LDL.LU R25, [R1+0xabc] ;  /* 0x000abc0001197983 */ /* 0x001f280000300800 */
[----:B------:R-:W4:Y:S04]  /*3cf60*/  LDL.LU R12, [R1+0xab8] ;  /* 0x000ab800010c7983 */ /* 0x000f280000300800 */
[----:B------:R-:W4:Y:S04]  /*3cf70*/  LDL.LU R15, [R1+0xab4] ;  /* 0x000ab400010f7983 */ /* 0x000f280000300800 */
[----:B------:R-:W4:Y:S04]  /*3cf80*/  LDL.LU R28, [R1+0xab0] ;  /* 0x000ab000011c7983 */ /* 0x000f280000300800 */
[----:B------:R-:W4:Y:S04]  /*3cf90*/  LDL.LU R14, [R1+0xaac] ;  /* 0x000aac00010e7983 */ /* 0x000f280000300800 */
[----:B------:R-:W4:Y:S04]  /*3cfa0*/  LDL.LU R4, [R1+0xaa8] ;  /* 0x000aa80001047983 */ /* 0x000f280000300800 */
[----:B------:R-:W4:Y:S04]  /*3cfb0*/  LDL.LU R5, [R1+0x9c4] ;  /* 0x0009c40001057983 */ /* 0x000f280000300800 */
[----:B------:R-:W-:Y:S04]  /*3cfc0*/  STS.U16 [R0+UR4+0xe780], R18 ;  /* 0x00e7801200007988 */ /* 0x000fe80008000404 */
        /* <DEDUP_REMOVED lines=9> */
[----:B------:R0:W-:Y:S04]  /*3d060*/  STS.U16 [R0+UR4+0x10600], R26 ;  /* 0x0106001a00007988 */ /* 0x0001e80008000404 */
[----:B------:R-:W4:Y:S04]  /*3d070*/  LDL.LU R11, [R1+0x9ac] ;  /* 0x0009ac00010b7983 */ /* 0x000f280000300800 */
[----:B---3--:R1:W-:Y:S04]  /*3d080*/  STS.U16 [R0+UR4+0x10680], R27 ;  /* 0x0106801b00007988 */ /* 0x0083e80008000404 */
[----:B0-----:R-:W3:Y:S04]  /*3d090*/  LDL.LU R26, [R1+0x9a8] ;  /* 0x0009a800011a7983 */ /* 0x001ee80000300800 */
[----:B------:R-:W3:Y:S04]  /*3d0a0*/  LDL.LU R13, [R1+0x8c4] ;  /* 0x0008c400010d7983 */ /* 0x000ee80000300800 */
[----:B------:R-:W3:Y:S04]  /*3d0b0*/  LDL.LU R16, [R1+0x8c0] ;  /* 0x0008c00001107983 */ /* 0x000ee80000300800 */
[----:B------:R-:W3:Y:S04]  /*3d0c0*/  LDL.LU R17, [R1+0x8bc] ;  /* 0x0008bc0001117983 */ /* 0x000ee80000300800 */
[----:B-1----:R-:W3:Y:S04]  /*3d0d0*/  LDL.LU R27, [R1+0x8b8] ;  /* 0x0008b800011b7983 */ /* 0x002ee80000300800 */
[----:B------:R0:W-:Y:S04]  /*3d0e0*/  STS.U16 [R0+UR4+0x10700], R29 ;  /* 0x0107001d00007988 */ /* 0x0001e80008000404 */
[----:B0-----:R-:W3:Y:S04]  /*3d0f0*/  LDL.LU R29, [R1+0x8b4] ;  /* 0x0008b400011d7983 */ /* 0x001ee80000300800 */
[----:B--2---:R0:W-:Y:S04]  /*3d100*/  STS.U16 [R0+UR4+0x10780], R3 ;  /* 0x0107800300007988 */ /* 0x0041e80008000404 */
[----:B0-----:R-:W2:Y:S04]  /*3d110*/  LDL.LU R3, [R1+0x8b0] ;  /* 0x0008b00001037983 */ /* 0x001ea80000300800 */
[----:B------:R-:W2:Y:S04]  /*3d120*/  LDL.LU R18, [R1+0x8ac] ;  /* 0x0008ac0001127983 */ /* 0x000ea80000300800 */
[----:B------:R-:W2:Y:S04]  /*3d130*/  LDL.LU R19, [R1+0x8a8] ;  /* 0x0008a80001137983 */ /* 0x000ea80000300800 */
[----:B------:R-:W2:Y:S04]  /*3d140*/  LDL.LU R20, [R1+0x384] ;  /* 0x0003840001147983 */ /* 0x000ea80000300800 */
[----:B------:R-:W2:Y:S04]  /*3d150*/  LDL.LU R21, [R1+0x380] ;  /* 0x0003800001157983 */ /* 0x000ea80000300800 */
[----:B------:R0:W-:Y:S04]  /*3d160*/  STS.U16 [R0+UR4+0x12400], R23 ;  /* 0x0124001700007988 */ /* 0x0001e80008000404 */
[----:B------:R-:W2:Y:S04]  /*3d170*/  LDL.LU R22, [R1+0x37c] ;  /* 0x00037c0001167983 */ /* 0x000ea80000300800 */
[----:B----4-:R1:W-:Y:S04]  /*3d180*/  STS.U16 [R0+UR4+0x12480], R24 ;  /* 0x0124801800007988 */ /* 0x0103e80008000404 */
[----:B------:R4:W-:Y:S04]  /*3d190*/  STS.U16 [R0+UR4+0x12500], R25 ;  /* 0x0125001900007988 */ /* 0x0009e80008000404 */
[----:B0-----:R-:W2:Y:S04]  /*3d1a0*/  LDL.LU R23, [R1+0x378] ;  /* 0x0003780001177983 */ /* 0x001ea80000300800 */
[----:B-1----:R-:W2:Y:S04]  /*3d1b0*/  LDL.LU R24, [R1+0x374] ;  /* 0x0003740001187983 */ /* 0x002ea80000300800 */
[----:B----4-:R-:W4:Y:S04]  /*3d1c0*/  LDL.LU R25, [R1+0x370] ;  /* 0x0003700001197983 */ /* 0x010f280000300800 */
        /* <DEDUP_REMOVED lines=12> */
[----:B---3--:R0:W-:Y:S04]  /*3d290*/  STS.U16 [R0+UR4+0x14780], R26 ;  /* 0x0147801a00007988 */ /* 0x0081e80008000404 */
[----:B------:R-:W-:Y:S04]  /*3d2a0*/  STS.U16 [R0+UR4+0x16400], R13 ;  /* 0x0164000d00007988 */ /* 0x000fe80008000404 */
[----:B------:R-:W-:Y:S04]  /*3d2b0*/  STS.U16 [R0+UR4+0x16480], R16 ;  /* 0x0164801000007988 */ /* 0x000fe80008000404 */
[----:B------:R-:W-:Y:S04]  /*3d2c0*/  STS.U16 [R0+UR4+0x16500], R17 ;  /* 0x0165001100007988 */ /* 0x000fe80008000404 */
[----:B------:R1:W-:Y:S04]  /*3d2d0*/  STS.U16 [R0+UR4+0x16580], R27 ;  /* 0x0165801b00007988 */ /* 0x0003e80008000404 */
[----:B0-----:R-:W3:Y:S04]  /*3d2e0*/  LDL.LU R26, [R1+0x36c] ;  /* 0x00036c00011a7983 */ /* 0x001ee80000300800 */
[----:B-1----:R-:W3:Y:S04]  /*3d2f0*/  LDL.LU R27, [R1+0x368] ;  /* 0x00036800011b7983 */ /* 0x002ee80000300800 */
[----:B------:R0:W-:Y:S04]  /*3d300*/  STS.U16 [R0+UR4+0x16600], R29 ;  /* 0x0166001d00007988 */ /* 0x0001e80008000404 */
[----:B0-----:R-:W3:Y:S04]  /*3d310*/  LDL.LU R29, [R1+0x274] ;  /* 0x00027400011d7983 */ /* 0x001ee80000300800 */
[----:B--2---:R0:W-:Y:S04]  /*3d320*/  STS.U16 [R0+UR4+0x16680], R3 ;  /* 0x0166800300007988 */ /* 0x0041e80008000404 */
[----:B------:R-:W-:Y:S04]  /*3d330*/  STS.U16 [R0+UR4+0x16700], R18 ;  /* 0x0167001200007988 */ /* 0x000fe80008000404 */
        /* <DEDUP_REMOVED lines=14> */
[----:B------:R-:W-:Y:S04]  /*3d420*/  STS.U16 [R0+UR4+0x18580], R23 ;  /* 0x0185801700007988 */ /* 0x000fe80008000404 */
[----:B------:R-:W2:Y:S04]  /*3d430*/  LDL.LU R9, [R1+0x158] ;  /* 0x0001580001097983 */ /* 0x000ea80000300800 */
[----:B------:R-:W-:Y:S04]  /*3d440*/  STS.U16 [R0+UR4+0x18600], R24 ;  /* 0x0186001800007988 */ /* 0x000fe80008000404 */
[----:B------:R-:W2:Y:S04]  /*3d450*/  LDL.LU R10, [R1+0x154] ;  /* 0x00015400010a7983 */ /* 0x000ea80000300800 */
[----:B----4-:R0:W-:Y:S04]  /*3d460*/  STS.U16 [R0+UR4+0x18680], R25 ;  /* 0x0186801900007988 */ /* 0x0101e80008000404 */
[----:B------:R-:W4:Y:S04]  /*3d470*/  LDL.LU R11, [R1+0x150] ;  /* 0x00015000010b7983 */ /* 0x000f280000300800 */
[----:B0-----:R-:W4:Y:S04]  /*3d480*/  LDL.LU R25, [R1+0x14c] ;  /* 0x00014c0001197983 */ /* 0x001f280000300800 */
        /* <DEDUP_REMOVED lines=10> */
[----:B---3--:R0:W-:Y:S04]  /*3d530*/  STS.U16 [R0+UR4+0x18700], R26 ;  /* 0x0187001a00007988 */ /* 0x0081e80008000404 */
        /* <DEDUP_REMOVED lines=18> */
[----:B----4-:R-:W-:Y:S04]  /*3d660*/  STS.U16 [R0+UR4+0x1c680], R11 ;  /* 0x01c6800b00007988 */ /* 0x010fe80008000404 */
[----:B------:R0:W-:Y:S02]  /*3d670*/  STS.U16 [R0+UR4+0x1c700], R25 ;  /* 0x01c7001900007988 */ /* 0x0001e40008000404 */
[----:B0-----:R-:W0:Y:S02]  /*3d680*/  S2R R25, SR_TID.X ;  /* 0x0000000000197919 */ /* 0x001e240000002100 */
        /* <DEDUP_REMOVED lines=8> */
[----:B------:R-:W-:Y:S01]  /*3d710*/  STS.U16 [R0+UR4+0x1e780], R23 ;  /* 0x01e7801700007988 */ /* 0x000fe20008000404 */
[----:B0-----:R-:W-:-:S05]  /*3d720*/  LOP3.LUT R25, R25, 0x3f, RZ, 0xc0, !PT ;  /* 0x0000003f19197812 */ /* 0x001fca00078ec0ff */
[----:B------:R-:W-:-:S05]  /*3d730*/  IMAD.SHL.U32 R2, R25, 0x2, RZ ;  /* 0x0000000219027824 */ /* 0x000fca00078e00ff */
[----:B------:R-:W-:Y:S01]  /*3d740*/  LOP3.LUT R2, R2, 0x20, RZ, 0x3c, !PT ;  /* 0x0000002002027812 */ /* 0x000fe200078e3cff */
[----:B------:R-:W-:Y:S04]  /*3d750*/  STL [R1+0x3830], R25 ;  /* 0x0038301901007387 */ /* 0x000fe80000100800 */
[----:B------:R-:W-:Y:S04]  /*3d760*/  STS.U16 [R2+UR4+0x800], R24 ;  /* 0x0008001802007988 */ /* 0x000fe80008000404 */
[----:B---3--:R-:W-:Y:S04]  /*3d770*/  STS.U16 [R2+UR4+0x880], R26 ;  /* 0x0008801a02007988 */ /* 0x008fe80008000404 */
[----:B------:R0:W-:Y:S04]  /*3d780*/  STS.U16 [R2+UR4+0x900], R27 ;  /* 0x0009001b02007988 */ /* 0x0001e80008000404 */
[----:B0-----:R-:W3:Y:S04]  /*3d790*/  LDL.LU R27, [R1+0x1390] ;  /* 0x00139000011b7983 */ /* 0x001ee80000300800 */
[----:B---3--:R0:W-:Y:S04]  /*3d7a0*/  STL [R1+0x3844], R27 ;  /* 0x0038441b01007387 */ /* 0x0081e80000100800 */
[----:B0-----:R-:W3:Y:S04]  /*3d7b0*/  LDL.LU R27, [R1+0x1394] ;  /* 0x00139400011b7983 */ /* 0x001ee80000300800 */
[----:B------:R-:W4:Y:S04]  /*3d7c0*/  LDL.LU R25, [R1+0x12a8] ;  /* 0x0012a80001197983 */ /* 0x000f280000300800 */
[----:B------:R-:W-:Y:S04]  /*3d7d0*/  STS.U16 [R2+UR4+0x980], R29 ;  /* 0x0009801d02007988 */ /* 0x000fe80008000404 */
[----:B--2---:R-:W-:Y:S04]  /*3d7e0*/  STS.U16 [R2+UR4+0xa00], R3 ;  /* 0x000a000302007988 */ /* 0x004fe80008000404 */
[----:B----4-:R0:W-:Y:S04]  /*3d7f0*/  STL [R1+0x3840], R25 ;  /* 0x0038401901007387 */ /* 0x0101e80000100800 */
[----:B0-----:R-:W2:Y:S04]  /*3d800*/  LDL.LU R25, [R1+0x138c] ;  /* 0x00138c0001197983 */ /* 0x001ea80000300800 */
        /* <DEDUP_REMOVED lines=27> */
[----:B0-----:R-:W3:Y:S04]  /*3d9c0*/  LDL.LU R27, [R1+0x3844] ;  /* 0x00384400011b7983 */ /* 0x001ee80000300800 */
[----:B---3--:R0:W-:Y:S04]  /*3d9d0*/  STS.U16 [R2+UR4+0xb00], R27 ;  /* 0x000b001b02007988 */ /* 0x0081e80008000404 */
[----:B--2---:R1:W-:Y:S04]  /*3d9e0*/  STS.U16 [R2+UR4+0xb80], R25 ;  /* 0x000b801902007988 */ /* 0x0043e80008000404 */
[----:B0-----:R-:W2:Y:S04]  /*3d9f0*/  LDL.LU R27, [R1+0xf9c] ;  /* 0x000f9c00011b7983 */ /* 0x001ea80000300800 */
[----:B-1----:R-:W3:Y:S04]  /*3da00*/  LDL.LU R25, [R1+0x3840] ;  /* 0x0038400001197983 */ /* 0x002ee80000300800 */
[----:B---3--:R-:W-:Y:S04]  /*3da10*/  STS.U16 [R2+UR4+0x2800], R25 ;  /* 0x0028001902007988 */ /* 0x008fe80008000404 */
[----:B----4-:R-:W-:Y:S04]  /*3da20*/  STS.U16 [R2+UR4+0x2880], R12 ;  /* 0x0028800c02007988 */ /* 0x010fe80008000404 */
        /* <DEDUP_REMOVED lines=24> */
[----:B------:R1:W-:Y:S04]  /*3dbb0*/  STS.U16 [R2+UR4+0x8900], R3 ;  /* 0x0089000302007988 */ /* 0x0003e80008000404 */
[----:B0-----:R-:W3:Y:S04]  /*3dbc0*/  LDL.LU R29, [R1+0xf98] ;  /* 0x000f9800011d7983 */ /* 0x001ee80000300800 */
[----:B-1----:R-:W4:Y:S04]  /*3dbd0*/  LDL.LU R3, [R1+0xf94] ;  /* 0x000f940001037983 */ /* 0x002f280000300800 */
[----:B------:R-:W3:Y:S04]  /*3dbe0*/  LDL.LU R25, [R1+0xf8c] ;  /* 0x000f8c0001197983 */ /* 0x000ee80000300800 */
[----:B--2---:R-:W-:Y:S04]  /*3dbf0*/  STS.U16 [R2+UR4+0x8980], R27 ;  /* 0x0089801b02007988 */ /* 0x004fe80008000404 */
[----:B---3--:R0:W-:Y:S04]  /*3dc00*/  STL [R1+0x383c], R25 ;  /* 0x00383c1901007387 */ /* 0x0081e80000100800 */
[----:B0-----:R-:W2:Y:S04]  /*3dc10*/  LDL.LU R25, [R1+0xf90] ;  /* 0x000f900001197983 */ /* 0x001ea80000300800 */
[----:B------:R-:W3:Y:S04]  /*3dc20*/  LDL.LU R12, [R1+0xea8] ;  /* 0x000ea800010c7983 */ /* 0x000ee80000300800 */
        /* <DEDUP_REMOVED lines=24> */
[----:B------:R0:W-:Y:S04]  /*3ddb0*/  STS.U16 [R2+UR4+0x8a00], R29 ;  /* 0x008a001d02007988 */ /* 0x0001e80008000404 */
[----:B----4-:R1:W-:Y:S04]  /*3ddc0*/  STS.U16 [R2+UR4+0x8a80], R3 ;  /* 0x008a800302007988 */ /* 0x0103e80008000404 */
[----:B0-----:R-:W4:Y:S04]  /*3ddd0*/  LDL.LU R29, [R1+0xba4] ;  /* 0x000ba400011d7983 */ /* 0x001f280000300800 */
[----:B-1----:R-:W4:Y:S04]  /*3dde0*/  LDL.LU R3, [R1+0xba0] ;  /* 0x000ba00001037983 */ /* 0x002f280000300800 */
[----:B--2---:R0:W-:Y:S04]  /*3ddf0*/  STS.U16 [R2+UR4+0x8b00], R25 ;  /* 0x008b001902007988 */ /* 0x0041e80008000404 */
[----:B0-----:R-:W2:Y:S04]  /*3de00*/  LDL.LU R25, [R1+0x383c] ;  /* 0x00383c0001197983 */ /* 0x001ea80000300800 */
[----:B--2---:R-:W-:Y:S04]  /*3de10*/  STS.U16 [R2+UR4+0x8b80], R25 ;  /* 0x008b801902007988 */ /* 0x004fe80008000404 */
[----:B---3--:R-:W-:Y:S04]  /*3de20*/  STS.U16 [R2+UR4+0xa800], R12 ;  /* 0x00a8000c02007988 */ /* 0x008fe80008000404 */
        /* <DEDUP_REMOVED lines=24> */
[----:B0-----:R-:W2:Y:S04]  /*3dfb0*/  LDL.LU R26, [R1+0xb9c] ;  /* 0x000b9c00011a7983 */ /* 0x001ea80000300800 */
[----:B-1----:R-:W3:Y:S04]  /*3dfc0*/  LDL.LU R27, [R1+0xb98] ;  /* 0x000b9800011b7983 */ /* 0x002ee80000300800 */
[----:B------:R-:W2:Y:S04]  /*3dfd0*/  LDL.LU R25, [R1+0xb90] ;  /* 0x000b900001197983 */ /* 0x000ea80000300800 */
[----:B----4-:R-:W-:Y:S04]  /*3dfe0*/  STS.U16 [R2+UR4+0x10880], R29 ;  /* 0x0108801d02007988 */ /* 0x010fe80008000404 */
[----:B------:R-:W-:Y:S04]  /*3dff0*/  STS.U16 [R2+UR4+0x10900], R3 ;  /* 0x0109000302007988 */ /* 0x000fe80008000404 */
[----:B--2---:R0:W-:Y:S04]  /*3e000*/  STL [R1+0x3838], R25 ;  /* 0x0038381901007387 */ /* 0x0041e80000100800 */
        /* <DEDUP_REMOVED lines=27> */
[----:B---3--:R1:W-:Y:S04]  /*3e1c0*/  STS.U16 [R2+UR4+0x10a00], R27 ;  /* 0x010a001b02007988 */ /* 0x0083e80008000404 */
[----:B0-----:R-:W3:Y:S04]  /*3e1d0*/  LDL.LU R26, [R1+0x364] ;  /* 0x00036400011a7983 */ /* 0x001ee80000300800 */
[----:B-1----:R-:W3:Y:S04]  /*3e1e0*/  LDL.LU R27, [R1+0x360] ;  /* 0x00036000011b7983 */ /* 0x002ee80000300800 */
[----:B--2---:R0:W-:Y:S04]  /*3e1f0*/  STS.U16 [R2+UR4+0x10a80], R25 ;  /* 0x010a801902007988 */ /* 0x0041e80008000404 */
[----:B0-----:R-:W2:Y:S04]  /*3e200*/  LDL.LU R25, [R1+0x3838] ;  /* 0x0038380001197983 */ /* 0x001ea80000300800 */
[----:B--2---:R-:W-:Y:S04]  /*3e210*/  STS.U16 [R2+UR4+0x10b00], R25 ;  /* 0x010b001902007988 */ /* 0x004fe80008000404 */
        /* <DEDUP_REMOVED lines=25> */
[----:B-1----:R-:W4:Y:S04]  /*3e3b0*/  LDL.LU R3, [R1+0x358] ;  /* 0x0003580001037983 */ /* 0x002f280000300800 */
[----:B------:R-:W2:Y:S04]  /*3e3c0*/  LDL.LU R25, [R1+0x350] ;  /* 0x0003500001197983 */ /* 0x000ea80000300800 */
[----:B------:R-:W-:Y:S04]  /*3e3d0*/  STS.U16 [R2+UR4+0x16b80], R24 ;  /* 0x016b801802007988 */ /* 0x000fe80008000404 */
[----:B---3--:R-:W-:Y:S04]  /*3e3e0*/  STS.U16 [R2+UR4+0x18800], R26 ;  /* 0x0188001a02007988 */ /* 0x008fe80008000404 */
[----:B--2---:R0:W-:Y:S04]  /*3e3f0*/  STL [R1+0x3834], R25 ;  /* 0x0038341901007387 */ /* 0x0041e80000100800 */
        /* <DEDUP_REMOVED lines=25> */
[----:B------:R-:W3:Y:S04]  /*3e590*/  LDL.LU R26, [R1+0x30] ;  /* 0x00003000011a7983 */ /* 0x000ee80000300800 */
[----:B------:R1:W-:Y:S04]  /*3e5a0*/  STS.U16 [R2+UR4+0x18900], R29 ;  /* 0x0189001d02007988 */ /* 0x0003e80008000404 */
[----:B----4-:R4:W-:Y:S04]  /*3e5b0*/  STS.U16 [R2+UR4+0x18980], R3 ;  /* 0x0189800302007988 */ /* 0x0109e80008000404 */
[----:B0-----:R-:W3:Y:S04]  /*3e5c0*/  LDL.LU R27, [R1+0x2c] ;  /* 0x00002c00011b7983 */ /* 0x001ee80000300800 */
[----:B-1----:R-:W3:Y:S04]  /*3e5d0*/  LDL.LU R29, [R1+0x28] ;  /* 0x00002800011d7983 */ /* 0x002ee80000300800 */
[----:B----4-:R-:W4:Y:S04]  /*3e5e0*/  LDL.LU R3, [R1+0x1388] ;  /* 0x0013880001037983 */ /* 0x010f280000300800 */
[----:B--2---:R0:W-:Y:S04]  /*3e5f0*/  STS.U16 [R2+UR4+0x18a00], R25 ;  /* 0x018a001902007988 */ /* 0x0041e80008000404 */
[----:B0-----:R-:W2:Y:S04]  /*3e600*/  LDL.LU R25, [R1+0x3834] ;  /* 0x0038340001197983 */ /* 0x001ea80000300800 */
[----:B--2---:R0:W-:Y:S04]  /*3e610*/  STS.U16 [R2+UR4+0x18a80], R25 ;  /* 0x018a801902007988 */ /* 0x0041e80008000404 */
        /* <DEDUP_REMOVED lines=26> */
[----:B------:R0:W-:Y:S04]  /*3e7c0*/  STS.U16 [R2+UR4+0x1eb80], R29 ;  /* 0x01eb801d02007988 */ /* 0x0001e80008000404 */
[----:B0-----:R-:W3:Y:S04]  /*3e7d0*/  LDL.LU R2, [R1+0x1378] ;  /* 0x0013780001027983 */ /* 0x001ee80000300800 */
[----:B---3--:R0:W-:Y:S04]  /*3e7e0*/  STL [R1+0x3824], R2 ;  /* 0x0038240201007387 */ /* 0x0081e80000100800 */
[----:B0-----:R-:W3:Y:S04]  /*3e7f0*/  LDL.LU R2, [R1+0x137c] ;  /* 0x00137c0001027983 */ /* 0x001ee80000300800 */
[----:B---3--:R0:W-:Y:S04]  /*3e800*/  STL [R1+0x3828], R2 ;  /* 0x0038280201007387 */ /* 0x0081e80000100800 */
[----:B0-----:R-:W3:Y:S01]  /*3e810*/  LDL.LU R2, [R1+0x1380] ;  /* 0x0013800001027983 */ /* 0x001ee20000300800 */
[----:B--2---:R-:W-:-:S03]  /*3e820*/  IMAD.SHL.U32 R0, R25, 0x2, RZ ;  /* 0x0000000219007824 */ /* 0x004fc600078e00ff */
        /* <DEDUP_REMOVED lines=21> */
[----:B------:R-:W3:Y:S01]  /*3e980*/  LDL.LU R22, [R1+0x1088] ;  /* 0x0010880001167983 */ /* 0x000ee20000300800 */
[----:B------:R-:W-:-:S03]  /*3e990*/  LOP3.LUT R0, R0, 0x30, RZ, 0x3c, !PT ;  /* 0x0000003000007812 */ /* 0x000fc600078e3cff */
[----:B------:R-:W3:Y:S04]  /*3e9a0*/  LDL.LU R23, [R1+0x1084] ;  /* 0x0010840001177983 */ /* 0x000ee80000300800 */
[----:B------:R-:W3:Y:S04]  /*3e9b0*/  LDL.LU R24, [R1+0x1080] ;  /* 0x0010800001187983 */ /* 0x000ee80000300800 */
[----:B------:R-:W3:Y:S04]  /*3e9c0*/  LDL.LU R25, [R1+0x107c] ;  /* 0x00107c0001197983 */ /* 0x000ee80000300800 */
[----:B------:R-:W3:Y:S04]  /*3e9d0*/  LDL.LU R26, [R1+0x1078] ;  /* 0x00107800011a7983 */ /* 0x000ee80000300800 */
[----:B------:R-:W3:Y:S04]  /*3e9e0*/  LDL.LU R27, [R1+0x1074] ;  /* 0x00107400011b7983 */ /* 0x000ee80000300800 */
[----:B----4-:R0:W-:Y:S04]  /*3e9f0*/  STS.U16 [R0+UR4+0xc00], R3 ;  /* 0x000c000300007988 */ /* 0x0101e80008000404 */
[----:B------:R-:W4:Y:S04]  /*3ea00*/  LDL.LU R29, [R1+0x1070] ;  /* 0x00107000011d7983 */ /* 0x000f280000300800 */
[----:B0-----:R-:W4:Y:S04]  /*3ea10*/  LDL.LU R3, [R1+0x106c] ;  /* 0x00106c0001037983 */ /* 0x001f280000300800 */
[----:B--2---:R0:W-:Y:S04]  /*3ea20*/  STS.U16 [R0+UR4+0xc80], R2 ;  /* 0x000c800200007988 */ /* 0x0041e80008000404 */
[----:B0-----:R-:W2:Y:S04]  /*3ea30*/  LDL.LU R2, [R1+0x382c] ;  /* 0x00382c0001027983 */ /* 0x001ea80000300800 */
[----:B--2---:R0:W-:Y:S04]  /*3ea40*/  STS.U16 [R0+UR4+0xd00], R2 ;  /* 0x000d000200007988 */ /* 0x0041e80008000404 */
[----:B0-----:R-:W2:Y:S04]  /*3ea50*/  LDL.LU R2, [R1+0x3828] ;  /* 0x0038280001027983 */ /* 0x001ea80000300800 */
        /* <DEDUP_REMOVED lines=28> */
[----:B----4-:R0:W-:Y:S04]  /*3ec20*/  STS.U16 [R0+UR4+0x6f00], R29 ;  /* 0x006f001d00007988 */ /* 0x0101e80008000404 */
[----:B0-----:R-:W2:Y:S04]  /*3ec30*/  LDL.LU R29, [R1+0xf88] ;  /* 0x000f8800011d7983 */ /* 0x001ea80000300800 */
[----:B------:R-:W3:Y:S04]  /*3ec40*/  LDL.LU R2, [R1+0xf7c] ;  /* 0x000f7c0001027983 */ /* 0x000ee80000300800 */
[----:B---3--:R0:W-:Y:S04]  /*3ec50*/  STL [R1+0x381c], R2 ;  /* 0x00381c0201007387 */ /* 0x0081e80000100800 */
[----:B0-----:R-:W3:Y:S04]  /*3ec60*/  LDL.LU R2, [R1+0xf80] ;  /* 0x000f800001027983 */ /* 0x001ee80000300800 */
[----:B------:R-:W-:Y:S04]  /*3ec70*/  STS.U16 [R0+UR4+0x6f80], R3 ;  /* 0x006f800300007988 */ /* 0x000fe80008000404 */
[----:B---3--:R0:W-:Y:S04]  /*3ec80*/  STL [R1+0x3820], R2 ;  /* 0x0038200201007387 */ /* 0x0081e80000100800 */
[----:B0-----:R-:W3:Y:S04]  /*3ec90*/  LDL.LU R2, [R1+0xf84] ;  /* 0x000f840001027983 */ /* 0x001ee80000300800 */
        /* <DEDUP_REMOVED lines=25> */
[----:B--2---:R0:W-:Y:S04]  /*3ee30*/  STS.U16 [R0+UR4+0x8c00], R29 ;  /* 0x008c001d00007988 */ /* 0x0041e80008000404 */
[----:B------:R-:W2:Y:S04]  /*3ee40*/  LDL.LU R27, [R1+0xc74] ;  /* 0x000c7400011b7983 */ /* 0x000ea80000300800 */
[----:B0-----:R-:W2:Y:S04]  /*3ee50*/  LDL.LU R29, [R1+0xc70] ;  /* 0x000c7000011d7983 */ /* 0x001ea80000300800 */
[----:B---3--:R0:W-:Y:S04]  /*3ee60*/  STS.U16 [R0+UR4+0x8c80], R2 ;  /* 0x008c800200007988 */ /* 0x0081e80008000404 */
[----:B0-----:R-:W3:Y:S04]  /*3ee70*/  LDL.LU R2, [R1+0x3820] ;  /* 0x0038200001027983 */ /* 0x001ee80000300800 */
[----:B---3--:R0:W-:Y:S04]  /*3ee80*/  STS.U16 [R0+UR4+0x8d00], R2 ;  /* 0x008d000200007988 */ /* 0x0081e80008000404 */
[----:B0-----:R-:W3:Y:S04]  /*3ee90*/  LDL.LU R2, [R1+0x381c] ;  /* 0x00381c0001027983 */ /* 0x001ee80000300800 */
        /* <DEDUP_REMOVED lines=27> */
[----:B------:R-:W4:Y:S04]  /*3f050*/  LDL.LU R2, [R1+0xb80] ;  /* 0x000b800001027983 */ /* 0x000f280000300800 */
[----:B----4-:R0:W-:Y:S04]  /*3f060*/  STL [R1+0x3814], R2 ;  /* 0x0038140201007387 */ /* 0x0101e80000100800 */
[----:B0-----:R-:W4:Y:S04]  /*3f070*/  LDL.LU R2, [R1+0xb84] ;  /* 0x000b840001027983 */ /* 0x001f280000300800 */
[----:B--2---:R-:W-:Y:S04]  /*3f080*/  STS.U16 [R0+UR4+0xee80], R27 ;  /* 0x00ee801b00007988 */ /* 0x004fe80008000404 */
[----:B------:R-:W-:Y:S04]  /*3f090*/  STS.U16 [R0+UR4+0xef00], R29 ;  /* 0x00ef001d00007988 */ /* 0x000fe80008000404 */
        /* <DEDUP_REMOVED lines=28> */
[----:B------:R-:W3:Y:S04]  /*3f260*/  LDL.LU R27, [R1+0x434] ;  /* 0x00043400011b7983 */ /* 0x000ee80000300800 */
[----:B0-----:R-:W3:Y:S04]  /*3f270*/  LDL.LU R3, [R1+0x430] ;  /* 0x0004300001037983 */ /* 0x001ee80000300800 */
[----:B--2---:R0:W-:Y:S04]  /*3f280*/  STS.U16 [R0+UR4+0x10c00], R2 ;  /* 0x010c000200007988 */ /* 0x0041e80008000404 */
[----:B0-----:R-:W2:Y:S04]  /*3f290*/  LDL.LU R2, [R1+0x3818] ;  /* 0x0038180001027983 */ /* 0x001ea80000300800 */
        /* <DEDUP_REMOVED lines=26> */
[----:B0-----:R-:W2:Y:S04]  /*3f440*/  LDL.LU R29, [R1+0x42c] ;  /* 0x00042c00011d7983 */ /* 0x001ea80000300800 */
[----:B------:R-:W4:Y:S04]  /*3f450*/  LDL.LU R2, [R1+0x340] ;  /* 0x0003400001027983 */ /* 0x000f280000300800 */
[----:B----4-:R0:W-:Y:S04]  /*3f460*/  STL [R1+0x380c], R2 ;  /* 0x00380c0201007387 */ /* 0x0101e80000100800 */
[----:B0-----:R-:W4:Y:S04]  /*3f470*/  LDL.LU R2, [R1+0x344] ;  /* 0x0003440001027983 */ /* 0x001f280000300800 */
[----:B------:R-:W-:Y:S04]  /*3f480*/  STS.U16 [R0+UR4+0x16d00], R25 ;  /* 0x016d001900007988 */ /* 0x000fe80008000404 */
[----:B------:R-:W-:Y:S04]  /*3f490*/  STS.U16 [R0+UR4+0x16d80], R26 ;  /* 0x016d801a00007988 */ /* 0x000fe80008000404 */
[----:B---3--:R-:W-:Y:S04]  /*3f4a0*/  STS.U16 [R0+UR4+0x16e00], R27 ;  /* 0x016e001b00007988 */ /* 0x008fe80008000404 */
[----:B------:R-:W-:Y:S04]  /*3f4b0*/  STS.U16 [R0+UR4+0x16e80], R3 ;  /* 0x016e800300007988 */ /* 0x000fe80008000404 */
[----:B----4-:R0:W-:Y:S04]  /*3f4c0*/  STL [R1+0x3810], R2 ;  /* 0x0038100201007387 */ /* 0x0101e80000100800 */
        /* <DEDUP_REMOVED lines=33> */
[----:B---3--:R0:W-:Y:S04]  /*3f6e0*/  STS.U16 [R0+UR4+0x18c80], R2 ;  /* 0x018c800200007988 */ /* 0x0081e80008000404 */
[----:B0-----:R-:W3:Y:S04]  /*3f6f0*/  LDL.LU R2, [R1+0x1368] ;  /* 0x0013680001027983 */ /* 0x001ee80000300800 */
[----:B---3--:R0:W-:Y:S04]  /*3f700*/  STL [R1+0x37fc], R2 ;  /* 0x0037fc0201007387 */ /* 0x0081e80000100800 */
[----:B0-----:R-:W3:Y:S04]  /*3f710*/  LDL.LU R2, [R1+0x8] ;  /* 0x0000080001027983 */ /* 0x001ee80000300800 */
[----:B---3--:R0:W-:Y:S04]  /*3f720*/  STL [R1+0x3804], R2 ;  /* 0x0038040201007387 */ /* 0x0081e80000100800 */
[----:B0-----:R-:W3:Y:S04]  /*3f730*/  LDL.LU R2, [R1+0xc] ;  /* 0x00000c0001027983 */ /* 0x001ee80000300800 */
        /* <DEDUP_REMOVED lines=20> */
[----:B---3--:R0:W-:Y:S04]  /*3f880*/  STL [R1+0x3808], R2 ;  /* 0x0038080201007387 */ /* 0x0081e80000100800 */
[----:B0-----:R-:W3:Y:S04]  /*3f890*/  LDL.LU R2, [R1+0x10] ;  /* 0x0000100001027983 */ /* 0x001ee80000300800 */
[----:B------:R-:W4:Y:S04]  /*3f8a0*/  LDL.LU R12, [R1+0x1364] ;  /* 0x00136400010c7983 */ /* 0x000f280000300800 */
[----:B------:R0:W-:Y:S02]  /*3f8b0*/  STS.U16 [R0+UR4+0x1cf00], R3 ;  /* 0x01cf000300007988 */ /* 0x0001e40008000404 */
[----:B0-----:R-:W0:Y:S02]  /*3f8c0*/  S2R R3, SR_TID.X ;  /* 0x0000000000037919 */ /* 0x001e240000002100 */
[----:B------:R-:W-:Y:S04]  /*3f8d0*/  STS.U16 [R0+UR4+0x1cf80], R23 ;  /* 0x01cf801700007988 */ /* 0x000fe80008000404 */
[----:B------:R-:W-:Y:S04]  /*3f8e0*/  STS.U16 [R0+UR4+0x1ec00], R24 ;  /* 0x01ec001800007988 */ /* 0x000fe80008000404 */
[----:B------:R-:W-:Y:S04]  /*3f8f0*/  STS.U16 [R0+UR4+0x1ec80], R25 ;  /* 0x01ec801900007988 */ /* 0x000fe80008000404 */
[----:B------:R-:W-:Y:S04]  /*3f900*/  STS.U16 [R0+UR4+0x1ed00], R26 ;  /* 0x01ed001a00007988 */ /* 0x000fe80008000404 */
[----:B--2---:R-:W-:Y:S04]  /*3f910*/  STS.U16 [R0+UR4+0x1ed80], R27 ;  /* 0x01ed801b00007988 */ /* 0x004fe80008000404 */
[----:B------:R1:W-:Y:S01]  /*3f920*/  STS.U16 [R0+UR4+0x1ee00], R29 ;  /* 0x01ee001d00007988 */ /* 0x0003e20008000404 */
[----:B0-----:R-:W-:-:S05]  /*3f930*/  LOP3.LUT R3, R3, 0x3f, RZ, 0xc0, !PT ;  /* 0x0000003f03037812 */ /* 0x001fca00078ec0ff */
[C---:B-1----:R-:W-:Y:S01]  /*3f940*/  IMAD.SHL.U32 R0, R3.reuse, 0x2, RZ ;  /* 0x0000000203007824 */ /* 0x042fe200078e00ff */
[----:B----4-:R0:W-:Y:S04]  /*3f950*/  STL [R1+0x3800], R12 ;  /* 0x0038000c01007387 */ /* 0x0101e80000100800 */
[----:B------:R-:W2:Y:S04]  /*3f960*/  LDL.LU R15, [R1+0x1360] ;  /* 0x00136000010f7983 */ /* 0x000ea80000300800 */
        /* <DEDUP_REMOVED lines=14> */
[----:B------:R-:W4:Y:S01]  /*3fa50*/  LDL.LU R19, [R1+0x1164] ;  /* 0x0011640001137983 */ /* 0x000f220000300800 */
[----:B0-----:R-:W-:-:S03]  /*3fa60*/  IMAD.SHL.U32 R12, R3, 0x2, RZ ;  /* 0x00000002030c7824 */ /* 0x001fc600078e00ff */
[----:B------:R-:W4:Y:S04]  /*3fa70*/  LDL.LU R20, [R1+0x1160] ;  /* 0x0011600001147983 */ /* 0x000f280000300800 */
[----:B------:R-:W4:Y:S04]  /*3fa80*/  LDL.LU R21, [R1+0x115c] ;  /* 0x00115c0001157983 */ /* 0x000f280000300800 */
[----:B------:R-:W4:Y:S04]  /*3fa90*/  LDL.LU R22, [R1+0x1158] ;  /* 0x0011580001167983 */ /* 0x000f280000300800 */
[----:B------:R-:W4:Y:S04]  /*3faa0*/  LDL.LU R23, [R1+0x1154] ;  /* 0x0011540001177983 */ /* 0x000f280000300800 */
[----:B------:R-:W4:Y:S01]  /*3fab0*/  LDL.LU R24, [R1+0x1150] ;  /* 0x0011500001187983 */ /* 0x000f220000300800 */
[----:B------:R-:W-:-:S03]  /*3fac0*/  LOP3.LUT R12, R12, 0x30, RZ, 0x3c, !PT ;  /* 0x000000300c0c7812 */ /* 0x000fc600078e3cff */
        /* <DEDUP_REMOVED lines=8> */
[----:B0-----:R-:W3:Y:S01]  /*3fb50*/  LDL.LU R2, [R1+0x3804] ;  /* 0x0038040001027983 */ /* 0x001ee20000300800 */
[----:B------:R-:W-:-:S03]  /*3fb60*/  LOP3.LUT R0, R0, 0x40, RZ, 0x3c, !PT ;  /* 0x0000004000007812 */ /* 0x000fc600078e3cff */
[----:B---3--:R0:W-:Y:S04]  /*3fb70*/  STS.U16 [R12+UR4+0x1ef80], R2 ;  /* 0x01ef80020c007988 */ /* 0x0081e80008000404 */
[----:B0-----:R-:W3:Y:S04]  /*3fb80*/  LDL.LU R12, [R1+0x3800] ;  /* 0x00380000010c7983 */ /* 0x001ee80000300800 */
[----:B------:R-:W2:Y:S04]  /*3fb90*/  LDL.LU R2, [R1+0x37fc] ;  /* 0x0037fc0001027983 */ /* 0x000ea80000300800 */
[----:B--2---:R0:W-:Y:S04]  /*3fba0*/  STS.U16 [R0+UR4+0x1000], R2 ;  /* 0x0010000200007988 */ /* 0x0041e80008000404 */
[----:B0-----:R-:W2:Y:S04]  /*3fbb0*/  LDL.LU R2, [R1+0x104c] ;  /* 0x00104c0001027983 */ /* 0x001ea80000300800 */
[----:B--2---:R0:W-:Y:S04]  /*3fbc0*/  STL [R1+0x37f0], R2 ;  /* 0x0037f00201007387 */ /* 0x0041e80000100800 */
[----:B0-----:R-:W2:Y:S04]  /*3fbd0*/  LDL.LU R2, [R1+0x1050] ;  /* 0x0010500001027983 */ /* 0x001ea80000300800 */
[----:B--2---:R0:W-:Y:S04]  /*3fbe0*/  STL [R1+0x37f4], R2 ;  /* 0x0037f40201007387 */ /* 0x0041e80000100800 */
[----:B0-----:R-:W2:Y:S04]  /*3fbf0*/  LDL.LU R2, [R1+0x1054] ;  /* 0x0010540001027983 */ /* 0x001ea80000300800 */
[----:B---3--:R-:W-:Y:S04]  /*3fc00*/  STS.U16 [R0+UR4+0x1080], R12 ;  /* 0x0010800c00007988 */ /* 0x008fe80008000404 */
[----:B------:R-:W-:Y:S04]  /*3fc10*/  STS.U16 [R0+UR4+0x1100], R15 ;  /* 0x0011000f00007988 */ /* 0x000fe80008000404 */
        /* <DEDUP_REMOVED lines=11> */
[----:B--2---:R0:W-:Y:S04]  /*3fcd0*/  STL [R1+0x37f8], R2 ;  /* 0x0037f80201007387 */ /* 0x0041e80000100800 */
[----:B0-----:R-:W2:Y:S04]  /*3fce0*/  LDL.LU R2, [R1+0x1058] ;  /* 0x0010580001027983 */ /* 0x001ea80000300800 */
[----:B------:R-:W3:Y:S04]  /*3fcf0*/  LDL.LU R12, [R1+0xf68] ;  /* 0x000f6800010c7983 */ /* 0x000ee80000300800 */
        /* <DEDUP_REMOVED lines=13> */
[----:B------:R1:W-:Y:S04]  /*3fdd0*/  STS.U16 [R0+UR4+0x3380], R17 ;  /* 0x0033801100007988 */ /* 0x0003e80008000404 */
        /* <DEDUP_REMOVED lines=24> */
[----:B0-----:R-:W4:Y:S04]  /*3ff60*/  LDL.LU R29, [R1+0xc64] ;  /* 0x000c6400011d7983 */ /* 0x001f280000300800 */
[----:B-1----:R-:W4:Y:S04]  /*3ff70*/  LDL.LU R3, [R1+0xc60] ;  /* 0x000c600001037983 */ /* 0x002f280000300800 */
[----:B--2---:R0:W-:Y:S04]  /*3ff80*/  STS.U16 [R0+UR4+0x7200], R2 ;  /* 0x0072000200007988 */ /* 0x0041e80008000404 */
[----:B0-----:R-:W2:Y:S04]  /*3ff90*/  LDL.LU R2, [R1+0x37f8] ;  /* 0x0037f80001027983 */ /* 0x001ea80000300800 */
[----:B--2---:R0:W-:Y:S04]  /*3ffa0*/  STS.U16 [R0+UR4+0x7280], R2 ;  /* 0x0072800200007988 */ /* 0x0041e80008000404 */
[----:B0-----:R-:W2:Y:S04]  /*3ffb0*/  LDL.LU R2, [R1+0x37f4] ;  /* 0x0037f40001027983 */ /* 0x001ea80000300800 */
[----:B--2---:R0:W-:Y:S04]  /*3ffc0*/  STS.U16 [R0+UR4+0x7300], R2 ;  /* 0x0073000200007988 */ /* 0x0041e80008000404 */
[----:B0-----:R-:W2:Y:S04]  /*3ffd0*/  LDL.LU R2, [R1+0x37f0] ;  /* 0x0037f00001027983 */ /* 0x001ea80000300800 */
[----:B--2---:R0:W-:Y:S04]  /*3ffe0*/  STS.U16 [R0+UR4+0x7380], R2 ;  /* 0x0073800200007988 */ /* 0x0041e80008000404 */
[----:B0-----:R-:W2:Y:S04]  /*3fff0*/  LDL.LU R2, [R1+0xc50] ;  /* 0x000c500001027983 */ /* 0x001ea80000300800 */
[----:B--2---:R0:W-:Y:S04]  /*40000*/  STL [R1+0x37e4], R2 ;  /* 0x0037e40201007387 */ /* 0x0041e80000100800 */
[----:B0-----:R-:W2:Y:S04]  /*40010*/  LDL.LU R2, [R1+0xc54] ;  /* 0x000c540001027983 */ /* 0x001ea80000300800 */
[----:B--2---:R0:W-:Y:S04]  /*40020*/  STL [R1+0x37e8], R2 ;  /* 0x0037e80201007387 */ /* 0x0041e80000100800 */
[----:B0-----:R-:W2:Y:S04]  /*40030*/  LDL.LU R2, [R1+0xc58] ;  /* 0x000c580001027983 */ /* 0x001ea80000300800 */
        /* <DEDUP_REMOVED lines=64> */
[----:B----4-:R-:W-:Y:S04]  /*40440*/  STS.U16 [R0+UR4+0x11000], R15 ;  /* 0x0110000f00007988 */ /* 0x010fe80008000404 */
[----:B------:R0:W-:Y:S04]  /*40450*/  STS.U16 [R0+UR4+0x11080], R28 ;  /* 0x0110801c00007988 */ /* 0x0001e80008000404 */
[----:B0-----:R-:W2:Y:S04]  /*40460*/  LDL.LU R28, [R1+0x410] ;  /* 0x00041000011c7983 */ /* 0x001ea80000300800 */
[----:B--2---:R0:W-:Y:S04]  /*40470*/  STL [R1+0x37d8], R28 ;  /* 0x0037d81c01007387 */ /* 0x0041e80000100800 */
[----:B0-----:R-:W2:Y:S04]  /*40480*/  LDL.LU R28, [R1+0x414] ;  /* 0x00041400011c7983 */ /* 0x001ea80000300800 */
[----:B--2---:R0:W-:Y:S04]  /*40490*/  STL [R1+0x37dc], R28 ;  /* 0x0037dc1c01007387 */ /* 0x0041e80000100800 */
[----:B0-----:R-:W2:Y:S04]  /*404a0*/  LDL.LU R28, [R1+0x418] ;  /* 0x00041800011c7983 */ /* 0x001ea80000300800 */
        /* <DEDUP_REMOVED lines=54> */
[----:B0-----:R-:W2:Y:S04]  /*40810*/  LDL.LU R28, [R1+0x37e0] ;  /* 0x0037e000011c7983 */ /* 0x001ea80000300800 */
[----:B--2---:R0:W-:Y:S04]  /*40820*/  STS.U16 [R0+UR4+0x17180], R28 ;  /* 0x0171801c00007988 */ /* 0x0041e80008000404 */
[----:B0-----:R-:W2:Y:S04]  /*40830*/  LDL.LU R28, [R1+0x37dc] ;  /* 0x0037dc00011c7983 */ /* 0x001ea80000300800 */
[----:B--2---:R0:W-:Y:S04]  /*40840*/  STS.U16 [R0+UR4+0x17200], R28 ;  /* 0x0172001c00007988 */ /* 0x0041e80008000404 */
[----:B0-----:R-:W2:Y:S04]  /*40850*/  LDL.LU R28, [R1+0x37d8] ;  /* 0x0037d800011c7983 */ /* 0x001ea80000300800 */
[----:B--2---:R0:W-:Y:S04]  /*40860*/  STS.U16 [R0+UR4+0x17280], R28 ;  /* 0x0172801c00007988 */ /* 0x0041e80008000404 */
[----:B---3--:R1:W-:Y:S04]  /*40870*/  STS.U16 [R0+UR4+0x17300], R23 ;  /* 0x0173001700007988 */ /* 0x0083e80008000404 */
[----:B----4-:R2:W-:Y:S04]  /*40880*/  STS.U16 [R0+UR4+0x17380], R24 ;  /* 0x0173801800007988 */ /* 0x0105e80008000404 */
[----:B------:R3:W-:Y:S04]  /*40890*/  STS.U16 [R0+UR4+0x19000], R25 ;  /* 0x0190001900007988 */ /* 0x0007e80008000404 */
[----:B------:R4:W-:Y:S04]  /*408a0*/  STS.U16 [R0+UR4+0x19080], R26 ;  /* 0x0190801a00007988 */ /* 0x0009e80008000404 */
[----:B------:R4:W-:Y:S04]  /*408b0*/  STS.U16 [R0+UR4+0x19100], R27 ;  /* 0x0191001b00007988 */ /* 0x0009e80008000404 */
[----:B0-----:R-:W4:Y:S04]  /*408c0*/  LDL.LU R28, [R1+0x37d4] ;  /* 0x0037d400011c7983 */ /* 0x001f280000300800 */
[----:B-1----:R-:W4:Y:S04]  /*408d0*/  LDL.LU R23, [R1+0x37d0] ;  /* 0x0037d00001177983 */ /* 0x002f280000300800 */
[----:B--2---:R-:W2:Y:S04]  /*408e0*/  LDL.LU R24, [R1+0x37cc] ;  /* 0x0037cc0001187983 */ /* 0x004ea80000300800 */
[----:B---3--:R-:W3:Y:S04]  /*408f0*/  LDL.LU R25, [R1+0x37c8] ;  /* 0x0037c80001197983 */ /* 0x008ee80000300800 */
[----:B----4-:R-:W4:Y:S04]  /*40900*/  LDL.LU R26, [R1+0x37c4] ;  /* 0x0037c400011a7983 */ /* 0x010f280000300800 */
[----:B------:R-:W2:Y:S04]  /*40910*/  LDL.LU R27, [R1+0x37c0] ;  /* 0x0037c000011b7983 */ /* 0x000ea80000300800 */
[----:B------:R0:W-:Y:S04]  /*40920*/  STS.U16 [R0+UR4+0x19180], R29 ;  /* 0x0191801d00007988 */ /* 0x0001e80008000404 */
[----:B------:R1:W-:Y:S04]  /*40930*/  STS.U16 [R0+UR4+0x19200], R3 ;  /* 0x0192000300007988 */ /* 0x0003e80008000404 */
[----:B0-----:R-:W3:Y:S04]  /*40940*/  LDL.LU R29, [R1+0x37bc] ;  /* 0x0037bc00011d7983 */ /* 0x001ee80000300800 */
[----:B-1----:R-:W4:Y:S04]  /*40950*/  LDL.LU R3, [R1+0x37b8] ;  /* 0x0037b80001037983 */ /* 0x002f280000300800 */
        /* <DEDUP_REMOVED lines=20> */
[----:B---3--:R-:W-:Y:S04]  /*40aa0*/  STL [R1+0x36cc], R29 ;  /* 0x0036cc1d01007387 */ /* 0x008fe80000100800 */
[----:B----4-:R-:W-:Y:S04]  /*40ab0*/  STS.U16 [R0+UR4+0x1f080], R3 ;  /* 0x01f0800300007988 */ /* 0x010fe80008000404 */
[----:B------:R-:W-:Y:S04]  /*40ac0*/  STS.U16 [R0+UR4+0x1f100], R29 ;  /* 0x01f1001d00007988 */ /* 0x000fe80008000404 */
[----:B--2---:R-:W-:Y:S04]  /*40ad0*/  STS.U16 [R0+UR4+0x1f180], R27 ;  /* 0x01f1801b00007988 */ /* 0x004fe80008000404 */
[----:B------:R-:W-:Y:S04]  /*40ae0*/  STL [R1+0x36d0], R27 ;  /* 0x0036d01b01007387 */ /* 0x000fe80000100800 */
[----:B------:R-:W-:Y:S04]  /*40af0*/  STS.U16 [R0+UR4+0x1f200], R26 ;  /* 0x01f2001a00007988 */ /* 0x000fe80008000404 */
[----:B------:R-:W-:Y:S04]  /*40b00*/  STL [R1+0x36d4], R26 ;  /* 0x0036d41a01007387 */ /* 0x000fe80000100800 */
[----:B------:R-:W-:Y:S04]  /*40b10*/  STS.U16 [R0+UR4+0x1f280], R25 ;  /* 0x01f2801900007988 */ /* 0x000fe80008000404 */
[----:B------:R0:W-:Y:S04]  /*40b20*/  STL [R1+0x36d8], R25 ;  /* 0x0036d81901007387 */ /* 0x0001e80000100800 */
[----:B0-----:R-:W2:Y:S01]  /*40b30*/  LDL.LU R25, [R1+0x1344] ;  /* 0x0013440001197983 */ /* 0x001ea20000300800 */
[----:B------:R-:W0:Y:S03]  /*40b40*/  S2R R3, SR_TID.X ;  /* 0x0000000000037919 */ /* 0x000e260000002100 */
[----:B------:R1:W-:Y:S01]  /*40b50*/  STS.U16 [R0+UR4+0x1f300], R24 ;  /* 0x01f3001800007988 */ /* 0x0003e20008000404 */
[----:B0-----:R-:W-:-:S05]  /*40b60*/  LOP3.LUT R3, R3, 0x3f, RZ, 0xc0, !PT ;  /* 0x0000003f03037812 */ /* 0x001fca00078ec0ff */
[----:B------:R-:W-:Y:S01]  /*40b70*/  IMAD.SHL.U32 R15, R3, 0x2, RZ ;  /* 0x00000002030f7824 */ /* 0x000fe200078e00ff */
[----:B--2---:R0:W-:Y:S04]  /*40b80*/  STL [R1+0x37b4], R25 ;  /* 0x0037b41901007387 */ /* 0x0041e80000100800 */
[----:B------:R-:W2:Y:S04]  /*40b90*/  LDL.LU R26, [R1+0x1340] ;  /* 0x00134000011a7983 */ /* 0x000ea80000300800 */
[----:B------:R-:W3:Y:S04]  /*40ba0*/  LDL.LU R27, [R1+0x133c] ;  /* 0x00133c00011b7983 */ /* 0x000ee80000300800 */
[----:B------:R-:W4:Y:S04]  /*40bb0*/  LDL.LU R29, [R1+0x1338] ;  /* 0x00133800011d7983 */ /* 0x000f280000300800 */
[----:B------:R-:W4:Y:S04]  /*40bc0*/  LDL.LU R2, [R1+0x1334] ;  /* 0x0013340001027983 */ /* 0x000f280000300800 */
[----:B------:R-:W4:Y:S04]  /*40bd0*/  LDL.LU R12, [R1+0x1330] ;  /* 0x00133000010c7983 */ /* 0x000f280000300800 */
[----:B-1----:R-:W4:Y:S04]  /*40be0*/  LDL.LU R0, [R1+0x132c] ;  /* 0x00132c0001007983 */ /* 0x002f280000300800 */
[----:B------:R-:W4:Y:S04]  /*40bf0*/  LDL.LU R14, [R1+0x1248] ;  /* 0x00124800010e7983 */ /* 0x000f280000300800 */
[----:B------:R-:W4:Y:S04]  /*40c00*/  LDL.LU R4, [R1+0x1244] ;  /* 0x0012440001047983 */ /* 0x000f280000300800 */
[----:B------:R-:W4:Y:S04]  /*40c10*/  LDL.LU R5, [R1+0x1240] ;  /* 0x0012400001057983 */ /* 0x000f280000300800 */
[----:B------:R-:W4:Y:S04]  /*40c20*/  LDL.LU R6, [R1+0x123c] ;  /* 0x00123c0001067983 */ /* 0x000f280000300800 */
[----:B------:R-:W4:Y:S04]  /*40c30*/  LDL.LU R7, [R1+0x1238] ;  /* 0x0012380001077983 */ /* 0x000f280000300800 */
[----:B------:R-:W4:Y:S01]  /*40c40*/  LDL.LU R8, [R1+0x1234] ;  /* 0x0012340001087983 */ /* 0x000f220000300800 */
[----:B0-----:R-:W-:-:S03]  /*40c50*/  LOP3.LUT R25, R28, 0x3f, RZ, 0xc0, !PT ;  /* 0x0000003f1c197812 */ /* 0x001fc600078ec0ff */
[----:B------:R-:W4:Y:S04]  /*40c60*/  LDL.LU R9, [R1+0x1230] ;  /* 0x0012300001097983 */ /* 0x000f280000300800 */
[----:B------:R-:W4:Y:S04]  /*40c70*/  LDL.LU R10, [R1+0x122c] ;  /* 0x00122c00010a7983 */ /* 0x000f280000300800 */
[----:B------:R-:W4:Y:S04]  /*40c80*/  LDL.LU R11, [R1+0x1148] ;  /* 0x00114800010b7983 */ /* 0x000f280000300800 */
[----:B------:R-:W4:Y:S04]  /*40c90*/  LDL.LU R13, [R1+0x1144] ;  /* 0x00114400010d7983 */ /* 0x000f280000300800 */
[----:B------:R-:W4:Y:S01]  /*40ca0*/  LDL.LU R16, [R1+0x1140] ;  /* 0x0011400001107983 */ /* 0x000f220000300800 */
[----:B------:R-:W-:-:S03]  /*40cb0*/  IMAD.SHL.U32 R25, R25, 0x2, RZ ;  /* 0x0000000219197824 */ /* 0x000fc600078e00ff */
        /* <DEDUP_REMOVED lines=9> */
[----:B------:R0:W-:Y:S04]  /*40d50*/  STL [R1+0x36dc], R24 ;  /* 0x0036dc1801007387 */ /* 0x0001e80000100800 */
[----:B------:R1:W-:Y:S04]  /*40d60*/  STS.U16 [R25+UR4+0x1f380], R23 ;  /* 0x01f3801719007988 */ /* 0x0003e80008000404 */
[----:B0-----:R-:W2:Y:S04]  /*40d70*/  LDL.LU R24, [R1+0x1348] ;  /* 0x0013480001187983 */ /* 0x001ea80000300800 */
[----:B-1----:R-:W3:Y:S04]  /*40d80*/  LDL.LU R25, [R1+0x37b4] ;  /* 0x0037b40001197983 */ /* 0x002ee80000300800 */
[----:B------:R0:W-:Y:S04]  /*40d90*/  STL [R1+0x36e0], R23 ;  /* 0x0036e01701007387 */ /* 0x0001e80000100800 */
[----:B0-----:R-:W4:Y:S04]  /*40da0*/  LDL.LU R23, [R1+0x1030] ;  /* 0x0010300001177983 */ /* 0x001f280000300800 */
[----:B----4-:R0:W-:Y:S04]  /*40db0*/  STL [R1+0x37a8], R23 ;  /* 0x0037a81701007387 */ /* 0x0101e80000100800 */
[----:B0-----:R-:W4:Y:S04]  /*40dc0*/  LDL.LU R23, [R1+0x1034] ;  /* 0x0010340001177983 */ /* 0x001f280000300800 */
[----:B----4-:R0:W-:Y:S04]  /*40dd0*/  STL [R1+0x37ac], R23 ;  /* 0x0037ac1701007387 */ /* 0x0101e80000100800 */
[----:B0-----:R-:W4:Y:S01]  /*40de0*/  LDL.LU R23, [R1+0x1038] ;  /* 0x0010380001177983 */ /* 0x001f220000300800 */
[----:B------:R-:W-:-:S05]  /*40df0*/  LOP3.LUT R15, R15, 0x50, RZ, 0x3c, !PT ;  /* 0x000000500f0f7812 */ /* 0x000fca00078e3cff */
        /* <DEDUP_REMOVED lines=11> */
[----:B----4-:R0:W-:Y:S04]  /*40eb0*/  STL [R1+0x37b0], R23 ;  /* 0x0037b01701007387 */ /* 0x0101e80000100800 */
        /* <DEDUP_REMOVED lines=40> */
[----:B0-----:R-:W4:Y:S04]  /*41140*/  LDL.LU R21, [R1+0xd30] ;  /* 0x000d300001157983 */ /* 0x001f280000300800 */
[----:B-1----:R-:W4:Y:S04]  /*41150*/  LDL.LU R22, [R1+0xd2c] ;  /* 0x000d2c0001167983 */ /* 0x002f280000300800 */
        /* <DEDUP_REMOVED lines=79> */
[----:B------:R-:W-:Y:S04]  /*41650*/  STS.U16 [R15+UR4+0x11400], R26 ;  /* 0x0114001a0f007988 */ /* 0x000fe80008000404 */
[----:B------:R-:W-:Y:S04]  /*41660*/  STS.U16 [R15+UR4+0x11480], R27 ;  /* 0x0114801b0f007988 */ /* 0x000fe80008000404 */
[----:B------:R-:W-:Y:S04]  /*41670*/  STS.U16 [R15+UR4+0x11500], R29 ;  /* 0x0115001d0f007988 */ /* 0x000fe80008000404 */
[----:B------:R-:W-:Y:S04]  /*41680*/  STS.U16 [R15+UR4+0x11580], R2 ;  /* 0x011580020f007988 */ /* 0x000fe80008000404 */
[----:B------:R-:W-:Y:S04]  /*41690*/  STS.U16 [R15+UR4+0x11600], R12 ;  /* 0x0116000c0f007988 */ /* 0x000fe80008000404 */
        /* <DEDUP_REMOVED lines=74> */
[----:B------:R1:W-:Y:S04]  /*41b40*/  STS.U16 [R15+UR4+0x19600], R22 ;  /* 0x019600160f007988 */ /* 0x0003e80008000404 */
[----:B0-----:R-:W3:Y:S04]  /*41b50*/  LDL.LU R20, [R1+0x3774] ;  /* 0x0037740001147983 */ /* 0x001ee80000300800 */
[----:B-1----:R-:W4:Y:S04]  /*41b60*/  LDL.LU R21, [R1+0x3770] ;  /* 0x0037700001157983 */ /* 0x002f280000300800 */
[----:B------:R-:W2:Y:S04]  /*41b70*/  LDL.LU R22, [R1+0x376c] ;  /* 0x00376c0001167983 */ /* 0x000ea80000300800 */
        /* <DEDUP_REMOVED lines=38> */
[----:B--2---:R-:W-:Y:S04]  /*41de0*/  STS.U16 [R15+UR4+0x1f400], R22 ;  /* 0x01f400160f007988 */ /* 0x004fe80008000404 */
[----:B------:R0:W-:Y:S04]  /*41df0*/  STL [R1+0x36e4], R22 ;  /* 0x0036e41601007387 */ /* 0x0001e80000100800 */
[----:B----4-:R-:W-:Y:S04]  /*41e00*/  STS.U16 [R15+UR4+0x1f480], R21 ;  /* 0x01f480150f007988 */ /* 0x010fe80008000404 */
[----:B---3--:R-:W-:Y:S04]  /*41e10*/  STS.U16 [R15+UR4+0x1f500], R20 ;  /* 0x01f500140f007988 */ /* 0x008fe80008000404 */
[----:B------:R-:W-:Y:S04]  /*41e20*/  STS.U16 [R15+UR4+0x1f580], R19 ;  /* 0x01f580130f007988 */ /* 0x000fe80008000404 */
[----:B0-----:R-:W2:Y:S04]  /*41e30*/  LDL.LU R22, [R1+0x1314] ;  /* 0x0013140001167983 */ /* 0x001ea80000300800 */
[----:B------:R0:W-:Y:S04]  /*41e40*/  STL [R1+0x36e8], R21 ;  /* 0x0036e81501007387 */ /* 0x0001e80000100800 */
[----:B------:R-:W-:Y:S04]  /*41e50*/  STS.U16 [R15+UR4+0x1f600], R18 ;  /* 0x01f600120f007988 */ /* 0x000fe80008000404 */
[----:B------:R-:W-:Y:S04]  /*41e60*/  STS.U16 [R15+UR4+0x1f680], R17 ;  /* 0x01f680110f007988 */ /* 0x000fe80008000404 */
[----:B0-----:R-:W3:Y:S04]  /*41e70*/  LDL.LU R21, [R1+0x1318] ;  /* 0x0013180001157983 */ /* 0x001ee80000300800 */
[----:B------:R0:W-:Y:S04]  /*41e80*/  STL [R1+0x36ec], R20 ;  /* 0x0036ec1401007387 */ /* 0x0001e80000100800 */
[----:B------:R1:W-:Y:S04]  /*41e90*/  STS.U16 [R15+UR4+0x1f700], R16 ;  /* 0x01f700100f007988 */ /* 0x0003e80008000404 */
[----:B0-----:R-:W4:Y:S04]  /*41ea0*/  LDL.LU R20, [R1+0x131c] ;  /* 0x00131c0001147983 */ /* 0x001f280000300800 */
[----:B------:R0:W-:Y:S01]  /*41eb0*/  STL [R1+0x36f0], R19 ;  /* 0x0036f01301007387 */ /* 0x0001e20000100800 */
[----:B-1----:R-:W-:-:S03]  /*41ec0*/  IMAD.SHL.U32 R15, R0, 0x2, RZ ;  /* 0x00000002000f7824 */ /* 0x002fc600078e00ff */
[----:B0-----:R-:W2:Y:S04]  /*41ed0*/  LDL.LU R19, [R1+0x1320] ;  /* 0x0013200001137983 */ /* 0x001ea80000300800 */
[----:B------:R0:W-:Y:S04]  /*41ee0*/  STL [R1+0x36f4], R18 ;  /* 0x0036f41201007387 */ /* 0x0001e80000100800 */
[----:B0-----:R-:W3:Y:S04]  /*41ef0*/  LDL.LU R18, [R1+0x1324] ;  /* 0x0013240001127983 */ /* 0x001ee80000300800 */
[----:B------:R0:W-:Y:S04]  /*41f00*/  STL [R1+0x36f8], R17 ;  /* 0x0036f81101007387 */ /* 0x0001e80000100800 */
[----:B0-----:R-:W4:Y:S04]  /*41f10*/  LDL.LU R17, [R1+0x1328] ;  /* 0x0013280001117983 */ /* 0x001f280000300800 */
[----:B------:R0:W-:Y:S02]  /*41f20*/  STL [R1+0x3744], R0 ;  /* 0x0037440001007387 */ /* 0x0001e40000100800 */
[----:B0-----:R-:W0:Y:S02]  /*41f30*/  S2R R0, SR_TID.X ;  /* 0x0000000000007919 */ /* 0x001e240000002100 */
[----:B------:R-:W-:Y:S04]  /*41f40*/  STL [R1+0x36fc], R16 ;  /* 0x0036fc1001007387 */ /* 0x000fe80000100800 */
[----:B------:R-:W-:Y:S01]  /*41f50*/  STL [R1+0x3700], R13 ;  /* 0x0037000d01007387 */ /* 0x000fe20000100800 */
[----:B0-----:R-:W-:-:S05]  /*41f60*/  LOP3.LUT R0, R0, 0x3f, RZ, 0xc0, !PT ;  /* 0x0000003f00007812 */ /* 0x001fca00078ec0ff */
[----:B------:R-:W-:-:S05]  /*41f70*/  IMAD.SHL.U32 R0, R0, 0x2, RZ ;  /* 0x0000000200007824 */ /* 0x000fca00078e00ff */
[----:B------:R-:W-:-:S05]  /*41f80*/  LOP3.LUT R0, R0, 0x50, RZ, 0x3c, !PT ;  /* 0x0000005000007812 */ /* 0x000fca00078e3cff */
[----:B------:R0:W-:Y:S04]  /*41f90*/  STS.U16 [R0+UR4+0x1f780], R13 ;  /* 0x01f7800d00007988 */ /* 0x0001e80008000404 */
[----:B0-----:R-:W2:Y:S04]  /*41fa0*/  LDL.LU R13, [R1+0x1018] ;  /* 0x00101800010d7983 */ /* 0x001ea80000300800 */
[----:B--2---:R0:W-:Y:S04]  /*41fb0*/  STL [R1+0x3760], R13 ;  /* 0x0037600d01007387 */ /* 0x0041e80000100800 */
[----:B0-----:R-:W2:Y:S04]  /*41fc0*/  LDL.LU R13, [R1+0x101c] ;  /* 0x00101c00010d7983 */ /* 0x001ea80000300800 */
[----:B--2---:R0:W-:Y:S04]  /*41fd0*/  STL [R1+0x3764], R13 ;  /* 0x0037640d01007387 */ /* 0x0041e80000100800 */
[----:B0-----:R-:W2:Y:S01]  /*41fe0*/  LDL.LU R13, [R1+0x1020] ;  /* 0x00102000010d7983 */ /* 0x001ea20000300800 */
[----:B------:R-:W-:-:S05]  /*41ff0*/  LOP3.LUT R15, R15, 0x60, RZ, 0x3c, !PT ;  /* 0x000000600f0f7812 */ /* 0x000fca00078e3cff */
[----:B----4-:R-:W-:Y:S04]  /*42000*/  STS.U16 [R15+UR4+0x1800], R17 ;  /* 0x001800110f007988 */ /* 0x010fe80008000404 */
        /* <DEDUP_REMOVED lines=50> */
[----:B0-----:R-:W4:Y:S04]  /*42330*/  LDL.LU R11, [R1+0xd14] ;  /* 0x000d1400010b7983 */ /* 0x001f280000300800 */
[----:B-1----:R-:W4:Y:S04]  /*42340*/  LDL.LU R3, [R1+0xd10] ;  /* 0x000d100001037983 */ /* 0x002f280000300800 */
        /* <DEDUP_REMOVED lines=77> */
[----:B----4-:R0:W-:Y:S04]  /*42820*/  STS.U16 [R15+UR4+0xfa80], R0 ;  /* 0x00fa80000f007988 */ /* 0x0101e80008000404 */
        /* <DEDUP_REMOVED lines=80> */
[----:B------:R1:W-:Y:S04]  /*42d30*/  STS.U16 [R15+UR4+0x19980], R3 ;  /* 0x019980030f007988 */ /* 0x0003e80008000404 */
[----:B------:R1:W-:Y:S04]  /*42d40*/  STS.U16 [R15+UR4+0x19a00], R28 ;  /* 0x019a001c0f007988 */ /* 0x0003e80008000404 */
[----:B0-----:R-:W3:Y:S04]  /*42d50*/  LDL.LU R9, [R1+0x372c] ;  /* 0x00372c0001097983 */ /* 0x001ee80000300800 */
[----:B-1----:R-:W4:Y:S04]  /*42d60*/  LDL.LU R10, [R1+0x3728] ;  /* 0x00372800010a7983 */ /* 0x002f280000300800 */
[----:B------:R-:W2:Y:S04]  /*42d70*/  LDL.LU R11, [R1+0x3724] ;  /* 0x00372400010b7983 */ /* 0x000ea80000300800 */
[----:B------:R-:W3:Y:S04]  /*42d80*/  LDL.LU R3, [R1+0x3720] ;  /* 0x0037200001037983 */ /* 0x000ee80000300800 */
[----:B------:R-:W4:Y:S04]  /*42d90*/  LDL.LU R28, [R1+0x371c] ;  /* 0x00371c00011c7983 */ /* 0x000f280000300800 */
        /* <DEDUP_REMOVED lines=28> */
[----:B----4-:R-:W-:Y:S04]  /*42f60*/  STS.U16 [R15+UR4+0x1db00], R28 ;  /* 0x01db001c0f007988 */ /* 0x010fe80008000404 */
[----:B---3--:R0:W-:Y:S04]  /*42f70*/  STS.U16 [R15+UR4+0x1db80], R3 ;  /* 0x01db80030f007988 */ /* 0x0081e80008000404 */
[----:B0-----:R-:W3:Y:S04]  /*42f80*/  LDL.LU R3, [R1+0x11fc] ;  /* 0x0011fc0001037983 */ /* 0x001ee80000300800 */
[----:B------:R-:W4:Y:S04]  /*42f90*/  LDL.LU R28, [R1+0x11f8] ;  /* 0x0011f800011c7983 */ /* 0x000f280000300800 */
[----:B--2---:R-:W-:Y:S04]  /*42fa0*/  STS.U16 [R15+UR4+0x1f800], R11 ;  /* 0x01f8000b0f007988 */ /* 0x004fe80008000404 */
[----:B------:R-:W-:Y:S01]  /*42fb0*/  STS.U16 [R15+UR4+0x1f880], R10 ;  /* 0x01f8800a0f007988 */ /* 0x000fe20008000404 */
[----:B------:R-:W-:-:S03]  /*42fc0*/  IMAD.SHL.U32 R0, R0, 0x2, RZ ;  /* 0x0000000200007824 */ /* 0x000fc600078e00ff */
[----:B------:R-:W-:Y:S04]  /*42fd0*/  STL [R1+0x3704], R11 ;  /* 0x0037040b01007387 */ /* 0x000fe80000100800 */
[----:B------:R-:W-:Y:S04]  /*42fe0*/  STS.U16 [R15+UR4+0x1f900], R9 ;  /* 0x01f900090f007988 */ /* 0x000fe80008000404 */
[----:B------:R-:W-:Y:S04]  /*42ff0*/  STL [R1+0x3708], R10 ;  /* 0x0037080a01007387 */ /* 0x000fe80000100800 */
[----:B------:R-:W-:Y:S04]  /*43000*/  STS.U16 [R15+UR4+0x1f980], R8 ;  /* 0x01f980080f007988 */ /* 0x000fe80008000404 */
[----:B------:R-:W-:Y:S04]  /*43010*/  STL [R1+0x370c], R9 ;  /* 0x00370c0901007387 */ /* 0x000fe80000100800 */
[----:B------:R-:W-:Y:S04]  /*43020*/  STS.U16 [R15+UR4+0x1fa00], R7 ;  /* 0x01fa00070f007988 */ /* 0x000fe80008000404 */
[----:B------:R-:W-:Y:S04]  /*43030*/  STL [R1+0x3710], R8 ;  /* 0x0037100801007387 */ /* 0x000fe80000100800 */
[----:B------:R-:W-:Y:S04]  /*43040*/  STS.U16 [R15+UR4+0x1fa80], R6 ;  /* 0x01fa80060f007988 */ /* 0x000fe80008000404 */
[----:B------:R-:W-:Y:S01]  /*43050*/  STL [R1+0x3714], R7 ;  /* 0x0037140701007387 */ /* 0x000fe20000100800 */
[----:B------:R-:W-:-:S03]  /*43060*/  LOP3.LUT R0, R0, 0x70, RZ, 0x3c, !PT ;  /* 0x0000007000007812 */ /* 0x000fc600078e3cff */
[----:B------:R-:W-:Y:S04]  /*43070*/  STS.U16 [R15+UR4+0x1fb00], R5 ;  /* 0x01fb00050f007988 */ /* 0x000fe80008000404 */
[----:B------:R-:W-:Y:S04]  /*43080*/  STL [R1+0x3718], R6 ;  /* 0x0037180601007387 */ /* 0x000fe80000100800 */
[----:B------:R0:W-:Y:S04]  /*43090*/  STS.U16 [R15+UR4+0x1fb80], R4 ;  /* 0x01fb80040f007988 */ /* 0x0001e80008000404 */
[----:B------:R1:W-:Y:S04]  /*430a0*/  STS.U16 [R0+UR4+0x1c00], R14 ;  /* 0x001c000e00007988 */ /* 0x0003e80008000404 */
        /* <DEDUP_REMOVED lines=9> */
[----:B------:R-:W-:Y:S04]  /*43140*/  STS.U16 [R0+UR4+0x3c80], R2 ;  /* 0x003c800200007988 */ /* 0x000fe80008000404 */
[----:B-1----:R-:W2:Y:S04]  /*43150*/  LDL.LU R14, [R1+0x11f0] ;  /* 0x0011f000010e7983 */ /* 0x002ea80000300800 */
[----:B------:R-:W-:Y:S04]  /*43160*/  STS.U16 [R0+UR4+0x3d00], R12 ;  /* 0x003d000c00007988 */ /* 0x000fe80008000404 */
[----:B------:R-:W2:Y:S04]  /*43170*/  LDL.LU R4, [R1+0x11ec] ;  /* 0x0011ec0001047983 */ /* 0x000ea80000300800 */
[----:B---3--:R0:W-:Y:S04]  /*43180*/  STS.U16 [R0+UR4+0x3d80], R3 ;  /* 0x003d800300007988 */ /* 0x0081e80008000404 */
        /* <DEDUP_REMOVED lines=28> */
[----:B------:R0:W-:Y:S04]  /*43350*/  STS.U16 [R0+UR4+0x3f00], R14 ;  /* 0x003f000e00007988 */ /* 0x0001e80008000404 */
[----:B------:R-:W-:Y:S04]  /*43360*/  STS.U16 [R0+UR4+0x3f80], R4 ;  /* 0x003f800400007988 */ /* 0x000fe80008000404 */
[----:B0-----:R-:W2:Y:S04]  /*43370*/  LDL.LU R14, [R1+0xe00] ;  /* 0x000e0000010e7983 */ /* 0x001ea80000300800 */
[----:B---3--:R0:W-:Y:S04]  /*43380*/  STS.U16 [R0+UR4+0x5c00], R3 ;  /* 0x005c000300007988 */ /* 0x0081e80008000404 */
[----:B0-----:R-:W3:Y:S04]  /*43390*/  LDL.LU R3, [R1+0xdfc] ;  /* 0x000dfc0001037983 */ /* 0x001ee80000300800 */
        /* <DEDUP_REMOVED lines=14> */
[----:B------:R1:W-:Y:S04]  /*43480*/  STS.U16 [R0+UR4+0x7f80], R28 ;  /* 0x007f801c00007988 */ /* 0x0003e80008000404 */
[----:B------:R-:W-:Y:S04]  /*43490*/  STS.U16 [R0+UR4+0x9c00], R21 ;  /* 0x009c001500007988 */ /* 0x000fe80008000404 */
[----:B------:R-:W-:Y:S04]  /*434a0*/  STS.U16 [R0+UR4+0x9c80], R22 ;  /* 0x009c801600007988 */ /* 0x000fe80008000404 */
[----:B------:R-:W-:Y:S04]  /*434b0*/  STS.U16 [R0+UR4+0x9d00], R23 ;  /* 0x009d001700007988 */ /* 0x000fe80008000404 */
[----:B------:R-:W-:Y:S04]  /*434c0*/  STS.U16 [R0+UR4+0x9d80], R24 ;  /* 0x009d801800007988 */ /* 0x000fe80008000404 */
[----:B0-----:R-:W4:Y:S04]  /*434d0*/  LDL.LU R12, [R1+0xdf8] ;  /* 0x000df800010c7983 */ /* 0x001f280000300800 */
[----:B-1----:R-:W4:Y:S04]  /*434e0*/  LDL.LU R28, [R1+0xdf4] ;  /* 0x000df400011c7983 */ /* 0x002f280000300800 */
[----:B------:R-:W-:Y:S04]  /*434f0*/  STS.U16 [R0+UR4+0x9e00], R25 ;  /* 0x009e001900007988 */ /* 0x000fe80008000404 */
[----:B------:R-:W-:Y:S04]  /*43500*/  STS.U16 [R0+UR4+0x9e80], R26 ;  /* 0x009e801a00007988 */ /* 0x000fe80008000404 */
[----:B------:R-:W-:Y:S04]  /*43510*/  STS.U16 [R0+UR4+0x9f00], R27 ;  /* 0x009f001b00007988 */ /* 0x000fe80008000404 */
[----:B------:R-:W-:Y:S04]  /*43520*/  STS.U16 [R0+UR4+0x9f80], R29 ;  /* 0x009f801d00007988 */ /* 0x000fe80008000404 */
[----:B--2---:R-:W-:Y:S04]  /*43530*/  STS.U16 [R0+UR4+0xbc00], R2 ;  /* 0x00bc000200007988 */ /* 0x004fe80008000404 */
[----:B------:R0:W-:Y:S04]  /*43540*/  STS.U16 [R0+UR4+0xbc80], R15 ;  /* 0x00bc800f00007988 */ /* 0x0001e80008000404 */
[----:B------:R-:W2:Y:S04]  /*43550*/  LDL.LU R4, [R1+0xdf0] ;  /* 0x000df00001047983 */ /* 0x000ea80000300800 */
        /* <DEDUP_REMOVED lines=13> */
[----:B------:R0:W-:Y:S04]  /*43630*/  STS.U16 [R0+UR4+0xbd00], R14 ;  /* 0x00bd000e00007988 */ /* 0x0001e80008000404 */
[----:B------:R-:W2:Y:S04]  /*43640*/  LDL.LU R20, [R1+0xbf8] ;  /* 0x000bf80001147983 */ /* 0x000ea80000300800 */
[----:B0-----:R-:W2:Y:S04]  /*43650*/  LDL.LU R14, [R1+0xbf4] ;  /* 0x000bf400010e7983 */ /* 0x001ea80000300800 */
        /* <DEDUP_REMOVED lines=12> */
[----:B------:R1:W-:Y:S04]  /*43720*/  STS.U16 [R0+UR4+0xbe80], R28 ;  /* 0x00be801c00007988 */ /* 0x0003e80008000404 */
[----:B0-----:R-:W4:Y:S04]  /*43730*/  LDL.LU R12, [R1+0xa04] ;  /* 0x000a0400010c7983 */ /* 0x001f280000300800 */
[----:B-1----:R-:W4:Y:S04]  /*43740*/  LDL.LU R28, [R1+0xa00] ;  /* 0x000a0000011c7983 */ /* 0x002f280000300800 */
[----:B--2---:R-:W-:Y:S04]  /*43750*/  STS.U16 [R0+UR4+0xbf00], R4 ;  /* 0x00bf000400007988 */ /* 0x004fe80008000404 */
        /* <DEDUP_REMOVED lines=28> */
[----:B------:R-:W3:Y:S04]  /*43920*/  LDL.LU R6, [R1+0x9f0] ;  /* 0x0009f00001067983 */ /* 0x000ee80000300800 */
[----:B----4-:R-:W-:Y:S04]  /*43930*/  STS.U16 [R0+UR4+0x13c00], R12 ;  /* 0x013c000c00007988 */ /* 0x010fe80008000404 */
[----:B------:R0:W-:Y:S04]  /*43940*/  STS.U16 [R0+UR4+0x13c80], R28 ;  /* 0x013c801c00007988 */ /* 0x0001e80008000404 */
        /* <DEDUP_REMOVED lines=25> */
[----:B------:R1:W-:Y:S04]  /*43ae0*/  STS.U16 [R0+UR4+0x13d80], R14 ;  /* 0x013d800e00007988 */ /* 0x0003e80008000404 */
[----:B0-----:R-:W2:Y:S04]  /*43af0*/  LDL.LU R15, [R1+0x29c] ;  /* 0x00029c00010f7983 */ /* 0x001ea80000300800 */
[----:B-1----:R-:W2:Y:S04]  /*43b00*/  LDL.LU R14, [R1+0x298] ;  /* 0x00029800010e7983 */ /* 0x002ea80000300800 */
[----:B---3--:R0:W-:Y:S04]  /*43b10*/  STS.U16 [R0+UR4+0x13e00], R3 ;  /* 0x013e000300007988 */ /* 0x0081e80008000404 */
[----:B0-----:R-:W3:Y:S04]  /*43b20*/  LDL.LU R3, [R1+0x194] ;  /* 0x0001940001037983 */ /* 0x001ee80000300800 */
[----:B------:R0:W-:Y:S04]  /*43b30*/  STS.U16 [R0+UR4+0x13e80], R6 ;  /* 0x013e800600007988 */ /* 0x0001e80008000404 */
[----:B0-----:R-:W3:Y:S04]  /*43b40*/  LDL.LU R6, [R1+0x3718] ;  /* 0x0037180001067983 */ /* 0x001ee80000300800 */
[----:B----4-:R0:W-:Y:S04]  /*43b50*/  STS.U16 [R0+UR4+0x13f00], R28 ;  /* 0x013f001c00007988 */ /* 0x0101e80008000404 */
        /* <DEDUP_REMOVED lines=8> */
[----:B----4-:R-:W4:Y:S04]  /*43be0*/  LDL.LU R8, [R1+0x3710] ;  /* 0x0037100001087983 */ /* 0x010f280000300800 */
        /* <DEDUP_REMOVED lines=13> */
[----:B------:R0:W-:Y:S04]  /*43cc0*/  STS.U16 [R0+UR4+0x17d80], R22 ;  /* 0x017d801600007988 */ /* 0x0001e80008000404 */
[----:B------:R-:W4:Y:S04]  /*43cd0*/  LDL.LU R19, [R1+0x36f0] ;  /* 0x0036f00001137983 */ /* 0x000f280000300800 */
[----:B------:R-:W4:Y:S04]  /*43ce0*/  LDL.LU R20, [R1+0x36ec] ;  /* 0x0036ec0001147983 */ /* 0x000f280000300800 */
[----:B------:R-:W4:Y:S04]  /*43cf0*/  LDL.LU R21, [R1+0x36e8] ;  /* 0x0036e80001157983 */ /* 0x000f280000300800 */
[----:B------:R1:W-:Y:S04]  /*43d00*/  STS.U16 [R0+UR4+0x17e00], R4 ;  /* 0x017e000400007988 */ /* 0x0003e80008000404 */
[----:B------:R2:W-:Y:S04]  /*43d10*/  STS.U16 [R0+UR4+0x17e80], R5 ;  /* 0x017e800500007988 */ /* 0x0005e80008000404 */
[----:B------:R2:W-:Y:S04]  /*43d20*/  STS.U16 [R0+UR4+0x17f00], R23 ;  /* 0x017f001700007988 */ /* 0x0005e80008000404 */
[----:B------:R2:W-:Y:S04]  /*43d30*/  STS.U16 [R0+UR4+0x17f80], R24 ;  /* 0x017f801800007988 */ /* 0x0005e80008000404 */
[----:B0-----:R-:W4:Y:S04]  /*43d40*/  LDL.LU R22, [R1+0x36e4] ;  /* 0x0036e40001167983 */ /* 0x001f280000300800 */
[----:B------:R0:W-:Y:S04]  /*43d50*/  STS.U16 [R0+UR4+0x19c00], R25 ;  /* 0x019c001900007988 */ /* 0x0001e80008000404 */
[----:B-1----:R-:W4:Y:S04]  /*43d60*/  LDL R4, [R1+0x33e0] ;  /* 0x0033e00001047983 */ /* 0x002f280000100800 */
[----:B--2---:R-:W4:Y:S04]  /*43d70*/  LDL R5, [R1+0x33d4] ;  /* 0x0033d40001057983 */ /* 0x004f280000100800 */
[----:B------:R-:W2:Y:S04]  /*43d80*/  LDL.LU R23, [R1+0x36e0] ;  /* 0x0036e00001177983 */ /* 0x000ea80000300800 */
[----:B------:R1:W-:Y:S04]  /*43d90*/  STS.U16 [R0+UR4+0x19c80], R26 ;  /* 0x019c801a00007988 */ /* 0x0003e80008000404 */
[----:B------:R-:W2:Y:S04]  /*43da0*/  LDL.LU R24, [R1+0x36dc] ;  /* 0x0036dc0001187983 */ /* 0x000ea80000300800 */
[----:B------:R1:W-:Y:S04]  /*43db0*/  STS.U16 [R0+UR4+0x19d00], R27 ;  /* 0x019d001b00007988 */ /* 0x0003e80008000404 */
[----:B------:R1:W-:Y:S04]  /*43dc0*/  STS.U16 [R0+UR4+0x19d80], R29 ;  /* 0x019d801d00007988 */ /* 0x0003e80008000404 */
[----:B0-----:R-:W2:Y:S04]  /*43dd0*/  LDL.LU R25, [R1+0x36d8] ;  /* 0x0036d80001197983 */ /* 0x001ea80000300800 */
[----:B------:R0:W-:Y:S04]  /*43de0*/  STS.U16 [R0+UR4+0x19e00], R2 ;  /* 0x019e000200007988 */ /* 0x0001e80008000404 */
[----:B-1----:R-:W2:Y:S04]  /*43df0*/  LDL.LU R26, [R1+0x36d4] ;  /* 0x0036d400011a7983 */ /* 0x002ea80000300800 */
[----:B------:R-:W2:Y:S04]  /*43e00*/  LDL.LU R27, [R1+0x36d0] ;  /* 0x0036d000011b7983 */ /* 0x000ea80000300800 */
[----:B------:R1:W-:Y:S04]  /*43e10*/  STS.U16 [R0+UR4+0x19e80], R12 ;  /* 0x019e800c00007988 */ /* 0x0003e80008000404 */
[----:B------:R-:W2:Y:S04]  /*43e20*/  LDL.LU R29, [R1+0x36cc] ;  /* 0x0036cc00011d7983 */ /* 0x000ea80000300800 */
[----:B0-----:R-:W2:Y:S04]  /*43e30*/  LDL.LU R2, [R1+0x36c8] ;  /* 0x0036c80001027983 */ /* 0x001ea80000300800 */
[----:B------:R0:W-:Y:S04]  /*43e40*/  STS.U16 [R0+UR4+0x19f00], R15 ;  /* 0x019f000f00007988 */ /* 0x0001e80008000404 */
[----:B------:R0:W-:Y:S04]  /*43e50*/  STS.U16 [R0+UR4+0x19f80], R14 ;  /* 0x019f800e00007988 */ /* 0x0001e80008000404 */
[----:B-1----:R-:W2:Y:S04]  /*43e60*/  LDL.LU R12, [R1+0x36c4] ;  /* 0x0036c400010c7983 */ /* 0x002ea80000300800 */
[----:B0-----:R-:W2:Y:S04]  /*43e70*/  LDL.LU R15, [R1+0x36c0] ;  /* 0x0036c000010f7983 */ /* 0x001ea80000300800 */
[----:B------:R-:W2:Y:S04]  /*43e80*/  LDL.LU R14, [R1+0x36bc] ;  /* 0x0036bc00010e7983 */ /* 0x000ea80000300800 */
[----:B---3--:R0:W-:Y:S04]  /*43e90*/  STS.U16 [R0+UR4+0x1bc00], R3 ;  /* 0x01bc000300007988 */ /* 0x0081e80008000404 */
[----:B0-----:R-:W3:Y:S04]  /*43ea0*/  LDL.LU R3, [R1+0x36b8] ;  /* 0x0036b80001037983 */ /* 0x001ee80000300800 */
[----:B---3--:R0:W-:Y:S04]  /*43eb0*/  STS.U16 [R0+UR4+0x1bc80], R3 ;  /* 0x01bc800300007988 */ /* 0x0081e80008000404 */
[----:B0-----:R-:W3:Y:S04]  /*43ec0*/  LDL.LU R3, [R1+0x36b4] ;  /* 0x0036b40001037983 */ /* 0x001ee80000300800 */
[----:B------:R0:W-:Y:S04]  /*43ed0*/  STS.U16 [R0+UR4+0x1bd00], R28 ;  /* 0x01bd001c00007988 */ /* 0x0001e80008000404 */
[----:B0-----:R-:W2:Y:S01]  /*43ee0*/  LDL.LU R28, [R1+0x36b0] ;  /* 0x0036b000011c7983 */ /* 0x001ea20000300800 */
[----:B---3--:R-:W-:-:S06]  /*43ef0*/  PRMT R3, RZ, 0x7610, R3 ;  /* 0x00007610ff037816 */ /* 0x008fcc0000000003 */
[----:B----4-:R-:W3:Y:S04]  /*43f00*/  @!P1 LDG.E.U16 R3, desc[UR8][R4.64] ;  /* 0x0000000804039981 */ /* 0x010ee8000c1e1500 */
[----:B--2---:R0:W-:Y:S04]  /*43f10*/  STS.U16 [R0+UR4+0x1bd80], R28 ;  /* 0x01bd801c00007988 */ /* 0x0041e80008000404 */
[----:B0-----:R-:W2:Y:S04]  /*43f20*/  LDL.LU R0, [R1+0x36ac] ;  /* 0x0036ac0001007983 */ /* 0x001ea80000300800 */
[----:B------:R-:W4:Y:S04]  /*43f30*/  LDL.LU R28, [R1+0x36a8] ;  /* 0x0036a800011c7983 */ /* 0x000f280000300800 */
[----:B---3--:R0:W-:Y:S04]  /*43f40*/  STL [R1+0xa0], R3 ;  /* 0x0000a00301007387 */ /* 0x0081e80000100800 */
[----:B0-----:R-:W3:Y:S04]  /*43f50*/  LDL.LU R3, [R1+0x36a4] ;  /* 0x0036a40001037983 */ /* 0x001ee80000300800 */
[----:B------:R-:W2:Y:S04]  /*43f60*/  LDL R4, [R1+0x33e4] ;  /* 0x0033e40001047983 */ /* 0x000ea80000100800 */
[----:B------:R-:W2:Y:S01]  /*43f70*/  LDL R5, [R1+0x33f0] ;  /* 0x0033f00001057983 */ /* 0x000ea20000100800 */
[----:B----4-:R-:W-:-:S02]  /*43f80*/  PRMT R28, RZ, 0x7610, R28 ;  /* 0x00007610ff1c7816 */ /* 0x010fc4000000001c */
[----:B--2---:R-:W-:-:S04]  /*43f90*/  @!P1 LOP3.LUT R5, R5, R4, RZ, 0x3c, !PT ;  /* 0x0000000405059212 */ /* 0x004fc800078e3cff */
[----:B------:R-:W-:-:S04]  /*43fa0*/  @!P1 LOP3.LUT R4, R5, R4, RZ, 0x3c, !PT ;  /* 0x0000000405049212 */ /* 0x000fc800078e3cff */
[----:B------:R-:W-:-:S05]  /*43fb0*/  @!P1 LOP3.LUT R5, R5, R4, RZ, 0x3c, !PT ;  /* 0x0000000405059212 */ /* 0x000fca00078e3cff */
[----:B------:R-:W2:Y:S04]  /*43fc0*/  @!P1 LDG.E.U16 R28, desc[UR8][R4.64] ;  /* 0x00000008041c9981 */ /* 0x000ea8000c1e1500 */
[----:B--2---:R0:W-:Y:S04]  /*43fd0*/  STL [R1+0x9c], R28 ;  /* 0x00009c1c01007387 */ /* 0x0041e80000100800 */
[----:B0-----:R-:W2:Y:S04]  /*43fe0*/  LDL.LU R28, [R1+0x36a0] ;  /* 0x0036a000011c7983 */ /* 0x001ea80000300800 */
[----:B------:R-:W4:Y:S04]  /*43ff0*/  LDL R4, [R1+0x33f4] ;  /* 0x0033f40001047983 */ /* 0x000f280000100800 */
[----:B------:R-:W4:Y:S01]  /*44000*/  LDL R5, [R1+0x3400] ;  /* 0x0034000001057983 */ /* 0x000f220000100800 */
[----:B---3--:R-:W-:-:S02]  /*44010*/  PRMT R3, RZ, 0x7610, R3 ;  /* 0x00007610ff037816 */ /* 0x008fc40000000003 */
[----:B----4-:R-:W-:-:S04]  /*44020*/  @!P1 LOP3.LUT R5, R5, R4, RZ, 0x3c, !PT ;  /* 0x0000000405059212 */ /* 0x010fc800078e3cff */
[----:B------:R-:W-:-:S04]  /*44030*/  @!P1 LOP3.LUT R4, R5, R4, RZ, 0x3c, !PT ;  /* 0x0000000405049212 */ /* 0x000fc800078e3cff */
[----:B------:R-:W-:-:S05]  /*44040*/  @!P1 LOP3.LUT R5, R5, R4, RZ, 0x3c, !PT ;  /* 0x0000000405059212 */ /* 0x000fca00078e3cff */
[----:B------:R-:W3:Y:S04]  /*44050*/  @!P1 LDG.E.U16 R3, desc[UR8][R4.64] ;  /* 0x0000000804039981 */ /* 0x000ee8000c1e1500 */
[----:B---3--:R0:W-:Y:S04]  /*44060*/  STL [R1+0x98], R3 ;  /* 0x0000980301007387 */ /* 0x0081e80000100800 */
[----:B0-----:R-:W3:Y:S04]  /*44070*/  LDL.LU R3, [R1+0x369c] ;  /* 0x00369c0001037983 */ /* 0x001ee80000300800 */
[----:B------:R-:W4:Y:S04]  /*44080*/  LDL R4, [R1+0x3404] ;  /* 0x0034040001047983 */ /* 0x000f280000100800 */
[----:B------:R-:W4:Y:S01]  /*44090*/  LDL R5, [R1+0x3410] ;  /* 0x0034100001057983 */ /* 0x000f220000100800 */
[----:B------:R-:W-:-:S02]  /*440a0*/  PRMT R9, RZ, 0x7610, R9 ;  /* 0x00007610ff097816 */ /* 0x000fc40000000009 */
[----:B----4-:R-:W-:-:S04]  /*440b0*/  @!P1 LOP3.LUT R5, R5, R4, RZ, 0x3c, !PT ;  /* 0x0000000405059212 */ /* 0x010fc800078e3cff */
[----:B------:R-:W-:-:S04]  /*440c0*/  @!P1 LOP3.LUT R4, R5, R4, RZ, 0x3c, !PT ;  /* 0x0000000405049212 */ /* 0x000fc800078e3cff */
[----:B------:R-:W-:-:S05]  /*440d0*/  @!P1 LOP3.LUT R5, R5, R4, RZ, 0x3c, !PT ;  /* 0x0000000405059212 */ /* 0x000fca00078e3cff */
[----:B------:R0:W4:Y:S04]  /*440e0*/  @!P1 LDG.E.U16 R9, desc[UR8][R4.64] ;  /* 0x0000000804099981 */ /* 0x000128000c1e1500 */
[----:B------:R-:W0:Y:S04]  /*440f0*/  LDL R4, [R1+0x3414] ;  /* 0x0034140001047983 */ /* 0x000e280000100800 */
[----:B------:R-:W0:Y:S01]  /*44100*/  LDL R5, [R1+0x3420] ;  /* 0x0034200001057983 */ /* 0x000e220000100800 */
[----:B---3--:R-:W-:Y:S02]  /*44110*/  PRMT R3, RZ, 0x7610, R3 ;  /* 0x00007610ff037816 */ /* 0x008fe40000000003 */
[----:B0-----:R-:W-:-:S04]  /*44120*/  @!P1 LOP3.LUT R5, R5, R4, RZ, 0x3c, !PT ;  /* 0x0000000405059212 */ /* 0x001fc800078e3cff */
[----:B------:R-:W-:-:S04]  /*44130*/  @!P1 LOP3.LUT R4, R5, R4, RZ, 0x3c, !PT ;  /* 0x0000000405049212 */ /* 0x000fc800078e3cff */
[----:B------:R-:W-:-:S05]  /*44140*/  @!P1 LOP3.LUT R5, R5, R4, RZ, 0x3c, !PT ;  /* 0x0000000405059212 */ /* 0x000fca00078e3cff */
[----:B------:R-:W3:Y:S04]  /*44150*/  @!P1 LDG.E.U16 R3, desc[UR8][R4.64] ;  /* 0x0000000804039981 */ /* 0x000ee8000c1e1500 */
[----:B----4-:R0:W-:Y:S04]  /*44160*/  STL [R1+0x94], R9 ;  /* 0x0000940901007387 */ /* 0x0101e80000100800 */
[----:B0-----:R-:W4:Y:S04]  /*44170*/  LDL R9, [R1+0x3470] ;  /* 0x0034700001097983 */ /* 0x001f280000100800 */
[----:B---3--:R0:W-:Y:S04]  /*44180*/  STL [R1+0x90], R3 ;  /* 0x0000900301007387 */ /* 0x0081e80000100800 */
[----:B0-----:R-:W3:Y:S04]  /*44190*/  LDL.LU R3, [R1+0x3698] ;  /* 0x0036980001037983 */ /* 0x001ee80000300800 */
[----:B------:R-:W4:Y:S04]  /*441a0*/  LDL R4, [R1+0x3424] ;  /* 0x0034240001047983 */ /* 0x000f280000100800 */
[----:B------:R-:W4:Y:S01]  /*441b0*/  LDL R5, [R1+0x3430] ;  /* 0x0034300001057983 */ /* 0x000f220000100800 */
[----:B--2---:R-:W-:-:S02]  /*441c0*/  PRMT R28, RZ, 0x7610, R28 ;  /* 0x00007610ff1c7816 */ /* 0x004fc4000000001c */
[----:B----4-:R-:W-:-:S04]  /*441d0*/  @!P1 LOP3.LUT R5, R5, R4, RZ, 0x3c, !PT ;  /* 0x0000000405059212 */ /* 0x010fc800078e3cff */
        /* <DEDUP_REMOVED lines=20> */
[----:B------:R0:W2:Y:S04]  /*44320*/  @!P1 LDG.E.U16 R28, desc[UR8][R4.64] ;  /* 0x00000008041c9981 */ /* 0x0000a8000c1e1500 */
[----:B------:R-:W0:Y:S04]  /*44330*/  LDL R4, [R1+0x3454] ;  /* 0x0034540001047983 */ /* 0x000e280000100800 */
[----:B------:R-:W0:Y:S01]  /*44340*/  LDL R5, [R1+0x3460] ;  /* 0x0034600001057983 */ /* 0x000e220000100800 */
[----:B------:R-:W-:Y:S02]  /*44350*/  PRMT R0, RZ, 0x7610, R0 ;  /* 0x00007610ff007816 */ /* 0x000fe40000000000 */
[----:B0-----:R-:W-:-:S04]  /*44360*/  @!P1 LOP3.LUT R5, R5, R4, RZ, 0x3c, !PT ;  /* 0x0000000405059212 */ /* 0x001fc800078e3cff */
[----:B------:R-:W-:-:S04]  /*44370*/  @!P1 LOP3.LUT R4, R5, R4, RZ, 0x3c, !PT ;  /* 0x0000000405049212 */ /* 0x000fc800078e3cff */
[----:B------:R-:W-:-:S05]  /*44380*/  @!P1 LOP3.LUT R5, R5, R4, RZ, 0x3c, !PT ;  /* 0x0000000405059212 */ /* 0x000fca00078e3cff */
[----:B------:R-:W4:Y:S04]  /*44390*/  @!P1 LDG.E.U16 R0, desc[UR8][R4.64] ;  /* 0x0000000804009981 */ /* 0x000f28000c1e1500 */
[----:B--2---:R-:W-:Y:S01]  /*443a0*/  STL [R1+0x3608], R28 ;  /* 0x0036081c01007387 */ /* 0x004fe20000100800 */
[----:B---3--:R-:W-:-:S03]  /*443b0*/  PRMT R3, RZ, 0x7610, R3 ;  /* 0x00007610ff037816 */ /* 0x008fc60000000003 */
[----:B----4-:R0:W-:Y:S04]  /*443c0*/  STL [R1+0x80], R0 ;  /* 0x0000800001007387 */ /* 0x0101e80000100800 */
[----:B0-----:R-:W2:Y:S04]  /*443d0*/  LDL.LU R0, [R1+0x368c] ;  /* 0x00368c0001007983 */ /* 0x001ea80000300800 */
[----:B------:R-:W3:Y:S01]  /*443e0*/  LDL R5, [R1+0x3464] ;  /* 0x0034640001057983 */ /* 0x000ee20000100800 */
[----:B------:R-:W-:-:S03]  /*443f0*/  @!P1 IMAD.MOV.U32 R4, RZ, RZ, R9 ;  /* 0x000000ffff049224 */ /* 0x000fc600078e0009 */
[----:B------:R-:W4:Y:S04]  /*44400*/  LDL R9, [R1+0x34c0] ;  /* 0x0034c00001097983 */ /* 0x000f280000100800 */
[----:B---3--:R-:W3:Y:S04]  /*44410*/  @!P1 LDG.E.U16 R3, desc[UR8][R4.64] ;  /* 0x0000000804039981 */ /* 0x008ee8000c1e1500 */
[----:B---3--:R0:W-:Y:S04]  /*44420*/  STL [R1+0x7c], R3 ;  /* 0x00007c0301007387 */ /* 0x0081e80000100800 */
[----:B0-----:R-:W3:Y:S04]  /*44430*/  LDL.LU R3, [R1+0x3688] ;  /* 0x0036880001037983 */ /* 0x001ee80000300800 */
[----:B------:R-:W2:Y:S04]  /*44440*/  LDL R4, [R1+0x3474] ;  /* 0x0034740001047983 */ /* 0x000ea80000100800 */
[----:B------:R-:W2:Y:S01]  /*44450*/  LDL R5, [R1+0x3480] ;  /* 0x0034800001057983 */ /* 0x000ea20000100800 */
[----:B------:R-:W-:-:S02]  /*44460*/  PRMT R11, RZ, 0x7610, R11 ;  /* 0x00007610ff0b7816 */ /* 0x000fc4000000000b */
[----:B--2---:R-:W-:-:S04]  /*44470*/  @!P1 LOP3.LUT R5, R5, R4, RZ, 0x3c, !PT ;  /* 0x0000000405059212 */ /* 0x004fc800078e3cff */
        /* <DEDUP_REMOVED lines=8> */
[----:B------:R-:W-:Y:S01]  /*44500*/  @!P1 LOP3.LUT R5, R5, R4, RZ, 0x3c, !PT ;  /* 0x0000000405059212 */ /* 0x000fe200078e3cff */
[----:B--2---:R0:W-:Y:S04]  /*44510*/  STL [R1+0x78], R11 ;  /* 0x0000780b01007387 */ /* 0x0041e80000100800 */
[----:B------:R1:W2:Y:S01]  /*44520*/  @!P1 LDG.E.U16 R7, desc[UR8][R4.64] ;  /* 0x0000000804079981 */ /* 0x0002a2000c1e1500 */
[----:B------:R-:W-:-:S03]  /*44530*/  PRMT R0, RZ, 0x7610, R0 ;  /* 0x00007610ff007816 */ /* 0x000fc60000000000 */
[----:B0-----:R-:W4:Y:S04]  /*44540*/  LDL R11, [R1+0x34d0] ;  /* 0x0034d000010b7983 */ /* 0x001f280000100800 */
[----:B------:R-:W1:Y:S04]  /*44550*/  LDL R4, [R1+0x3494] ;  /* 0x0034940001047983 */ /* 0x000e680000100800 */
[----:B------:R-:W1:Y:S02]  /*44560*/  LDL R5, [R1+0x34a0] ;  /* 0x0034a00001057983 */ /* 0x000e640000100800 */
[----:B-1----:R-:W-:-:S04]  /*44570*/  @!P1 LOP3.LUT R5, R5, R4, RZ, 0x3c, !PT ;  /* 0x0000000405059212 */ /* 0x002fc800078e3cff */
[----:B------:R-:W-:-:S04]  /*44580*/  @!P1 LOP3.LUT R4, R5, R4, RZ, 0x3c, !PT ;  /* 0x0000000405049212 */ /* 0x000fc800078e3cff */
[----:B------:R-:W-:-:S05]  /*44590*/  @!P1 LOP3.LUT R5, R5, R4, RZ, 0x3c, !PT ;  /* 0x0000000405059212 */ /* 0x000fca00078e3cff */
[----:B------:R-:W3:Y:S04]  /*445a0*/  @!P1 LDG.E.U16 R0, desc[UR8][R4.64] ;  /* 0x0000000804009981 */ /* 0x000ee8000c1e1500 */
[----:B--2---:R0:W-:Y:S04]  /*445b0*/  STL [R1+0x74], R7 ;  /* 0x0000740701007387 */ /* 0x0041e80000100800 */
[----:B0-----:R-:W2:Y:S04]  /*445c0*/  LDL R7, [R1+0x34e0] ;  /* 0x0034e00001077983 */ /* 0x001ea80000100800 */
        /* <DEDUP_REMOVED lines=8> */
[----:B------:R-:W4:Y:S01]  /*44650*/  @!P1 LDG.E.U16 R3, desc[UR8][R4.64] ;  /* 0x0000000804039981 */ /* 0x000f22000c1e1500 */
[----:B------:R-:W-:-:S03]  /*44660*/  PRMT R8, RZ, 0x7610, R8 ;  /* 0x00007610ff087816 */ /* 0x000fc60000000008 */
[----:B----4-:R0:W-:Y:S04]  /*44670*/  STL [R1+0x6c], R3 ;  /* 0x00006c0301007387 */ /* 0x0101e80000100800 */
[----:B0-----:R-:W4:Y:S04]  /*44680*/  LDL.LU R3, [R1+0x3680] ;  /* 0x0036800001037983 */ /* 0x001f280000300800 */
[----:B------:R-:W2:Y:S01]  /*44690*/  LDL R5, [R1+0x34b4] ;  /* 0x0034b40001057983 */ /* 0x000ea20000100800 */
[----:B------:R-:W-:Y:S01]  /*446a0*/  @!P1 IMAD.MOV.U32 R4, RZ, RZ, R9 ;  /* 0x000000ffff049224 */ /* 0x000fe200078e0009 */
[----:B---3--:R-:W-:-:S02]  /*446b0*/  PRMT R0, RZ, 0x7610, R0 ;  /* 0x00007610ff007816 */ /* 0x008fc40000000000 */
[----:B------:R-:W3:Y:S04]  /*446c0*/  LDL R9, [R1+0x3504] ;  /* 0x0035040001097983 */ /* 0x000ee80000100800 */
[----:B--2---:R0:W2:Y:S04]  /*446d0*/  @!P1 LDG.E.U16 R8, desc[UR8][R4.64] ;  /* 0x0000000804089981 */ /* 0x0040a8000c1e1500 */
[----:B------:R-:W4:Y:S01]  /*446e0*/  LDL R5, [R1+0x34c4] ;  /* 0x0034c40001057983 */ /* 0x000f220000100800 */
[----:B0-----:R-:W-:-:S03]  /*446f0*/  @!P1 IMAD.MOV.U32 R4, RZ, RZ, R11 ;  /* 0x000000ffff049224 */ /* 0x001fc600078e000b */
[----:B--2---:R0:W-:Y:S01]  /*44700*/  STL [R1+0x68], R8 ;  /* 0x0000680801007387 */ /* 0x0041e20000100800 */
[----:B------:R-:W-:-:S03]  /*44710*/  PRMT R6, RZ, 0x7610, R6 ;  /* 0x00007610ff067816 */ /* 0x000fc60000000006 */
[----:B------:R-:W2:Y:S04]  /*44720*/  LDL R11, [R1+0x3520] ;  /* 0x00352000010b7983 */ /* 0x000ea80000100800 */
[----:B----4-:R1:W4:Y:S04]  /*44730*/  @!P1 LDG.E.U16 R0, desc[UR8][R4.64] ;  /* 0x0000000804009981 */ /* 0x010328000c1e1500 */
[----:B0-----:R-:W3:Y:S04]  /*44740*/  LDL R8, [R1+0x3510] ;  /* 0x0035100001087983 */ /* 0x001ee80000100800 */
[----:B------:R-:W2:Y:S01]  /*44750*/  LDL R5, [R1+0x34d4] ;  /* 0x0034d40001057983 */ /* 0x000ea20000100800 */
[----:B-1----:R-:W-:-:S03]  /*44760*/  @!P1 IMAD.MOV.U32 R4, RZ, RZ, R7 ;  /* 0x000000ffff049224 */ /* 0x002fc600078e0007 */
[----:B----4-:R-:W-:Y:S01]  /*44770*/  STL [R1+0x3604], R0 ;  /* 0x0036040001007387 */ /* 0x010fe20000100800 */
[----:B------:R-:W-:-:S03]  /*44780*/  PRMT R3, RZ, 0x7610, R3 ;  /* 0x00007610ff037816 */ /* 0x000fc60000000003 */
[----:B------:R-:W4:Y:S04]  /*44790*/  LDL R7, [R1+0x3524] ;  /* 0x0035240001077983 */ /* 0x000f280000100800 */
[----:B--2---:R0:W2:Y:S04]  /*447a0*/  @!P1 LDG.E.U16 R6, desc[UR8][R4.64] ;  /* 0x0000000804069981 */ /* 0x0040a8000c1e1500 */
[----:B------:R-:W0:Y:S04]  /*447b0*/  LDL R4, [R1+0x34e4] ;  /* 0x0034e40001047983 */ /* 0x000e280000100800 */
[----:B------:R-:W0:Y:S02]  /*447c0*/  LDL R5, [R1+0x34f0] ;  /* 0x0034f00001057983 */ /* 0x000e240000100800 */
[----:B0-----:R-:W-:-:S04]  /*447d0*/  @!P1 LOP3.LUT R5, R5, R4, RZ, 0x3c, !PT ;  /* 0x0000000405059212 */ /* 0x001fc800078e3cff */
        /* <DEDUP_REMOVED lines=12> */
[----:B------:R-:W-:Y:S02]  /*448a0*/  @!P1 LOP3.LUT R5, R5, R4, RZ, 0x3c, !PT ;  /* 0x0000000405059212 */ /* 0x000fe400078e3cff */
[----:B---3--:R-:W-:-:S03]  /*448b0*/  PRMT R3, RZ, 0x7610, R3 ;  /* 0x00007610ff037816 */ /* 0x008fc60000000003 */
[----:B------:R0:W3:Y:S02]  /*448c0*/  @!P1 LDG.E.U16 R14, desc[UR8][R4.64] ;  /* 0x00000008040e9981 */ /* 0x0000e4000c1e1500 */
[----:B0-----:R-:W-:Y:S02]  /*448d0*/  @!P1 IMAD.MOV.U32 R4, RZ, RZ, R8 ;  /* 0x000000ffff049224 */ /* 0x001fe400078e0008 */
[----:B------:R-:W-:-:S05]  /*448e0*/  @!P1 IMAD.MOV.U32 R5, RZ, RZ, R9 ;  /* 0x000000ffff059224 */ /* 0x000fca00078e0009 */
[----:B------:R-:W4:Y:S04]  /*448f0*/  @!P1 LDG.E.U16 R3, desc[UR8][R4.64] ;  /* 0x0000000804039981 */ /* 0x000f28000c1e1500 */
[----:B---3--:R0:W-:Y:S04]  /*44900*/  STL [R1+0x58], R14 ;  /* 0x0000580e01007387 */ /* 0x0081e80000100800 */
[----:B0-----:R-:W3:Y:S04]  /*44910*/  LDL.LU R14, [R1+0x3678] ;  /* 0x00367800010e7983 */ /* 0x001ee80000300800 */
[----:B------:R-:W3:Y:S04]  /*44920*/  LDL R9, [R1+0x3544] ;  /* 0x0035440001097983 */ /* 0x000ee80000100800 */
[----:B------:R-:W3:Y:S04]  /*44930*/  LDL R8, [R1+0x3550] ;  /* 0x0035500001087983 */ /* 0x000ee80000100800 */
[----:B----4-:R0:W-:Y:S04]  /*44940*/  STL [R1+0x54], R3 ;  /* 0x0000540301007387 */ /* 0x0101e80000100800 */
[----:B0-----:R-:W4:Y:S04]  /*44950*/  LDL.LU R3, [R1+0x3674] ;  /* 0x0036740001037983 */ /* 0x001f280000300800 */
[----:B------:R-:W2:Y:S01]  /*44960*/  LDL R5, [R1+0x3514] ;  /* 0x0035140001057983 */ /* 0x000ea20000100800 */
[----:B------:R-:W-:Y:S01]  /*44970*/  PRMT R10, RZ, 0x7610, R10 ;  /* 0x00007610ff0a7816 */ /* 0x000fe2000000000a */
[----:B------:R-:W-:Y:S01]  /*44980*/  @!P1 IMAD.MOV.U32 R4, RZ, RZ, R11 ;  /* 0x000000ffff049224 */ /* 0x000fe200078e000b */
[----:B------:R-:W-:Y:S01]  /*44990*/  PRMT R28, RZ, 0x7610, R28 ;  /* 0x00007610ff1c7816 */ /* 0x000fe2000000001c */
[----:B------:R-:W4:Y:S04]  /*449a0*/  LDL R11, [R1+0x3554] ;  /* 0x00355400010b7983 */ /* 0x000f280000100800 */
[----:B--2---:R0:W2:Y:S02]  /*449b0*/  @!P1 LDG.E.U16 R10, desc[UR8][R4.64] ;  /* 0x00000008040a9981 */ /* 0x0040a4000c1e1500 */
[----:B0-----:R-:W-:-:S02]  /*449c0*/  @!P1 IMAD.MOV.U32 R4, RZ, RZ, R6 ;  /* 0x000000ffff049224 */ /* 0x001fc400078e0006 */
[----:B------:R-:W-:-:S05]  /*449d0*/  @!P1 IMAD.MOV.U32 R5, RZ, RZ, R7 ;  /* 0x000000ffff059224 */ /* 0x000fca00078e0007 */
[----:B------:R0:W4:Y:S04]  /*449e0*/  @!P1 LDG.E.U16 R28, desc[UR8][R4.64] ;  /* 0x00000008041c9981 */ /* 0x000128000c1e1500 */
[----:B--2---:R1:W-:Y:S04]  /*449f0*/  STL [R1+0x50], R10 ;  /* 0x0000500a01007387 */ /* 0x0043e80000100800 */
[----:B------:R-:W0:Y:S04]  /*44a00*/  LDL R4, [R1+0x3534] ;  /* 0x0035340001047983 */ /* 0x000e280000100800 */
[----:B------:R-:W0:Y:S01]  /*44a10*/  LDL R5, [R1+0x3540] ;  /* 0x0035400001057983 */ /* 0x000e220000100800 */
[----:B---3--:R-:W-:-:S02]  /*44a20*/  PRMT R14, RZ, 0x7610, R14 ;  /* 0x00007610ff0e7816 */ /* 0x008fc4000000000e */
[----:B----4-:R-:W-:Y:S02]  /*44a30*/  PRMT R3, RZ, 0x7610, R3 ;  /* 0x00007610ff037816 */ /* 0x010fe40000000003 */
[----:B------:R-:W-:Y:S01]  /*44a40*/  PRMT R26, RZ, 0x7610, R26 ;  /* 0x00007610ff1a7816 */ /* 0x000fe2000000001a */
[----:B------:R-:W2:Y:S04]  /*44a50*/  LDL R7, [R1+0x3564] ;  /* 0x0035640001077983 */ /* 0x000ea80000100800 */
[----:B------:R-:W2:Y:S04]  /*44a60*/  LDL R6, [R1+0x3570] ;  /* 0x0035700001067983 */ /* 0x000ea80000100800 */
[----:B-1----:R-:W3:Y:S01]  /*44a70*/  LDL R10, [R1+0x3560] ;  /* 0x00356000010a7983 */ /* 0x002ee20000100800 */
[----:B0-----:R-:W-:-:S04]  /*44a80*/  @!P1 LOP3.LUT R5, R5, R4, RZ, 0x3c, !PT ;  /* 0x0000000405059212 */ /* 0x001fc800078e3cff */
[----:B------:R-:W-:-:S04]  /*44a90*/  @!P1 LOP3.LUT R4, R5, R4, RZ, 0x3c, !PT ;  /* 0x0000000405049212 */ /* 0x000fc800078e3cff */
[----:B------:R-:W-:-:S05]  /*44aa0*/  @!P1 LOP3.LUT R5, R5, R4, RZ, 0x3c, !PT ;  /* 0x0000000405059212 */ /* 0x000fca00078e3cff */
[----:B------:R0:W4:Y:S02]  /*44ab0*/  @!P1 LDG.E.U16 R14, desc[UR8][R4.64] ;  /* 0x00000008040e9981 */ /* 0x000124000c1e1500 */
[----:B0-----:R-:W-:Y:S02]  /*44ac0*/  @!P1 IMAD.MOV.U32 R4, RZ, RZ, R8 ;  /* 0x000000ffff049224 */ /* 0x001fe400078e0008 */
[----:B------:R-:W-:-:S05]  /*44ad0*/  @!P1 IMAD.MOV.U32 R5, RZ, RZ, R9 ;  /* 0x000000ffff059224 */ /* 0x000fca00078e0009 */
[----:B------:R3:W4:Y:S02]  /*44ae0*/  @!P1 LDG.E.U16 R3, desc[UR8][R4.64] ;  /* 0x0000000804039981 */ /* 0x000724000c1e1500 */
[----:B---3--:R-:W-:Y:S02]  /*44af0*/  @!P1 IMAD.MOV.U32 R4, RZ, RZ, R10 ;  /* 0x000000ffff049224 */ /* 0x008fe400078e000a */
[----:B------:R-:W-:-:S05]  /*44b00*/  @!P1 IMAD.MOV.U32 R5, RZ, RZ, R11 ;  /* 0x000000ffff059224 */ /* 0x000fca00078e000b */
[----:B------:R-:W3:Y:S04]  /*44b10*/  @!P1 LDG.E.U16 R26, desc[UR8][R4.64] ;  /* 0x00000008041a9981 */ /* 0x000ee8000c1e1500 */
[----:B------:R-:W-:Y:S01]  /*44b20*/  STL [R1+0x3610], R28 ;  /* 0x0036101c01007387 */ /* 0x000fe20000100800 */
[----:B------:R-:W-:-:S06]  /*44b30*/  PRMT R13, RZ, 0x7610, R13 ;  /* 0x00007610ff0d7816 */ /* 0x000fcc000000000d */
[----:B--2---:R0:W2:Y:S04]  /*44b40*/  @!P1 LDG.E.U16 R13, desc[UR8][R6.64] ;  /* 0x00000008060d9981 */ /* 0x0040a8000c1e1500 */
[----:B----4-:R1:W-:Y:S04]  /*44b50*/  STL [R1+0x14], R14 ;  /* 0x0000140e01007387 */ /* 0x0103e80000100800 */
[----:B-1----:R-:W4:Y:S04]  /*44b60*/  LDL.LU R14, [R1+0x3670] ;  /* 0x00367000010e7983 */ /* 0x002f280000300800 */
[----:B------:R-:W2:Y:S04]  /*44b70*/  LDL R9, [R1+0x3584] ;  /* 0x0035840001097983 */ /* 0x000ea80000100800 */
[----:B------:R-:W2:Y:S04]  /*44b80*/  LDL R8, [R1+0x3590] ;  /* 0x0035900001087983 */ /* 0x000ea80000100800 */
[----:B------:R-:W-:Y:S04]  /*44b90*/  STL [R1+0x360c], R3 ;  /* 0x00360c0301007387 */ /* 0x000fe80000100800 */
[----:B------:R-:W4:Y:S04]  /*44ba0*/  LDL R11, [R1+0x35a4] ;  /* 0x0035a400010b7983 */ /* 0x000f280000100800 */
[----:B------:R-:W4:Y:S04]  /*44bb0*/  LDL R10, [R1+0x35b0] ;  /* 0x0035b000010a7983 */ /* 0x000f280000100800 */
[----:B---3--:R1:W-:Y:S04]  /*44bc0*/  STL [R1+0x3650], R26 ;  /* 0x0036501a01007387 */ /* 0x0083e80000100800 */
[----:B------:R-:W0:Y:S04]  /*44bd0*/  LDL R6, [R1+0x3574] ;  /* 0x0035740001067983 */ /* 0x000e280000100800 */
[----:B------:R-:W0:Y:S01]  /*44be0*/  LDL R7, [R1+0x3580] ;  /* 0x0035800001077983 */ /* 0x000e220000100800 */
[----:B------:R-:W-:-:S02]  /*44bf0*/  PRMT R4, RZ, 0x7610, R4 ;  /* 0x00007610ff047816 */ /* 0x000fc40000000004 */
[----:B------:R-:W-:Y:S01]  /*44c00*/  PRMT R5, RZ, 0x7610, R5 ;  /* 0x00007610ff057816 */ /* 0x000fe20000000005 */
[----:B-1----:R-:W3:Y:S01]  /*44c10*/  LDL R26, [R1+0x35a0] ;  /* 0x0035a000011a7983 */ /* 0x002ee20000100800 */
[----:B0-----:R-:W-:-:S04]  /*44c20*/  @!P1 LOP3.LUT R7, R7, R6, RZ, 0x3c, !PT ;  /* 0x0000000607079212 */ /* 0x001fc800078e3cff */
[----:B--2---:R3:W2:Y:S01]  /*44c30*/  @!P1 LDG.E.U16 R5, desc[UR8][R8.64] ;  /* 0x0000000808059981 */ /* 0x0046a2000c1e1500 */
[----:B------:R-:W-:-:S04]  /*44c40*/  @!P1 LOP3.LUT R6, R7, R6, RZ, 0x3c, !PT ;  /* 0x0000000607069212 */ /* 0x000fc800078e3cff */
[----:B------:R-:W-:-:S05]  /*44c50*/  @!P1 LOP3.LUT R7, R7, R6, RZ, 0x3c, !PT ;  /* 0x0000000607079212 */ /* 0x000fca00078e3cff */
[----:B------:R-:W4:Y:S04]  /*44c60*/  @!P1 LDG.E.U16 R4, desc[UR8][R6.64] ;  /* 0x0000000806049981 */ /* 0x000f28000c1e1500 */
[----:B------:R-:W-:Y:S01]  /*44c70*/  STL [R1+0x3630], R13 ;  /* 0x0036300d01007387 */ /* 0x000fe20000100800 */
[----:B---3--:R-:W-:-:S03]  /*44c80*/  @!P1 IMAD.MOV.U32 R8, RZ, RZ, R26 ;  /* 0x000000ffff089224 */ /* 0x008fc600078e001a */
[----:B----4-:R-:W-:Y:S04]  /*44c90*/  STL [R1+0x3624], R4 ;  /* 0x0036240401007387 */ /* 0x010fe80000100800 */
[----:B------:R-:W3:Y:S01]  /*44ca0*/  LDL R9, [R1+0x3594] ;  /* 0x0035940001097983 */ /* 0x000ee20000100800 */
[----:B------:R-:W-:Y:S02]  /*44cb0*/  PRMT R6, RZ, 0x7610, R6 ;  /* 0x00007610ff067816 */ /* 0x000fe40000000006 */
[----:B------:R-:W-:Y:S01]  /*44cc0*/  PRMT R7, RZ, 0x7610, R7 ;  /* 0x00007610ff077816 */ /* 0x000fe20000000007 */
[----:B--2---:R-:W-:Y:S05]  /*44cd0*/  STL [R1+0x361c], R5 ;  /* 0x00361c0501007387 */ /* 0x004fea0000100800 */
[----:B------:R-:W2:Y:S04]  /*44ce0*/  @!P1 LDG.E.U16 R7, desc[UR8][R10.64] ;  /* 0x000000080a079981 */ /* 0x000ea8000c1e1500 */
[----:B---3--:R-:W3:Y:S04]  /*44cf0*/  @!P1 LDG.E.U16 R6, desc[UR8][R8.64] ;  /* 0x0000000808069981 */ /* 0x008ee8000c1e1500 */
[----:B---3--:R-:W-:Y:S04]  /*44d00*/  STL [R1+0x3614], R6 ;  /* 0x0036140601007387 */ /* 0x008fe80000100800 */
[----:B------:R-:W3:Y:S04]  /*44d10*/  LDL R10, [R1+0x35b4] ;  /* 0x0035b400010a7983 */ /* 0x000ee80000100800 */
[----:B------:R-:W3:Y:S01]  /*44d20*/  LDL R11, [R1+0x35c0] ;  /* 0x0035c000010b7983 */ /* 0x000ee20000100800 */
[----:B------:R-:W-:-:S03]  /*44d30*/  PRMT R8, RZ, 0x7610, R8 ;  /* 0x00007610ff087816 */ /* 0x000fc60000000008 */
[----:B------:R-:W4:Y:S04]  /*44d40*/  LDL R26, [R1+0x3408] ;  /* 0x00340800011a7983 */ /* 0x000f280000100800 */
[----:B--2---:R0:W-:Y:S01]  /*44d50*/  STL [R1+0x3618], R7 ;  /* 0x0036180701007387 */ /* 0x0041e20000100800 */
[----:B---3--:R-:W-:-:S04]  /*44d60*/  @!P1 LOP3.LUT R11, R11, R10, RZ, 0x3c, !PT ;  /* 0x0000000a0b0b9212 */ /* 0x008fc800078e3cff */
[----:B------:R-:W-:-:S04]  /*44d70*/  @!P1 LOP3.LUT R10, R11, R10, RZ, 0x3c, !PT ;  /* 0x0000000a0b0a9212 */ /* 0x000fc800078e3cff */
[----:B------:R-:W-:-:S05]  /*44d80*/  @!P1 LOP3.LUT R11, R11, R10, RZ, 0x3c, !PT ;  /* 0x0000000a0b0b9212 */ /* 0x000fca00078e3cff */
[----:B------:R1:W2:Y:S04]  /*44d90*/  @!P1 LDG.E.U16 R8, desc[UR8][R10.64] ;  /* 0x000000080a089981 */ /* 0x0002a8000c1e1500 */
[----:B------:R-:W1:Y:S04]  /*44da0*/  LDL R10, [R1+0x33a4] ;  /* 0x0033a400010a7983 */ /* 0x000e680000100800 */
[----:B------:R-:W1:Y:S01]  /*44db0*/  LDL R11, [R1+0x33d8] ;  /* 0x0033d800010b7983 */ /* 0x000e620000100800 */
[----:B------:R-:W-:Y:S02]  /*44dc0*/  PRMT R14, RZ, 0x7610, R14 ;  /* 0x00007610ff0e7816 */ /* 0x000fe4000000000e */
[----:B-1----:R-:W-:-:S04]  /*44dd0*/  @!P0 LOP3.LUT R11, R11, R10, RZ, 0x3c, !PT ;  /* 0x0000000a0b0b8212 */ /* 0x002fc800078e3cff */
[----:B------:R-:W-:-:S04]  /*44de0*/  @!P0 LOP3.LUT R10, R11, R10, RZ, 0x3c, !PT ;  /* 0x0000000a0b0a8212 */ /* 0x000fc800078e3cff */
[----:B------:R-:W-:Y:S01]  /*44df0*/  @!P0 LOP3.LUT R11, R11, R10, RZ, 0x3c, !PT ;  /* 0x0000000a0b0b8212 */ /* 0x000fe200078e3cff */
[----:B--2---:R-:W-:Y:S04]  /*44e00*/  STL [R1+0x3620], R8 ;  /* 0x0036200801007387 */ /* 0x004fe80000100800 */
[----:B------:R1:W2:Y:S04]  /*44e10*/  @!P0 LDG.E.U16 R14, desc[UR8][R10.64] ;  /* 0x000000080a0e8981 */ /* 0x0002a8000c1e1500 */
[----:B------:R-:W1:Y:S04]  /*44e20*/  LDL R10, [R1+0x33dc] ;  /* 0x0033dc00010a7983 */ /* 0x000e680000100800 */
[----:B------:R-:W1:Y:S01]  /*44e30*/  LDL R11, [R1+0x33e8] ;  /* 0x0033e800010b7983 */ /* 0x000e620000100800 */
[----:B0-----:R-:W-:-:S02]  /*44e40*/  PRMT R7, RZ, 0x7610, R7 ;  /* 0x00007610ff077816 */ /* 0x001fc40000000007 */
[----:B-1----:R-:W-:-:S04]  /*44e50*/  @!P0 LOP3.LUT R11, R11, R10, RZ, 0x3c, !PT ;  /* 0x0000000a0b0b8212 */ /* 0x002fc800078e3cff */
[----:B------:R-:W-:-:S04]  /*44e60*/  @!P0 LOP3.LUT R10, R11, R10, RZ, 0x3c, !PT ;  /* 0x0000000a0b0a8212 */ /* 0x000fc800078e3cff */
[----:B------:R-:W-:Y:S01]  /*44e70*/  @!P0 LOP3.LUT R11, R11, R10, RZ, 0x3c, !PT ;  /* 0x0000000a0b0b8212 */ /* 0x000fe200078e3cff */
[----:B--2---:R0:W-:Y:S04]  /*44e80*/  STL [R1+0x48], R14 ;  /* 0x0000480e01007387 */ /* 0x0041e80000100800 */
[----:B------:R1:W2:Y:S01]  /*44e90*/  @!P0 LDG.E.U16 R7, desc[UR8][R10.64] ;  /* 0x000000080a078981 */ /* 0x0002a2000c1e1500 */
[----:B------:R-:W-:-:S03]  /*44ea0*/  PRMT R15, RZ, 0x7610, R15 ;  /* 0x00007610ff0f7816 */ /* 0x000fc6000000000f */
[----:B0-----:R-:W3:Y:S04]  /*44eb0*/  LDL R14, [R1+0x3428] ;  /* 0x00342800010e7983 */ /* 0x001ee80000100800 */
[----:B------:R-:W1:Y:S04]  /*44ec0*/  LDL R10, [R1+0x33ec] ;  /* 0x0033ec00010a7983 */ /* 0x000e680000100800 */
[----:B------:R-:W1:Y:S02]  /*44ed0*/  LDL R11, [R1+0x33f8] ;  /* 0x0033f800010b7983 */ /* 0x000e640000100800 */
[----:B-1----:R-:W-:-:S04]  /*44ee0*/  @!P0 LOP3.LUT R11, R11, R10, RZ, 0x3c, !PT ;  /* 0x0000000a0b0b8212 */ /* 0x002fc800078e3cff */
[----:B------:R-:W-:-:S04]  /*44ef0*/  @!P0 LOP3.LUT R10, R11, R10, RZ, 0x3c, !PT ;  /* 0x0000000a0b0a8212 */ /* 0x000fc800078e3cff */
[----:B------:R-:W-:-:S05]  /*44f00*/  @!P0 LOP3.LUT R11, R11, R10, RZ, 0x3c, !PT ;  /* 0x0000000a0b0b8212 */ /* 0x000fca00078e3cff */
[----:B------:R-:W4:Y:S04]  /*44f10*/  @!P0 LDG.E.U16 R15, desc[UR8][R10.64] ;  /* 0x000000080a0f8981 */ /* 0x000f28000c1e1500 */
[----:B--2---:R0:W-:Y:S04]  /*44f20*/  STL [R1+0x44], R7 ;  /* 0x0000440701007387 */ /* 0x0041e80000100800 */
[----:B0-----:R-:W2:Y:S04]  /*44f30*/  LDL R7, [R1+0x3438] ;  /* 0x0034380001077983 */ /* 0x001ea80000100800 */
[----:B----4-:R0:W-:Y:S04]  /*44f40*/  STL [R1+0x40], R15 ;  /* 0x0000400f01007387 */ /* 0x0101e80000100800 */
[----:B0-----:R-:W4:Y:S04]  /*44f50*/  LDL.LU R15, [R1+0x366c] ;  /* 0x00366c00010f7983 */ /* 0x001f280000300800 */
[----:B------:R-:W3:Y:S01]  /*44f60*/  LDL R11, [R1+0x33fc] ;  /* 0x0033fc00010b7983 */ /* 0x000ee20000100800 */
[----:B------:R-:W-:Y:S01]  /*44f70*/  PRMT R2, RZ, 0x7610, R2 ;  /* 0x00007610ff027816 */ /* 0x000fe20000000002 */
[----:B------:R-:W-:-:S02]  /*44f80*/  @!P0 IMAD.MOV.U32 R10, RZ, RZ, R26 ;  /* 0x000000ffff0a8224 */ /* 0x000fc400078e001a */
[----:B------:R-:W4:Y:S04]  /*44f90*/  LDL R26, [R1+0x3448] ;  /* 0x00344800011a7983 */ /* 0x000f280000100800 */
[----:B---3--:R-:W3:Y:S04]  /*44fa0*/  @!P0 LDG.E.U16 R2, desc[UR8][R10.64] ;  /* 0x000000080a028981 */ /* 0x008ee8000c1e1500 */
[----:B---3--:R-:W-:Y:S04]  /*44fb0*/  STL [R1+0x3c], R2 ;  /* 0x00003c0201007387 */ /* 0x008fe80000100800 */
[----:B------:R-:W3:Y:S04]  /*44fc0*/  LDL R10, [R1+0x340c] ;  /* 0x00340c00010a7983 */ /* 0x000ee80000100800 */
[----:B------:R-:W3:Y:S01]  /*44fd0*/  LDL R11, [R1+0x3418] ;  /* 0x00341800010b7983 */ /* 0x000ee20000100800 */
[----:B------:R-:W-:-:S02]  /*44fe0*/  PRMT R6, RZ, 0x7610, R6 ;  /* 0x00007610ff067816 */ /* 0x000fc40000000006 */
[----:B---3--:R-:W-:-:S04]  /*44ff0*/  @!P0 LOP3.LUT R11, R11, R10, RZ, 0x3c, !PT ;  /* 0x0000000a0b0b8212 */ /* 0x008fc800078e3cff */
[----:B------:R-:W-:-:S04]  /*45000*/  @!P0 LOP3.LUT R10, R11, R10, RZ, 0x3c, !PT ;  /* 0x0000000a0b0a8212 */ /* 0x000fc800078e3cff */
[----:B------:R-:W-:-:S05]  /*45010*/  @!P0 LOP3.LUT R11, R11, R10, RZ, 0x3c, !PT ;  /* 0x0000000a0b0b8212 */ /* 0x000fca00078e3cff */
[----:B------:R0:W3:Y:S04]  /*45020*/  @!P0 LDG.E.U16 R6, desc[UR8][R10.64] ;  /* 0x000000080a068981 */ /* 0x0000e8000c1e1500 */
[----:B------:R-:W2:Y:S01]  /*45030*/  LDL R11, [R1+0x341c] ;  /* 0x00341c00010b7983 */ /* 0x000ea20000100800 */
[----:B------:R-:W-:Y:S01]  /*45040*/  PRMT R3, RZ, 0x7610, R3 ;  /* 0x00007610ff037816 */ /* 0x000fe20000000003 */
[----:B0-----:R-:W-:Y:S02]  /*45050*/  @!P0 IMAD.MOV.U32 R10, RZ, RZ, R14 ;  /* 0x000000ffff0a8224 */ /* 0x001fe400078e000e */
[----:B---3--:R-:W-:Y:S01]  /*45060*/  STL [R1+0x3628], R6 ;  /* 0x0036280601007387 */ /* 0x008fe20000100800 */
[----:B------:R-:W-:-:S03]  /*45070*/  PRMT R0, RZ, 0x7610, R0 ;  /* 0x00007610ff007816 */ /* 0x000fc60000000000 */
[----:B------:R-:W3:Y:S04]  /*45080*/  LDL R14, [R1+0x3468] ;  /* 0x00346800010e7983 */ /* 0x000ee80000100800 */
[----:B--2---:R0:W2:Y:S04]  /*45090*/  @!P0 LDG.E.U16 R3, desc[UR8][R10.64] ;  /* 0x000000080a038981 */ /* 0x0040a8000c1e1500 */
[----:B------:R-:W4:Y:S01]  /*450a0*/  LDL R11, [R1+0x342c] ;  /* 0x00342c00010b7983 */ /* 0x000f220000100800 */
[----:B0-----:R-:W-:-:S03]  /*450b0*/  @!P0 IMAD.MOV.U32 R10, RZ, RZ, R7 ;  /* 0x000000ffff0a8224 */ /* 0x001fc600078e0007 */
[----:B--2---:R-:W-:Y:S01]  /*450c0*/  STL [R1+0x362c], R3 ;  /* 0x00362c0301007387 */ /* 0x004fe20000100800 */
[----:B------:R-:W-:-:S03]  /*450d0*/  PRMT R13, RZ, 0x7610, R13 ;  /* 0x00007610ff0d7816 */ /* 0x000fc6000000000d */
[----:B------:R-:W2:Y:S04]  /*450e0*/  LDL R7, [R1+0x3478] ;  /* 0x0034780001077983 */ /* 0x000ea80000100800 */
[----:B----4-:R0:W4:Y:S04]  /*450f0*/  @!P0 LDG.E.U16 R0, desc[UR8][R10.64] ;  /* 0x000000080a008981 */ /* 0x010128000c1e1500 */
[----:B------:R-:W3:Y:S01]  /*45100*/  LDL R11, [R1+0x343c] ;  /* 0x00343c00010b7983 */ /* 0x000ee20000100800 */
[----:B0-----:R-:W-:-:S03]  /*45110*/  @!P0 IMAD.MOV.U32 R10, RZ, RZ, R26 ;  /* 0x000000ffff0a8224 */ /* 0x001fc600078e001a */
[----:B----4-:R-:W-:Y:S01]  /*45120*/  STL [R1+0x3634], R0 ;  /* 0x0036340001007387 */ /* 0x010fe20000100800 */
[----:B------:R-:W-:-:S03]  /*45130*/  PRMT R5, RZ, 0x7610, R5 ;  /* 0x00007610ff057816 */ /* 0x000fc60000000005 */
[----:B------:R-:W4:Y:S04]  /*45140*/  LDL R26, [R1+0x347c] ;  /* 0x00347c00011a7983 */ /* 0x000f280000100800 */
[----:B---3--:R0:W3:Y:S04]  /*45150*/  @!P0 LDG.E.U16 R13, desc[UR8][R10.64] ;  /* 0x000000080a0d8981 */ /* 0x0080e8000c1e1500 */
[----:B------:R-:W0:Y:S04]  /*45160*/  LDL R10, [R1+0x344c] ;  /* 0x00344c00010a7983 */ /* 0x000e280000100800 */
[----:B------:R-:W0:Y:S02]  /*45170*/  LDL R11, [R1+0x3458] ;  /* 0x00345800010b7983 */ /* 0x000e240000100800 */
[----:B0-----:R-:W-:-:S04]  /*45180*/  @!P0 LOP3.LUT R11, R11, R10, RZ, 0x3c, !PT ;  /* 0x0000000a0b0b8212 */ /* 0x001fc800078e3cff */
[----:B------:R-:W-:-:S04]  /*45190*/  @!P0 LOP3.LUT R10, R11, R10, RZ, 0x3c, !PT ;  /* 0x0000000a0b0a8212 */ /* 0x000fc800078e3cff */
[----:B------:R-:W-:-:S05]  /*451a0*/  @!P0 LOP3.LUT R11, R11, R10, RZ, 0x3c, !PT ;  /* 0x0000000a0b0b8212 */ /* 0x000fca00078e3cff */
[----:B------:R-:W2:Y:S04]  /*451b0*/  @!P0 LDG.E.U16 R5, desc[UR8][R10.64] ;  /* 0x000000080a058981 */ /* 0x000ea8000c1e1500 */
[----:B---3--:R0:W-:Y:S04]  /*451c0*/  STL [R1+0x2c], R13 ;  /* 0x00002c0d01007387 */ /* 0x0081e80000100800 */
[----:B------:R-:W3:Y:S04]  /*451d0*/  LDL R11, [R1+0x345c] ;  /* 0x00345c00010b7983 */ /* 0x000ee80000100800 */
[----:B0-----:R-:W4:Y:S04]  /*451e0*/  LDL R13, [R1+0x3488] ;  /* 0x00348800010d7983 */ /* 0x001f280000100800 */
[----:B--2---:R0:W-:Y:S04]  /*451f0*/  STL [R1+0x364c], R5 ;  /* 0x00364c0501007387 */ /* 0x0041e80000100800 */
[----:B0-----:R-:W2:Y:S01]  /*45200*/  LDL R5, [R1+0x346c] ;  /* 0x00346c0001057983 */ /* 0x001ea20000100800 */
[----:B------:R-:W-:Y:S01]  /*45210*/  PRMT R0, RZ, 0x7610, R0 ;  /* 0x00007610ff007816 */ /* 0x000fe20000000000 */
[----:B------:R-:W-:Y:S01]  /*45220*/  @!P0 IMAD.MOV.U32 R10, RZ, RZ, R14 ;  /* 0x000000ffff0a8224 */ /* 0x000fe200078e000e */
[----:B------:R-:W-:-:S02]  /*45230*/  PRMT R6, RZ, 0x7610, R6 ;  /* 0x00007610ff067816 */ /* 0x000fc40000000006 */
[----:B------:R-:W-:Y:S01]  /*45240*/  PRMT R8, RZ, 0x7610, R8 ;  /* 0x00007610ff087816 */ /* 0x000fe20000000008 */
[----:B------:R-:W4:Y:S04]  /*45250*/  LDL R14, [R1+0x354c] ;  /* 0x00354c00010e7983 */ /* 0x000f280000100800 */
[----:B---3--:R0:W3:Y:S02]  /*45260*/  @!P0 LDG.E.U16 R0, desc[UR8][R10.64] ;  /* 0x000000080a008981 */ /* 0x0080e4000c1e1500 */
[----:B0-----:R-:W-:Y:S02]  /*45270*/  @!P0 IMAD.MOV.U32 R10, RZ, RZ, R7 ;  /* 0x000000ffff0a8224 */ /* 0x001fe400078e0007 */
[----:B--2---:R-:W-:-:S05]  /*45280*/  @!P0 IMAD.MOV.U32 R11, RZ, RZ, R5 ;  /* 0x000000ffff0b8224 */ /* 0x004fca00078e0005 */
[----:B------:R4:W2:Y:S04]  /*45290*/  @!P0 LDG.E.U16 R6, desc[UR8][R10.64] ;  /* 0x000000080a068981 */ /* 0x0008a8000c1e1500 */
[----:B---3--:R0:W-:Y:S04]  /*452a0*/  STL [R1+0x24], R0 ;  /* 0x0000240001007387 */ /* 0x0081e80000100800 */
[----:B------:R-:W3:Y:S04]  /*452b0*/  LDL R7, [R1+0x34dc] ;  /* 0x0034dc0001077983 */ /* 0x000ee80000100800 */
[----:B------:R-:W3:Y:S01]  /*452c0*/  LDL R5, [R1+0x34e8] ;  /* 0x0034e80001057983 */ /* 0x000ee20000100800 */
[----:B----4-:R-:W-:-:S02]  /*452d0*/  @!P0 IMAD.MOV.U32 R10, RZ, RZ, R13 ;  /* 0x000000ffff0a8224 */ /* 0x010fc400078e000d */
[----:B------:R-:W-:Y:S01]  /*452e0*/  @!P0 IMAD.MOV.U32 R11, RZ, RZ, R26 ;  /* 0x000000ffff0b8224 */ /* 0x000fe200078e001a */
[----:B0-----:R-:W4:Y:S04]  /*452f0*/  LDL R0, [R1+0x3558] ;  /* 0x0035580001007983 */ /* 0x001f280000100800 */
[----:B------:R0:W3:Y:S04]  /*45300*/  @!P0 LDG.E.U16 R8, desc[UR8][R10.64] ;  /* 0x000000080a088981 */ /* 0x0000e8000c1e1500 */
[----:B--2---:R1:W-:Y:S04]  /*45310*/  STL [R1+0x3638], R6 ;  /* 0x0036380601007387 */ /* 0x0043e80000100800 */
[----:B------:R-:W0:Y:S04]  /*45320*/  LDL R10, [R1+0x34cc] ;  /* 0x0034cc00010a7983 */ /* 0x000e280000100800 */
[----:B------:R-:W0:Y:S01]  /*45330*/  LDL R11, [R1+0x34d8] ;  /* 0x0034d800010b7983 */ /* 0x000e220000100800 */
[----:B------:R-:W-:-:S03]  /*45340*/  PRMT R15, RZ, 0x7610, R15 ;  /* 0x00007610ff0f7816 */ /* 0x000fc6000000000f */
[----:B------:R-:W2:Y:S04]  /*45350*/  LDL R26, [R1+0x355c] ;  /* 0x00355c00011a7983 */ /* 0x000ea80000100800 */
[----:B------:R-:W2:Y:S01]  /*45360*/  LDL R13, [R1+0x3568] ;  /* 0x00356800010d7983 */ /* 0x000ea20000100800 */
[----:B0-----:R-:W-:-:S04]  /*45370*/  @!P0 LOP3.LUT R11, R11, R10, RZ, 0x3c, !PT ;  /* 0x0000000a0b0b8212 */ /* 0x001fc800078e3cff */
[----:B------:R-:W-:-:S04]  /*45380*/  @!P0 LOP3.LUT R10, R11, R10, RZ, 0x3c, !PT ;  /* 0x0000000a0b0a8212 */ /* 0x000fc800078e3cff */
[----:B------:R-:W-:-:S05]  /*45390*/  @!P0 LOP3.LUT R11, R11, R10, RZ, 0x3c, !PT ;  /* 0x0000000a0b0b8212 */ /* 0x000fca00078e3cff */
[----:B------:R4:W2:Y:S04]  /*453a0*/  @!P0 LDG.E.U16 R15, desc[UR8][R10.64] ;  /* 0x000000080a0f8981 */ /* 0x0008a8000c1e1500 */
[----:B---3--:R-:W-:Y:S01]  /*453b0*/  STL [R1+0x363c], R8 ;  /* 0x00363c0801007387 */ /* 0x008fe20000100800 */
[----:B----4-:R-:W-:Y:S01]  /*453c0*/  @!P0 IMAD.MOV.U32 R10, RZ, RZ, R0 ;  /* 0x000000ffff0a8224 */ /* 0x010fe200078e0000 */
[----:B-1----:R-:W-:Y:S01]  /*453d0*/  PRMT R6, RZ, 0x7610, R6 ;  /* 0x00007610ff067816 */ /* 0x002fe20000000006 */
[----:B------:R-:W-:Y:S01]  /*453e0*/  @!P0 IMAD.MOV.U32 R11, RZ, RZ, R14 ;  /* 0x000000ffff0b8224 */ /* 0x000fe200078e000e */
[----:B------:R-:W-:-:S04]  /*453f0*/  PRMT R28, RZ, 0x7610, R28 ;  /* 0x00007610ff1c7816 */ /* 0x000fc8000000001c */
[----:B------:R0:W3:Y:S02]  /*45400*/  @!P0 LDG.E.U16 R6, desc[UR8][R10.64] ;  /* 0x000000080a068981 */ /* 0x0000e4000c1e1500 */
[----:B0-----:R-:W-:Y:S02]  /*45410*/  @!P0 IMAD.MOV.U32 R10, RZ, RZ, R5 ;  /* 0x000000ffff0a8224 */ /* 0x001fe400078e0005 */
[----:B------:R-:W-:-:S05]  /*45420*/  @!P0 IMAD.MOV.U32 R11, RZ, RZ, R7 ;  /* 0x000000ffff0b8224 */ /* 0x000fca00078e0007 */
[----:B------:R0:W4:Y:S04]  /*45430*/  @!P0 LDG.E.U16 R28, desc[UR8][R10.64] ;  /* 0x000000080a1c8981 */ /* 0x000128000c1e1500 */
[----:B--2---:R1:W-:Y:S04]  /*45440*/  STL [R1+0x18], R15 ;  /* 0x0000180f01007387 */ /* 0x0043e80000100800 */
[----:B------:R-:W2:Y:S01]  /*45450*/  LDL R0, [R1+0x3498] ;  /* 0x0034980001007983 */ /* 0x000ea20000100800 */
[----:B------:R-:W-:Y:S01]  /*45460*/  PRMT R21, RZ, 0x7610, R21 ;  /* 0x00007610ff157816 */ /* 0x000fe20000000015 */
[----:B0-----:R-:W-:-:S02]  /*45470*/  @!P0 IMAD.MOV.U32 R10, RZ, RZ, R13 ;  /* 0x000000ffff0a8224 */ /* 0x001fc400078e000d */
[----:B------:R-:W-:Y:S01]  /*45480*/  @!P0 IMAD.MOV.U32 R11, RZ, RZ, R26 ;  /* 0x000000ffff0b8224 */ /* 0x000fe200078e001a */
[----:B------:R-:W2:Y:S04]  /*45490*/  LDL R14, [R1+0x34ec] ;  /* 0x0034ec00010e7983 */ /* 0x000ea80000100800 */
[----:B------:R-:W2:Y:S01]  /*454a0*/  LDL R7, [R1+0x34f8] ;  /* 0x0034f80001077983 */ /* 0x000ea20000100800 */
[----:B------:R-:W-:-:S03]  /*454b0*/  PRMT R4, RZ, 0x7610, R4 ;  /* 0x00007610ff047816 */ /* 0x000fc60000000004 */
[----:B------:R2:W2:Y:S04]  /*454c0*/  @!P0 LDG.E.U16 R21, desc[UR8][R10.64] ;  /* 0x000000080a158981 */ /* 0x0004a8000c1e1500 */
[----:B-1----:R-:W2:Y:S04]  /*454d0*/  LDL R15, [R1+0x348c] ;  /* 0x00348c00010f7983 */ /* 0x002ea80000100800 */
[----:B---3--:R0:W-:Y:S04]  /*454e0*/  STL [R1], R6 ;  /* 0x0000000601007387 */ /* 0x0081e80000100800 */
[----:B------:R-:W3:Y:S04]  /*454f0*/  LDL R5, [R1+0x3578] ;  /* 0x0035780001057983 */ /* 0x000ee80000100800 */
[----:B0-----:R-:W3:Y:S04]  /*45500*/  LDL R6, [R1+0x356c] ;  /* 0x00356c0001067983 */ /* 0x001ee80000100800 */
[----:B----4-:R-:W-:Y:S04]  /*45510*/  STL [R1+0x3640], R28 ;  /* 0x0036401c01007387 */ /* 0x010fe80000100800 */
[----:B------:R-:W4:Y:S04]  /*45520*/  LDL R13, [R1+0x349c] ;  /* 0x00349c00010d7983 */ /* 0x000f280000100800 */
[----:B------:R-:W4:Y:S01]  /*45530*/  LDL R8, [R1+0x34a8] ;  /* 0x0034a80001087983 */ /* 0x000f220000100800 */
[----:B--2---:R-:W-:-:S02]  /*45540*/  @!P0 IMAD.MOV.U32 R10, RZ, RZ, R0 ;  /* 0x000000ffff0a8224 */ /* 0x004fc400078e0000 */
[----:B------:R-:W-:-:S05]  /*45550*/  @!P0 IMAD.MOV.U32 R11, RZ, RZ, R15 ;  /* 0x000000ffff0b8224 */ /* 0x000fca00078e000f */
[----:B------:R0:W2:Y:S01]  /*45560*/  @!P0 LDG.E.U16 R4, desc[UR8][R10.64] ;  /* 0x000000080a048981 */ /* 0x0000a2000c1e1500 */
[----:B------:R-:W-:-:S03]  /*45570*/  PRMT R3, RZ, 0x7610, R3 ;  /* 0x00007610ff037816 */ /* 0x000fc60000000003 */
[----:B------:R-:W-:Y:S04]  /*45580*/  STL [R1+0x3644], R21 ;  /* 0x0036441501007387 */ /* 0x000fe80000100800 */
[----:B------:R-:W2:Y:S01]  /*45590*/  LDL R0, [R1+0x3508] ;  /* 0x0035080001007983 */ /* 0x000ea20000100800 */
[----:B0-----:R-:W-:Y:S02]  /*455a0*/  @!P0 IMAD.MOV.U32 R10, RZ, RZ, R7 ;  /* 0x000000ffff0a8224 */ /* 0x001fe400078e0007 */
[----:B------:R-:W-:-:S05]  /*455b0*/  @!P0 IMAD.MOV.U32 R11, RZ, RZ, R14 ;  /* 0x000000ffff0b8224 */ /* 0x000fca00078e000e */
[----:B------:R3:W2:Y:S01]  /*455c0*/  @!P0 LDG.E.U16 R3, desc[UR8][R10.64] ;  /* 0x000000080a038981 */ /* 0x0006a2000c1e1500 */
[----:B------:R-:W-:Y:S02]  /*455d0*/  PRMT R9, RZ, 0x7610, R9 ;  /* 0x00007610ff097816 */ /* 0x000fe40000000009 */
[----:B------:R-:W-:Y:S01]  /*455e0*/  PRMT R29, RZ, 0x7610, R29 ;  /* 0x00007610ff1d7816 */ /* 0x000fe2000000001d */
[----:B---3--:R-:W-:Y:S02]  /*455f0*/  @!P0 IMAD.MOV.U32 R10, RZ, RZ, R5 ;  /* 0x000000ffff0a8224 */ /* 0x008fe400078e0005 */
[----:B------:R-:W-:-:S05]  /*45600*/  @!P0 IMAD.MOV.U32 R11, RZ, RZ, R6 ;  /* 0x000000ffff0b8224 */ /* 0x000fca00078e0006 */
[----:B------:R4:W3:Y:S02]  /*45610*/  @!P0 LDG.E.U16 R9, desc[UR8][R10.64] ;  /* 0x000000080a098981 */ /* 0x0008e4000c1e1500 */
[----:B----4-:R-:W-:Y:S02]  /*45620*/  @!P0 IMAD.MOV.U32 R10, RZ, RZ, R8 ;  /* 0x000000ffff0a8224 */ /* 0x010fe400078e0008 */
[----:B------:R-:W-:-:S05]  /*45630*/  @!P0 IMAD.MOV.U32 R11, RZ, RZ, R13 ;  /* 0x000000ffff0b8224 */ /* 0x000fca00078e000d */
[----:B------:R-:W4:Y:S04]  /*45640*/  @!P0 LDG.E.U16 R29, desc[UR8][R10.64] ;  /* 0x000000080a1d8981 */ /* 0x000f28000c1e1500 */
[----:B--2---:R0:W-:Y:S04]  /*45650*/  STL [R1+0x8], R4 ;  /* 0x0000080401007387 */ /* 0x0041e80000100800 */
[----:B------:R-:W2:Y:S04]  /*45660*/  LDL R7, [R1+0x357c] ;  /* 0x00357c0001077983 */ /* 0x000ea80000100800 */
[----:B0-----:R-:W2:Y:S01]  /*45670*/  LDL R4, [R1+0x34fc] ;  /* 0x0034fc0001047983 */ /* 0x001ea20000100800 */
[----:B------:R-:W-:Y:S01]  /*45680*/  PRMT R27, RZ, 0x7610, R27 ;  /* 0x00007610ff1b7816 */ /* 0x000fe2000000001b */
[----:B------:R-:W-:-:S02]  /*45690*/  @!P0 IMAD.MOV.U32 R14, RZ, RZ, R0 ;  /* 0x000000ffff0e8224 */ /* 0x000fc400078e0000 */
[----:B------:R0:W-:Y:S04]  /*456a0*/  STL [R1+0x4], R3 ;  /* 0x0000040301007387 */ /* 0x0001e80000100800 */
[----:B------:R-:W2:Y:S04]  /*456b0*/  LDL R6, [R1+0x350c] ;  /* 0x00350c0001067983 */ /* 0x000ea80000100800 */
[----:B------:R-:W2:Y:S04]  /*456c0*/  LDL R5, [R1+0x3518] ;  /* 0x0035180001057983 */ /* 0x000ea80000100800 */
[----:B0-----:R-:W2:Y:S04]  /*456d0*/  LDL R3, [R1+0x3588] ;  /* 0x0035880001037983 */ /* 0x001ea80000100800 */
[----:B---3--:R0:W-:Y:S04]  /*456e0*/  STL [R1+0x3648], R9 ;  /* 0x0036480901007387 */ /* 0x0081e80000100800 */
[----:B----4-:R1:W-:Y:S04]  /*456f0*/  STL [R1+0x3654], R29 ;  /* 0x0036541d01007387 */ /* 0x0103e80000100800 */
[----:B------:R-:W3:Y:S01]  /*45700*/  LDL R0, [R1+0x3598] ;  /* 0x0035980001007983 */ /* 0x000ee20000100800 */
[----:B--2---:R-:W-:-:S03]  /*45710*/  @!P0 IMAD.MOV.U32 R15, RZ, RZ, R4 ;  /* 0x000000ffff0f8224 */ /* 0x004fc600078e0004 */
[----:B------:R-:W2:Y:S04]  /*45720*/  LDL R4, [R1+0x358c] ;  /* 0x00358c0001047983 */ /* 0x000ea80000100800 */
[----:B------:R4:W2:Y:S01]  /*45730*/  @!P0 LDG.E.U16 R27, desc[UR8][R14.64] ;  /* 0x000000080e1b8981 */ /* 0x0008a2000c1e1500 */
[----:B------:R-:W-:Y:S01]  /*45740*/  PRMT R10, RZ, 0x7610, R10 ;  /* 0x00007610ff0a7816 */ /* 0x000fe2000000000a */
[----:B----4-:R-:W-:Y:S02]  /*45750*/  @!P0 IMAD.MOV.U32 R15, RZ, RZ, R7 ;  /* 0x000000ffff0f8224 */ /* 0x010fe400078e0007 */
[----:B------:R-:W-:-:S05]  /*45760*/  @!P0 IMAD.MOV.U32 R14, RZ, RZ, R3 ;  /* 0x000000ffff0e8224 */ /* 0x000fca00078e0003 */
[----:B------:R4:W2:Y:S01]  /*45770*/  @!P0 LDG.E.U16 R10, desc[UR8][R14.64] ;  /* 0x000000080e0a8981 */ /* 0x0008a2000c1e1500 */
[----:B------:R-:W-:Y:S01]  /*45780*/  PRMT R25, RZ, 0x7610, R25 ;  /* 0x00007610ff197816 */ /* 0x000fe20000000019 */
[----:B----4-:R-:W-:Y:S02]  /*45790*/  @!P0 IMAD.MOV.U32 R14, RZ, RZ, R5 ;  /* 0x000000ffff0e8224 */ /* 0x010fe400078e0005 */
[----:B------:R-:W-:-:S05]  /*457a0*/  @!P0 IMAD.MOV.U32 R15, RZ, RZ, R6 ;  /* 0x000000ffff0f8224 */ /* 0x000fca00078e0006 */
[----:B------:R3:W4:Y:S01]  /*457b0*/  @!P0 LDG.E.U16 R25, desc[UR8][R14.64] ;  /* 0x000000080e198981 */ /* 0x000722000c1e1500 */
[----:B------:R-:W-:Y:S01]  /*457c0*/  PRMT R11, RZ, 0x7610, R11 ;  /* 0x00007610ff0b7816 */ /* 0x000fe2000000000b */
[----:B---3--:R-:W-:Y:S02]  /*457d0*/  @!P0 IMAD.MOV.U32 R14, RZ, RZ, R0 ;  /* 0x000000ffff0e8224 */ /* 0x008fe400078e0000 */
[----:B--2---:R-:W-:Y:S04]  /*457e0*/  STL [R1+0x3658], R27 ;  /* 0x0036581b01007387 */ /* 0x004fe80000100800 */
[----:B------:R-:W2:Y:S04]  /*457f0*/  LDL R7, [R1+0x34ac] ;  /* 0x0034ac0001077983 */ /* 0x000ea80000100800 */
[----:B------:R-:W3:Y:S01]  /*45800*/  LDL R3, [R1+0x34b8] ;  /* 0x0034b80001037983 */ /* 0x000ee20000100800 */
[----:B------:R-:W-:-:S05]  /*45810*/  @!P0 IMAD.MOV.U32 R15, RZ, RZ, R4 ;  /* 0x000000ffff0f8224 */ /* 0x000fca00078e0004 */
[----:B------:R2:W3:Y:S01]  /*45820*/  @!P0 LDG.E.U16 R11, desc[UR8][R14.64] ;  /* 0x000000080e0b8981 */ /* 0x0004e2000c1e1500 */
[----:B------:R-:W-:-:S03]  /*45830*/  PRMT R19, RZ, 0x7610, R19 ;  /* 0x00007610ff137816 */ /* 0x000fc60000000013 */
[----:B------:R-:W-:Y:S04]  /*45840*/  STL [R1+0x365c], R10 ;  /* 0x00365c0a01007387 */ /* 0x000fe80000100800 */
[----:B0-----:R-:W3:Y:S04]  /*45850*/  LDL R9, [R1+0x351c] ;  /* 0x00351c0001097983 */ /* 0x001ee80000100800 */
[----:B------:R-:W3:Y:S04]  /*45860*/  LDL R8, [R1+0x3528] ;  /* 0x0035280001087983 */ /* 0x000ee80000100800 */
[----:B------:R-:W3:Y:S04]  /*45870*/  LDL R6, [R1+0x359c] ;  /* 0x00359c0001067983 */ /* 0x000ee80000100800 */
[----:B------:R-:W3:Y:S04]  /*45880*/  LDL R5, [R1+0x35a8] ;  /* 0x0035a80001057983 */ /* 0x000ee80000100800 */
[----:B----4-:R-:W-:Y:S04]  /*45890*/  STL [R1+0x3660], R25 ;  /* 0x0036601901007387 */ /* 0x010fe80000100800 */
[----:B------:R-:W4:Y:S04]  /*458a0*/  LDL R0, [R1+0x34c8] ;  /* 0x0034c80001007983 */ /* 0x000f280000100800 */
[----:B------:R-:W4:Y:S01]  /*458b0*/  LDL R4, [R1+0x34bc] ;  /* 0x0034bc0001047983 */ /* 0x000f220000100800 */
[----:B--2---:R-:W-:-:S02]  /*458c0*/  @!P0 IMAD.MOV.U32 R15, RZ, RZ, R7 ;  /* 0x000000ffff0f8224 */ /* 0x004fc400078e0007 */
[----:B---3--:R-:W-:-:S05]  /*458d0*/  @!P0 IMAD.MOV.U32 R14, RZ, RZ, R3 ;  /* 0x000000ffff0e8224 */ /* 0x008fca00078e0003 */
[----:B------:R0:W2:Y:S04]  /*458e0*/  @!P0 LDG.E.U16 R19, desc[UR8][R14.64] ;  /* 0x000000080e138981 */ /* 0x0000a8000c1e1500 */
[----:B------:R3:W-:Y:S04]  /*458f0*/  STL [R1+0x3664], R11 ;  /* 0x0036640b01007387 */ /* 0x0007e80000100800 */
[----:B------:R-:W3:Y:S04]  /*45900*/  LDL R7, [R1+0x352c] ;  /* 0x00352c0001077983 */ /* 0x000ee80000100800 */
[----:B------:R-:W3:Y:S01]  /*45910*/  LDL R3, [R1+0x3538] ;  /* 0x0035380001037983 */ /* 0x000ee20000100800 */
[----:B------:R-:W-:-:S02]  /*45920*/  PRMT R17, RZ, 0x7610, R17 ;  /* 0x00007610ff117816 */ /* 0x000fc40000000011 */
[----:B------:R-:W-:Y:S01]  /*45930*/  PRMT R12, RZ, 0x7610, R12 ;  /* 0x00007610ff0c7816 */ /* 0x000fe2000000000c */
[----:B0-----:R-:W-:Y:S02]  /*45940*/  @!P0 IMAD.MOV.U32 R15, RZ, RZ, R9 ;  /* 0x000000ffff0f8224 */ /* 0x001fe400078e0009 */
[----:B------:R-:W-:-:S05]  /*45950*/  @!P0 IMAD.MOV.U32 R14, RZ, RZ, R8 ;  /* 0x000000ffff0e8224 */ /* 0x000fca00078e0008 */
[----:B------:R0:W3:Y:S02]  /*45960*/  @!P0 LDG.E.U16 R17, desc[UR8][R14.64] ;  /* 0x000000080e118981 */ /* 0x0000e4000c1e1500 */
[----:B0-----:R-:W-:Y:S02]  /*45970*/  @!P0 IMAD.MOV.U32 R14, RZ, RZ, R5 ;  /* 0x000000ffff0e8224 */ /* 0x001fe400078e0005 */
[----:B------:R-:W-:-:S05]  /*45980*/  @!P0 IMAD.MOV.U32 R15, RZ, RZ, R6 ;  /* 0x000000ffff0f8224 */ /* 0x000fca00078e0006 */
[----:B------:R4:W3:Y:S01]  /*45990*/  @!P0 LDG.E.U16 R12, desc[UR8][R14.64] ;  /* 0x000000080e0c8981 */ /* 0x0008e2000c1e1500 */
[----:B------:R-:W-:Y:S01]  /*459a0*/  PRMT R16, RZ, 0x7610, R16 ;  /* 0x00007610ff107816 */ /* 0x000fe20000000010 */
[----:B----4-:R-:W-:Y:S02]  /*459b0*/  @!P0 IMAD.MOV.U32 R14, RZ, RZ, R0 ;  /* 0x000000ffff0e8224 */ /* 0x010fe400078e0000 */
[----:B------:R-:W-:-:S05]  /*459c0*/  @!P0 IMAD.MOV.U32 R15, RZ, RZ, R4 ;  /* 0x000000ffff0f8224 */ /* 0x000fca00078e0004 */
[----:B------:R0:W4:Y:S04]  /*459d0*/  @!P0 LDG.E.U16 R16, desc[UR8][R14.64] ;  /* 0x000000080e108981 */ /* 0x000128000c1e1500 */
[----:B--2---:R2:W-:Y:S04]  /*459e0*/  STL [R1+0x3668], R19 ;  /* 0x0036681301007387 */ /* 0x0045e80000100800 */
[----:B------:R-:W2:Y:S04]  /*459f0*/  LDL R8, [R1+0x35ac] ;  /* 0x0035ac0001087983 */ /* 0x000ea80000100800 */
[----:B------:R-:W4:Y:S04]  /*45a00*/  LDL R5, [R1+0x35b8] ;  /* 0x0035b80001057983 */ /* 0x000f280000100800 */
[----:B------:R-:W4:Y:S04]  /*45a10*/  LDL R6, [R1+0x353c] ;  /* 0x00353c0001067983 */ /* 0x000f280000100800 */
[----:B------:R-:W4:Y:S04]  /*45a20*/  LDL R0, [R1+0x3548] ;  /* 0x0035480001007983 */ /* 0x000f280000100800 */
[----:B------:R-:W4:Y:S04]  /*45a30*/  LDL.LU R4, [R1+0x32c] ;  /* 0x00032c0001047983 */ /* 0x000f280000300800 */
[----:B-1----:R-:W4:Y:S04]  /*45a40*/  LDL.LU R29, [R1+0x324] ;  /* 0x00032400011d7983 */ /* 0x002f280000300800 */
[----:B------:R-:W4:Y:S04]  /*45a50*/  LDL.LU R26, [R1+0x31c] ;  /* 0x00031c00011a7983 */ /* 0x000f280000300800 */
[----:B---3--:R-:W3:Y:S04]  /*45a60*/  LDL R11, [R1+0x35c4] ;  /* 0x0035c400010b7983 */ /* 0x008ee80000100800 */
[----:B------:R-:W3:Y:S01]  /*45a70*/  LDL R10, [R1+0x35cc] ;  /* 0x0035cc00010a7983 */ /* 0x000ee20000100800 */
[----:B0-----:R-:W-:-:S02]  /*45a80*/  @!P0 IMAD.MOV.U32 R14, RZ, RZ, R3 ;  /* 0x000000ffff0e8224 */ /* 0x001fc400078e0003 */
[----:B------:R-:W-:Y:S01]  /*45a90*/  @!P0 IMAD.MOV.U32 R15, RZ, RZ, R7 ;  /* 0x000000ffff0f8224 */ /* 0x000fe200078e0007 */
[----:B------:R-:W3:Y:S04]  /*45aa0*/  LDL R3, [R1+0x35c8] ;  /* 0x0035c80001037983 */ /* 0x000ee80000100800 */
[----:B------:R-:W3:Y:S01]  /*45ab0*/  LDL R7, [R1+0x35bc] ;  /* 0x0035bc0001077983 */ /* 0x000ee20000100800 */
[----:B------:R-:W0:Y:S01]  /*45ac0*/  S2R R2, SR_TID.X ;  /* 0x0000000000027919 */ /* 0x000e220000002100 */
[----:B------:R-:W-:Y:S02]  /*45ad0*/  PRMT R18, RZ, 0x7610, R18 ;  /* 0x00007610ff127816 */ /* 0x000fe40000000012 */
[----:B------:R-:W-:Y:S02]  /*45ae0*/  PRMT R20, RZ, 0x7610, R20 ;  /* 0x00007610ff147816 */ /* 0x000fe40000000014 */
[----:B------:R-:W-:-:S02]  /*45af0*/  PRMT R22, RZ, 0x7610, R22 ;  /* 0x00007610ff167816 */ /* 0x000fc40000000016 */
[----:B------:R-:W-:Y:S01]  /*45b00*/  PRMT R23, RZ, 0x7610, R23 ;  /* 0x00007610ff177816 */ /* 0x000fe20000000017 */
[----:B------:R-:W3:Y:S04]  /*45b10*/  LDL.LU R9, [R1+0x314] ;  /* 0x0003140001097983 */ /* 0x000ee80000300800 */
[----:B------:R2:W3:Y:S01]  /*45b20*/  @!P0 LDG.E.U16 R18, desc[UR8][R14.64] ;  /* 0x000000080e128981 */ /* 0x0004e2000c1e1500 */
[----:B------:R-:W-:-:S03]  /*45b30*/  PRMT R24, RZ, 0x7610, R24 ;  /* 0x00007610ff187816 */ /* 0x000fc60000000018 */
[----:B------:R-:W3:Y:S01]  /*45b40*/  LDL.LU R21, [R1+0x230] ;  /* 0x0002300001157983 */ /* 0x000ee20000300800 */
[----:B0-----:R-:W-:-:S05]  /*45b50*/  LOP3.LUT R2, R2, 0x3f, RZ, 0xc0, !PT ;  /* 0x0000003f02027812 */ /* 0x001fca00078ec0ff */
[----:B------:R-:W-:Y:S02]  /*45b60*/  IMAD.SHL.U32 R2, R2, 0x2, RZ ;  /* 0x0000000202027824 */ /* 0x000fe400078e00ff */
[----:B--2---:R-:W-:Y:S02]  /*45b70*/  @!P0 IMAD.MOV.U32 R15, RZ, RZ, R8 ;  /* 0x000000ffff0f8224 */ /* 0x004fe400078e0008 */
[----:B----4-:R-:W-:Y:S02]  /*45b80*/  @!P0 IMAD.MOV.U32 R14, RZ, RZ, R5 ;  /* 0x000000ffff0e8224 */ /* 0x010fe400078e0005 */
[----:B------:R-:W2:Y:S04]  /*45b90*/  LDL.LU R5, [R1+0x228] ;  /* 0x0002280001057983 */ /* 0x000ea80000300800 */
[----:B------:R0:W4:Y:S04]  /*45ba0*/  @!P0 LDG.E.U16 R20, desc[UR8][R14.64] ;  /* 0x000000080e148981 */ /* 0x000128000c1e1500 */
[----:B------:R-:W4:Y:S04]  /*45bb0*/  LDL.LU R28, [R1+0x220] ;  /* 0x00022000011c7983 */ /* 0x000f280000300800 */
[----:B------:R-:W4:Y:S01]  /*45bc0*/  LDL.LU R8, [R1+0x218] ;  /* 0x0002180001087983 */ /* 0x000f220000300800 */
[----:B0-----:R-:W-:-:S02]  /*45bd0*/  @!P0 IMAD.MOV.U32 R14, RZ, RZ, R0 ;  /* 0x000000ffff0e8224 */ /* 0x001fc400078e0000 */
[----:B------:R-:W-:Y:S02]  /*45be0*/  @!P0 IMAD.MOV.U32 R15, RZ, RZ, R6 ;  /* 0x000000ffff0f8224 */ /* 0x000fe400078e0006 */
[----:B------:R-:W4:Y:S04]  /*45bf0*/  LDL.LU R6, [R1+0x210] ;  /* 0x0002100001067983 */ /* 0x000f280000300800 */
[----:B------:R3:W4:Y:S04]  /*45c00*/  @!P0 LDG.E.U16 R22, desc[UR8][R14.64] ;  /* 0x000000080e168981 */ /* 0x000728000c1e1500 */
[----:B------:R-:W4:Y:S04]  /*45c10*/  LDL.LU R0, [R1+0x208] ;  /* 0x0002080001007983 */ /* 0x000f280000300800 */
[----:B------:R-:W4:Y:S04]  /*45c20*/  LDL.LU R19, [R1+0x200] ;  /* 0x0002000001137983 */ /* 0x000f280000300800 */
[----:B------:R-:W4:Y:S01]  /*45c30*/  LDL.LU R13, [R1+0x1f8] ;  /* 0x0001f800010d7983 */ /* 0x000f220000300800 */
[----:B---3--:R-:W-:-:S02]  /*45c40*/  @!P1 IMAD.MOV.U32 R14, RZ, RZ, R10 ;  /* 0x000000ffff0e9224 */ /* 0x008fc400078e000a */
[----:B------:R-:W-:Y:S02]  /*45c50*/  @!P1 IMAD.MOV.U32 R15, RZ, RZ, R11 ;  /* 0x000000ffff0f9224 */ /* 0x000fe400078e000b */
[----:B------:R-:W3:Y:S04]  /*45c60*/  LDL.LU R11, [R1+0x140] ;  /* 0x00014000010b7983 */ /* 0x000ee80000300800 */
[----:B------:R0:W3:Y:S04]  /*45c70*/  @!P1 LDG.E.U16 R23, desc[UR8][R14.64] ;  /* 0x000000080e179981 */ /* 0x0000e8000c1e1500 */
[----:B------:R-:W3:Y:S01]  /*45c80*/  LDL.LU R25, [R1+0x134] ;  /* 0x0001340001197983 */ /* 0x000ee20000300800 */
[----:B0-----:R-:W-:-:S02]  /*45c90*/  @!P0 IMAD.MOV.U32 R14, RZ, RZ, R3 ;  /* 0x000000ffff0e8224 */ /* 0x001fc400078e0003 */
[----:B------:R-:W-:Y:S01]  /*45ca0*/  @!P0 IMAD.MOV.U32 R15, RZ, RZ, R7 ;  /* 0x000000ffff0f8224 */ /* 0x000fe200078e0007 */
[----:B------:R-:W3:Y:S04]  /*45cb0*/  LDL.LU R3, [R1+0x128] ;  /* 0x0001280001037983 */ /* 0x000ee80000300800 */
[----:B------:R-:W3:Y:S04]  /*45cc0*/  LDL.LU R7, [R1+0x11c] ;  /* 0x00011c0001077983 */ /* 0x000ee80000300800 */
[----:B------:R0:W3:Y:S02]  /*45cd0*/  @!P0 LDG.E.U16 R24, desc[UR8][R14.64] ;  /* 0x000000080e188981 */ /* 0x0000e4000c1e1500 */
[----:B0-----:R-:W-:-:S05]  /*45ce0*/  LOP3.LUT R15, R2, 0x70, RZ, 0x3c, !PT ;  /* 0x00000070020f7812 */ /* 0x001fca00078e3cff */
[----:B------:R0:W-:Y:S04]  /*45cf0*/  STS.U16 [R15+UR4+0x1be00], R4 ;  /* 0x01be00040f007988 */ /* 0x0001e80008000404 */
[----:B0-----:R-:W3:Y:S04]  /*45d00*/  LDL.LU R4, [R1+0x110] ;  /* 0x0001100001047983 */ /* 0x001ee80000300800 */
[----:B------:R-:W3:Y:S04]  /*45d10*/  LDL.LU R10, [R1+0x104] ;  /* 0x00010400010a7983 */ /* 0x000ee80000300800 */
[----:B------:R-:W3:Y:S04]  /*45d20*/  LDL.LU R27, [R1+0xf8] ;  /* 0x0000f800011b7983 */ /* 0x000ee80000300800 */
[----:B------:R-:W3:Y:S04]  /*45d30*/  LDL.LU R2, [R1+0xec] ;  /* 0x0000ec0001027983 */ /* 0x000ee80000300800 */
[----:B------:R0:W-:Y:S04]  /*45d40*/  STS.U16 [R15+UR4+0x1be80], R29 ;  /* 0x01be801d0f007988 */ /* 0x0001e80008000404 */
[----:B------:R1:W-:Y:S04]  /*45d50*/  STS.U16 [R15+UR4+0x1bf00], R26 ;  /* 0x01bf001a0f007988 */ /* 0x0003e80008000404 */
[----:B0-----:R-:W3:Y:S04]  /*45d60*/  LDL.LU R29, [R1+0xa0] ;  /* 0x0000a000011d7983 */ /* 0x001ee80000300800 */
[----:B-1----:R-:W3:Y:S04]  /*45d70*/  LDL.LU R26, [R1+0x80] ;  /* 0x00008000011a7983 */ /* 0x002ee80000300800 */
[----:B------:R-:W-:Y:S04]  /*45d80*/  STS.U16 [R15+UR4+0x1bf80], R9 ;  /* 0x01bf80090f007988 */ /* 0x000fe80008000404 */
[----:B------:R-:W-:Y:S04]  /*45d90*/  STS.U16 [R15+UR4+0x1dc00], R21 ;  /* 0x01dc00150f007988 */ /* 0x000fe80008000404 */
[----:B------:R-:W3:Y:S04]  /*45da0*/  LDL.LU R14, [R1+0x60] ;  /* 0x00006000010e7983 */ /* 0x000ee80000300800 */
[----:B--2---:R0:W-:Y:S04]  /*45db0*/  STS.U16 [R15+UR4+0x1dc80], R5 ;  /* 0x01dc80050f007988 */ /* 0x0041e80008000404 */
[----:B----4-:R1:W-:Y:S04]  /*45dc0*/  STS.U16 [R15+UR4+0x1dd00], R28 ;  /* 0x01dd001c0f007988 */ /* 0x0103e80008000404 */
[----:B------:R2:W-:Y:S04]  /*45dd0*/  STS.U16 [R15+UR4+0x1dd80], R8 ;  /* 0x01dd80080f007988 */ /* 0x0005e80008000404 */
[----:B0-----:R-:W4:Y:S04]  /*45de0*/  LDL.LU R5, [R1+0x48] ;  /* 0x0000480001057983 */ /* 0x001f280000300800 */
[----:B------:R-:W4:Y:S04]  /*45df0*/  LDL.LU R9, [R1+0x18] ;  /* 0x0000180001097983 */ /* 0x000f280000300800 */
[----:B------:R-:W4:Y:S04]  /*45e00*/  LDL.LU R21, [R1] ;  /* 0x0000000001157983 */ /* 0x000f280000300800 */
[----:B-1----:R-:W4:Y:S04]  /*45e10*/  LDL.LU R28, [R1+0x44] ;  /* 0x00004400011c7983 */ /* 0x002f280000300800 */
[----:B------:R0:W-:Y:S04]  /*45e20*/  STS.U16 [R15+UR4+0x1de00], R6 ;  /* 0x01de00060f007988 */ /* 0x0001e80008000404 */
[----:B------:R1:W-:Y:S04]  /*45e30*/  STS.U16 [R15+UR4+0x1de80], R0 ;  /* 0x01de80000f007988 */ /* 0x0003e80008000404 */
[----:B------:R1:W-:Y:S04]  /*45e40*/  STS.U16 [R15+UR4+0x1df00], R19 ;  /* 0x01df00130f007988 */ /* 0x0003e80008000404 */
[----:B--2---:R-:W2:Y:S04]  /*45e50*/  LDL.LU R8, [R1+0x9c] ;  /* 0x00009c0001087983 */ /* 0x004ea80000300800 */
[----:B------:R3:W-:Y:S04]  /*45e60*/  STS.U16 [R15+UR4+0x1df80], R13 ;  /* 0x01df800d0f007988 */ /* 0x0007e80008000404 */
[----:B0-----:R-:W2:Y:S04]  /*45e70*/  LDL.LU R6, [R1+0x24] ;  /* 0x0000240001067983 */ /* 0x001ea80000300800 */
[----:B-1----:R-:W2:Y:S04]  /*45e80*/  LDL.LU R0, [R1+0x7c] ;  /* 0x00007c0001007983 */ /* 0x002ea80000300800 */
[----:B------:R-:W2:Y:S04]  /*45e90*/  LDL.LU R19, [R1+0x3668] ;  /* 0x0036680001137983 */ /* 0x000ea80000300800 */
[----:B---3--:R0:W-:Y:S04]  /*45ea0*/  STS.U16 [R15+UR4+0x1fc00], R11 ;  /* 0x01fc000b0f007988 */ /* 0x0081e80008000404 */
[----:B------:R1:W-:Y:S04]  /*45eb0*/  STS.U16 [R15+UR4+0x1fc80], R25 ;  /* 0x01fc80190f007988 */ /* 0x0003e80008000404 */
[----:B------:R-:W3:Y:S04]  /*45ec0*/  LDL.LU R13, [R1+0x5c] ;  /* 0x00005c00010d7983 */ /* 0x000ee80000300800 */
[----:B0-----:R-:W3:Y:S04]  /*45ed0*/  LDL.LU R11, [R1+0x3664] ;  /* 0x00366400010b7983 */ /* 0x001ee80000300800 */
[----:B------:R0:W-:Y:S04]  /*45ee0*/  STS.U16 [R15+UR4+0x1fd00], R3 ;  /* 0x01fd00030f007988 */ /* 0x0001e80008000404 */
[----:B------:R-:W-:Y:S04]  /*45ef0*/  STS.U16 [R15+UR4+0x1fd80], R7 ;  /* 0x01fd80070f007988 */ /* 0x000fe80008000404 */
[----:B-1----:R-:W3:Y:S04]  /*45f00*/  LDL.LU R25, [R1+0x3660] ;  /* 0x0036600001197983 */ /* 0x002ee80000300800 */
[----:B0-----:R-:W3:Y:S04]  /*45f10*/  LDL.LU R3, [R1+0x40] ;  /* 0x0000400001037983 */ /* 0x001ee80000300800 */
[----:B------:R0:W-:Y:S04]  /*45f20*/  STS.U16 [R15+UR4+0x1fe00], R4 ;  /* 0x01fe00040f007988 */ /* 0x0001e80008000404 */
[----:B------:R-:W-:Y:S04]  /*45f30*/  STS.U16 [R15+UR4+0x1fe80], R10 ;  /* 0x01fe800a0f007988 */ /* 0x000fe80008000404 */
[----:B------:R-:W-:Y:S04]  /*45f40*/  STS.U16 [R15+UR4+0x1ff00], R27 ;  /* 0x01ff001b0f007988 */ /* 0x000fe80008000404 */
[----:B------:R1:W-:Y:S04]  /*45f50*/  STS.U16 [R15+UR4+0x1ff80], R2 ;  /* 0x01ff80020f007988 */ /* 0x0003e80008000404 */
[----:B0-----:R-:W3:Y:S01]  /*45f60*/  LDL.LU R4, [R1+0x78] ;  /* 0x0000780001047983 */ /* 0x001ee20000300800 */
[----:B-1----:R-:W0:Y:S03]  /*45f70*/  S2R R2, SR_TID.X ;  /* 0x0000000000027919 */ /* 0x002e260000002100 */
[----:B------:R-:W3:Y:S04]  /*45f80*/  LDL.LU R7, [R1+0x58] ;  /* 0x0000580001077983 */ /* 0x000ee80000300800 */
[----:B------:R-:W3:Y:S04]  /*45f90*/  LDL.LU R10, [R1+0x365c] ;  /* 0x00365c00010a7983 */ /* 0x000ee80000300800 */
[----:B------:R-:W3:Y:S01]  /*45fa0*/  LDL.LU R27, [R1+0x3658] ;  /* 0x00365800011b7983 */ /* 0x000ee20000300800 */
[----:B0-----:R-:W-:-:S05]  /*45fb0*/  LOP3.LUT R2, R2, 0x3f, RZ, 0xc0, !PT ;  /* 0x0000003f02027812 */ /* 0x001fca00078ec0ff */
[----:B------:R-:W-:-:S05]  /*45fc0*/  IMAD.SHL.U32 R2, R2, 0x2, RZ ;  /* 0x0000000202027824 */ /* 0x000fca00078e00ff */
[----:B------:R0:W-:Y:S04]  /*45fd0*/  STS.U16 [R2+UR4+0x20080], R29 ;  /* 0x0200801d02007988 */ /* 0x0001e80008000404 */
[----:B------:R1:W-:Y:S04]  /*45fe0*/  STS.U16 [R2+UR4+0x20880], R26 ;  /* 0x0208801a02007988 */ /* 0x0003e80008000404 */
[----:B0-----:R-:W3:Y:S04]  /*45ff0*/  LDL.LU R29, [R1+0x3654] ;  /* 0x00365400011d7983 */ /* 0x001ee80000300800 */
[----:B-1----:R-:W2:Y:S04]  /*46000*/  LDL.LU R26, [R1+0x3650] ;  /* 0x00365000011a7983 */ /* 0x002ea80000300800 */
[----:B------:R0:W-:Y:S04]  /*46010*/  STS.U16 [R2+UR4+0x21080], R14 ;  /* 0x0210800e02007988 */ /* 0x0001e80008000404 */
[----:B0-----:R-:W3:Y:S04]  /*46020*/  LDL.LU R14, [R1+0x94] ;  /* 0x00009400010e7983 */ /* 0x001ee80000300800 */
[----:B----4-:R-:W-:Y:S04]  /*46030*/  STS.U16 [R2+UR4+0x20000], R5 ;  /* 0x0200000502007988 */ /* 0x010fe80008000404 */
[----:B--2---:R0:W-:Y:S04]  /*46040*/  STS.U16 [R2+UR4+0x21880], R26 ;  /* 0x0218801a02007988 */ /* 0x0041e80008000404 */
[----:B0-----:R-:W2:Y:S04]  /*46050*/  LDL.LU R26, [R1+0x98] ;  /* 0x00009800011a7983 */ /* 0x001ea80000300800 */
[----:B------:R-:W4:Y:S04]  /*46060*/  LDL.LU R5, [R1+0x364c] ;  /* 0x00364c0001057983 */ /* 0x000f280000300800 */
[----:B------:R-:W-:Y:S04]  /*46070*/  STS.U16 [R2+UR4+0x21000], R9 ;  /* 0x0210000902007988 */ /* 0x000fe80008000404 */
[----:B------:R-:W-:Y:S04]  /*46080*/  STS.U16 [R2+UR4+0x21800], R21 ;  /* 0x0218001502007988 */ /* 0x000fe80008000404 */
[----:B----4-:R0:W-:Y:S02]  /*46090*/  STS.U16 [R2+UR4+0x20800], R5 ;  /* 0x0208000502007988 */ /* 0x0101e40008000404 */
[----:B0-----:R-:W0:Y:S02]  /*460a0*/  S2R R2, SR_TID.X ;  /* 0x0000000000027919 */ /* 0x001e240000002100 */
[----:B------:R-:W4:Y:S04]  /*460b0*/  LDL.LU R5, [R1+0x74] ;  /* 0x0000740001057983 */ /* 0x000f280000300800 */
[----:B------:R-:W4:Y:S04]  /*460c0*/  LDL.LU R9, [R1+0x3648] ;  /* 0x0036480001097983 */ /* 0x000f280000300800 */
[----:B------:R-:W2:Y:S01]  /*460d0*/  LDL.LU R21, [R1+0x3644] ;  /* 0x0036440001157983 */ /* 0x000ea20000300800 */
[----:B0-----:R-:W-:-:S05]  /*460e0*/  LOP3.LUT R2, R2, 0x3f, RZ, 0xc0, !PT ;  /* 0x0000003f02027812 */ /* 0x001fca00078ec0ff */
[----:B------:R-:W-:-:S05]  /*460f0*/  IMAD.SHL.U32 R2, R2, 0x2, RZ ;  /* 0x0000000202027824 */ /* 0x000fca00078e00ff */
[----:B------:R-:W-:-:S05]  /*46100*/  LOP3.LUT R2, R2, 0x10, RZ, 0x3c, !PT ;  /* 0x0000001002027812 */ /* 0x000fca00078e3cff */
[----:B------:R0:W-:Y:S04]  /*46110*/  STS.U16 [R2+UR4+0x20100], R28 ;  /* 0x0201001c02007988 */ /* 0x0001e80008000404 */
[----:B0-----:R-:W3:Y:S04]  /*46120*/  LDL.LU R28, [R1+0x3640] ;  /* 0x00364000011c7983 */ /* 0x001ee80000300800 */
[----:B------:R0:W-:Y:S04]  /*46130*/  STS.U16 [R2+UR4+0x20180], R8 ;  /* 0x0201800802007988 */ /* 0x0001e80008000404 */
[----:B------:R1:W-:Y:S04]  /*46140*/  STS.U16 [R2+UR4+0x20900], R6 ;  /* 0x0209000602007988 */ /* 0x0003e80008000404 */
[----:B------:R1:W-:Y:S04]  /*46150*/  STS.U16 [R2+UR4+0x20980], R0 ;  /* 0x0209800002007988 */ /* 0x0003e80008000404 */
[----:B0-----:R-:W4:Y:S04]  /*46160*/  LDL.LU R8, [R1+0x363c] ;  /* 0x00363c0001087983 */ /* 0x001f280000300800 */
[----:B-1----:R-:W4:Y:S04]  /*46170*/  LDL.LU R6, [R1+0x3638] ;  /* 0x0036380001067983 */ /* 0x002f280000300800 */
[----:B------:R-:W4:Y:S04]  /*46180*/  LDL.LU R0, [R1+0x3634] ;  /* 0x0036340001007983 */ /* 0x000f280000300800 */
[----:B---3--:R0:W-:Y:S04]  /*46190*/  STS.U16 [R2+UR4+0x21100], R28 ;  /* 0x0211001c02007988 */ /* 0x0081e80008000404 */
[----:B------:R1:W-:Y:S04]  /*461a0*/  STS.U16 [R2+UR4+0x21180], R13 ;  /* 0x0211800d02007988 */ /* 0x0003e80008000404 */
[----:B0-----:R-:W3:Y:S04]  /*461b0*/  LDL.LU R28, [R1+0x90] ;  /* 0x00009000011c7983 */ /* 0x001ee80000300800 */
[----:B-1----:R-:W2:Y:S04]  /*461c0*/  LDL.LU R13, [R1+0x3630] ;  /* 0x00363000010d7983 */ /* 0x002ea80000300800 */
[----:B--2---:R0:W-:Y:S04]  /*461d0*/  STS.U16 [R2+UR4+0x21980], R13 ;  /* 0x0219800d02007988 */ /* 0x0041e80008000404 */
[----:B------:R1:W-:Y:S04]  /*461e0*/  STS.U16 [R2+UR4+0x21900], R21 ;  /* 0x0219001502007988 */ /* 0x0003e80008000404 */
[----:B0-----:R-:W2:Y:S01]  /*461f0*/  LDL.LU R13, [R1+0x3c] ;  /* 0x00003c00010d7983 */ /* 0x001ea20000300800 */
[----:B-1----:R-:W0:Y:S02]  /*46200*/  S2R R2, SR_TID.X ;  /* 0x0000000000027919 */ /* 0x002e240000002100 */
[----:B0-----:R-:W-:-:S05]  /*46210*/  LOP3.LUT R2, R2, 0x3f, RZ, 0xc0, !PT ;  /* 0x0000003f02027812 */ /* 0x001fca00078ec0ff */
[----:B------:R-:W-:-:S05]  /*46220*/  IMAD.SHL.U32 R2, R2, 0x2, RZ ;  /* 0x0000000202027824 */ /* 0x000fca00078e00ff */
[----:B------:R-:W-:Y:S02]  /*46230*/  LOP3.LUT R21, R2, 0x20, RZ, 0x3c, !PT ;  /* 0x0000002002157812 */ /* 0x000fe400078e3cff */
[----:B------:R-:W3:Y:S04]  /*46240*/  LDL.LU R2, [R1+0x4] ;  /* 0x0000040001027983 */ /* 0x000ee80000300800 */
[----:B------:R0:W-:Y:S04]  /*46250*/  STS.U16 [R21+UR4+0x20200], R3 ;  /* 0x0202000315007988 */ /* 0x0001e80008000404 */
[----:B------:R1:W-:Y:S04]  /*46260*/  STS.U16 [R21+UR4+0x20280], R26 ;  /* 0x0202801a15007988 */ /* 0x0003e80008000404 */
[----:B----4-:R4:W-:Y:S04]  /*46270*/  STS.U16 [R21+UR4+0x20a00], R6 ;  /* 0x020a000615007988 */ /* 0x0109e80008000404 */
[----:B------:R4:W-:Y:S04]  /*46280*/  STS.U16 [R21+UR4+0x20a80], R4 ;  /* 0x020a800415007988 */ /* 0x0009e80008000404 */
[----:B0-----:R-:W2:Y:S04]  /*46290*/  LDL.LU R3, [R1+0x362c] ;  /* 0x00362c0001037983 */ /* 0x001ea80000300800 */
[----:B-1----:R-:W2:Y:S04]  /*462a0*/  LDL.LU R26, [R1+0x6c] ;  /* 0x00006c00011a7983 */ /* 0x002ea80000300800 */
[----:B----4-:R-:W4:Y:S04]  /*462b0*/  LDL.LU R6, [R1+0x3628] ;  /* 0x0036280001067983 */ /* 0x010f280000300800 */
[----:B------:R-:W2:Y:S04]  /*462c0*/  LDL.LU R4, [R1+0x3624] ;  /* 0x0036240001047983 */ /* 0x000ea80000300800 */
[----:B---3--:R0:W-:Y:S02]  /*462d0*/  STS.U16 [R21+UR4+0x21200], R2 ;  /* 0x0212000215007988 */ /* 0x0081e40008000404 */
[----:B0-----:R-:W0:Y:S02]  /*462e0*/  S2R R2, SR_TID.X ;  /* 0x0000000000027919 */ /* 0x001e240000002100 */
[----:B------:R-:W-:Y:S04]  /*462f0*/  STS.U16 [R21+UR4+0x21280], R7 ;  /* 0x0212800715007988 */ /* 0x000fe80008000404 */
[----:B--2---:R1:W-:Y:S04]  /*46300*/  STS.U16 [R21+UR4+0x21a80], R4 ;  /* 0x021a800415007988 */ /* 0x0043e80008000404 */
[----:B-1----:R-:W2:Y:S01]  /*46310*/  LDL.LU R4, [R1+0x88] ;  /* 0x0000880001047983 */ /* 0x002ea20000300800 */
[----:B0-----:R-:W-:-:S05]  /*46320*/  LOP3.LUT R2, R2, 0x3f, RZ, 0xc0, !PT ;  /* 0x0000003f02027812 */ /* 0x001fca00078ec0ff */
[----:B------:R-:W-:-:S05]  /*46330*/  IMAD.SHL.U32 R2, R2, 0x2, RZ ;  /* 0x0000000202027824 */ /* 0x000fca00078e00ff */
[----:B------:R-:W-:Y:S02]  /*46340*/  LOP3.LUT R7, R2, 0x30, RZ, 0x3c, !PT ;  /* 0x0000003002077812 */ /* 0x000fe400078e3cff */
[----:B------:R-:W3:Y:S04]  /*46350*/  LDL.LU R2, [R1+0x54] ;  /* 0x0000540001027983 */ /* 0x000ee80000300800 */
[----:B------:R0:W-:Y:S04]  /*46360*/  STS.U16 [R21+UR4+0x21a00], R9 ;  /* 0x021a000915007988 */ /* 0x0001e80008000404 */
[----:B------:R1:W-:Y:S04]  /*46370*/  STS.U16 [R7+UR4+0x20300], R13 ;  /* 0x0203000d07007988 */ /* 0x0003e80008000404 */
[----:B------:R4:W-:Y:S04]  /*46380*/  STS.U16 [R7+UR4+0x20380], R14 ;  /* 0x0203800e07007988 */ /* 0x0009e80008000404 */
[----:B------:R4:W-:Y:S04]  /*46390*/  STS.U16 [R7+UR4+0x20b00], R8 ;  /* 0x020b000807007988 */ /* 0x0009e80008000404 */
[----:B------:R4:W-:Y:S04]  /*463a0*/  STS.U16 [R7+UR4+0x20b80], R5 ;  /* 0x020b800507007988 */ /* 0x0009e80008000404 */
[----:B0-----:R-:W2:Y:S04]  /*463b0*/  LDL.LU R9, [R1+0x70] ;  /* 0x0000700001097983 */ /* 0x001ea80000300800 */
[----:B------:R-:W2:Y:S04]  /*463c0*/  LDL.LU R21, [R1+0x68] ;  /* 0x0000680001157983 */ /* 0x000ea80000300800 */
[----:B-1----:R-:W2:Y:S04]  /*463d0*/  LDL.LU R13, [R1+0x14] ;  /* 0x00001400010d7983 */ /* 0x002ea80000300800 */
[----:B----4-:R-:W4:Y:S04]  /*463e0*/  LDL.LU R14, [R1+0x2c] ;  /* 0x00002c00010e7983 */ /* 0x010f280000300800 */
[----:B------:R-:W4:Y:S04]  /*463f0*/  LDL.LU R8, [R1+0x3620] ;  /* 0x0036200001087983 */ /* 0x000f280000300800 */
[----:B------:R-:W2:Y:S04]  /*46400*/  LDL.LU R5, [R1+0x361c] ;  /* 0x00361c0001057983 */ /* 0x000ea80000300800 */
[----:B------:R0:W-:Y:S04]  /*46410*/  STS.U16 [R7+UR4+0x21300], R27 ;  /* 0x0213001b07007988 */ /* 0x0001e80008000404 */
[----:B0-----:R-:W4:Y:S04]  /*46420*/  LDL.LU R27, [R1+0x8c] ;  /* 0x00008c00011b7983 */ /* 0x001f280000300800 */
[----:B---3--:R0:W-:Y:S02]  /*46430*/  STS.U16 [R7+UR4+0x21380], R2 ;  /* 0x0213800207007988 */ /* 0x0081e40008000404 */
[----:B0-----:R-:W0:Y:S02]  /*46440*/  S2R R2, SR_TID.X ;  /* 0x0000000000027919 */ /* 0x001e240000002100 */
[----:B--2---:R1:W-:Y:S01]  /*46450*/  STS.U16 [R7+UR4+0x21b80], R5 ;  /* 0x021b800507007988 */ /* 0x0043e20008000404 */
[----:B0-----:R-:W-:-:S05]  /*46460*/  LOP3.LUT R2, R2, 0x3f, RZ, 0xc0, !PT ;  /* 0x0000003f02027812 */ /* 0x001fca00078ec0ff */
[----:B------:R-:W-:-:S05]  /*46470*/  IMAD.SHL.U32 R2, R2, 0x2, RZ ;  /* 0x0000000202027824 */ /* 0x000fca00078e00ff */
[----:B-1----:R-:W-:Y:S02]  /*46480*/  LOP3.LUT R5, R2, 0x40, RZ, 0x3c, !PT ;  /* 0x0000004002057812 */ /* 0x002fe400078e3cff */
[----:B------:R-:W2:Y:S04]  /*46490*/  LDL.LU R2, [R1+0x8] ;  /* 0x0000080001027983 */ /* 0x000ea80000300800 */
[----:B------:R0:W-:Y:S04]  /*464a0*/  STS.U16 [R7+UR4+0x21b00], R10 ;  /* 0x021b000a07007988 */ /* 0x0001e80008000404 */
[----:B------:R1:W-:Y:S04]  /*464b0*/  STS.U16 [R5+UR4+0x20400], R6 ;  /* 0x0204000605007988 */ /* 0x0003e80008000404 */
[----:B0-----:R-:W3:Y:S04]  /*464c0*/  LDL.LU R7, [R1+0x3618] ;  /* 0x0036180001077983 */ /* 0x001ee80000300800 */
[----:B------:R-:W4:Y:S04]  /*464d0*/  LDL.LU R10, [R1+0x50] ;  /* 0x00005000010a7983 */ /* 0x000f280000300800 */
[----:B-1----:R-:W3:Y:S04]  /*464e0*/  LDL.LU R6, [R1+0x3614] ;  /* 0x0036140001067983 */ /* 0x002ee80000300800 */
[----:B------:R0:W-:Y:S04]  /*464f0*/  STS.U16 [R5+UR4+0x20480], R28 ;  /* 0x0204801c05007988 */ /* 0x0001e80008000404 */
[----:B0-----:R-:W3:Y:S04]  /*46500*/  LDL.LU R28, [R1+0x3610] ;  /* 0x00361000011c7983 */ /* 0x001ee80000300800 */
[----:B--2---:R0:W-:Y:S02]  /*46510*/  STS.U16 [R5+UR4+0x20c00], R2 ;  /* 0x020c000205007988 */ /* 0x0041e40008000404 */
[----:B0-----:R-:W0:Y:S02]  /*46520*/  S2R R2, SR_TID.X ;  /* 0x0000000000027919 */ /* 0x001e240000002100 */
[----:B------:R1:W-:Y:S04]  /*46530*/  STS.U16 [R5+UR4+0x20c80], R9 ;  /* 0x020c800905007988 */ /* 0x0003e80008000404 */
[----:B------:R-:W-:Y:S04]  /*46540*/  STS.U16 [R5+UR4+0x21400], R25 ;  /* 0x0214001905007988 */ /* 0x000fe80008000404 */
[----:B----4-:R-:W-:Y:S04]  /*46550*/  STS.U16 [R5+UR4+0x21480], R10 ;  /* 0x0214800a05007988 */ /* 0x010fe80008000404 */
[----:B---3--:R-:W-:Y:S04]  /*46560*/  STS.U16 [R5+UR4+0x21c80], R6 ;  /* 0x021c800605007988 */ /* 0x008fe80008000404 */
[----:B------:R-:W-:Y:S01]  /*46570*/  STS.U16 [R5+UR4+0x21c00], R11 ;  /* 0x021c000b05007988 */ /* 0x000fe20008000404 */
[----:B0-----:R-:W-:-:S05]  /*46580*/  LOP3.LUT R2, R2, 0x3f, RZ, 0xc0, !PT ;  /* 0x0000003f02027812 */ /* 0x001fca00078ec0ff */
[----:B------:R-:W-:-:S05]  /*46590*/  IMAD.SHL.U32 R2, R2, 0x2, RZ ;  /* 0x0000000202027824 */ /* 0x000fca00078e00ff */
[----:B-1----:R-:W-:-:S05]  /*465a0*/  LOP3.LUT R9, R2, 0x50, RZ, 0x3c, !PT ;  /* 0x0000005002097812 */ /* 0x002fca00078e3cff */
[----:B------:R0:W-:Y:S04]  /*465b0*/  STS.U16 [R9+UR4+0x20500], R3 ;  /* 0x0205000309007988 */ /* 0x0001e80008000404 */
[----:B------:R-:W-:Y:S04]  /*465c0*/  STS.U16 [R9+UR4+0x20580], R27 ;  /* 0x0205801b09007988 */ /* 0x000fe80008000404 */
[----:B------:R-:W-:Y:S04]  /*465d0*/  STS.U16 [R9+UR4+0x20d00], R29 ;  /* 0x020d001d09007988 */ /* 0x000fe80008000404 */
[----:B------:R1:W-:Y:S04]  /*465e0*/  STS.U16 [R9+UR4+0x20d80], R26 ;  /* 0x020d801a09007988 */ /* 0x0003e80008000404 */
[----:B------:R-:W-:Y:S04]  /*465f0*/  STS.U16 [R9+UR4+0x21500], R17 ;  /* 0x0215001109007988 */ /* 0x000fe80008000404 */
[----:B------:R2:W-:Y:S04]  /*46600*/  STS.U16 [R9+UR4+0x21580], R28 ;  /* 0x0215801c09007988 */ /* 0x0005e80008000404 */
[----:B------:R-:W-:Y:S04]  /*46610*/  STS.U16 [R9+UR4+0x21d80], R7 ;  /* 0x021d800709007988 */ /* 0x000fe80008000404 */
[----:B------:R-:W-:Y:S04]  /*46620*/  STS.U16 [R9+UR4+0x21d00], R12 ;  /* 0x021d000c09007988 */ /* 0x000fe80008000404 */
[----:B0-----:R-:W3:Y:S01]  /*46630*/  LDL.LU R3, [R1+0x360c] ;  /* 0x00360c0001037983 */ /* 0x001ee20000300800 */
[----:B-1----:R-:W-:-:S03]  /*46640*/  LOP3.LUT R26, R2, 0x60, RZ, 0x3c, !PT ;  /* 0x00000060021a7812 */ /* 0x002fc600078e3cff */
[----:B--2---:R-:W2:Y:S04]  /*46650*/  LDL.LU R28, [R1+0x3608] ;  /* 0x00360800011c7983 */ /* 0x004ea80000300800 */
[----:B------:R0:W-:Y:S04]  /*46660*/  STS.U16 [R26+UR4+0x20600], R0 ;  /* 0x020600001a007988 */ /* 0x0001e80008000404 */
[----:B0-----:R-:W4:Y:S04]  /*46670*/  LDL.LU R0, [R1+0x3604] ;  /* 0x0036040001007983 */ /* 0x001f280000300800 */
        /* <DEDUP_REMOVED lines=8> */
[----:B--2---:R0:W-:Y:S04]  /*46700*/  STS.U16 [R15+UR4+0x20780], R28 ;  /* 0x0207801c0f007988 */ /* 0x0041e80008000404 */
[----:B------:R-:W-:Y:S04]  /*46710*/  STS.U16 [R15+UR4+0x20f00], R16 ;  /* 0x020f00100f007988 */ /* 0x000fe80008000404 */
[----:B0-----:R-:W2:Y:S04]  /*46720*/  LDL.LU R28, [R1+0x3600] ;  /* 0x00360000011c7983 */ /* 0x001ea80000300800 */
[----:B----4-:R0:W-:Y:S04]  /*46730*/  STS.U16 [R15+UR4+0x20f80], R0 ;  /* 0x020f80000f007988 */ /* 0x0101e80008000404 */
[----:B0-----:R-:W4:Y:S04]  /*46740*/  LDL.LU R0, [R1+0x35fc] ;  /* 0x0035fc0001007983 */ /* 0x001f280000300800 */
[----:B------:R-:W-:Y:S04]  /*46750*/  STS.U16 [R15+UR4+0x21700], R22 ;  /* 0x021700160f007988 */ /* 0x000fe80008000404 */
[----:B---3--:R0:W-:Y:S04]  /*46760*/  STS.U16 [R15+UR4+0x21780], R3 ;  /* 0x021780030f007988 */ /* 0x0081e80008000404 */
[----:B------:R-:W-:Y:S04]  /*46770*/  STS.U16 [R15+UR4+0x21f80], R23 ;  /* 0x021f80170f007988 */ /* 0x000fe80008000404 */
[----:B------:R1:W-:Y:S01]  /*46780*/  STS.U16 [R15+UR4+0x21f00], R24 ;  /* 0x021f00180f007988 */ /* 0x0003e20008000404 */
[----:B0-----:R-:W0:Y:S02]  /*46790*/  LDC R3, c[0x0][0x238] ;  /* 0x00008e00ff037b82 */ /* 0x001e240000000800 */
[----:B0-----:R-:W-:-:S04]  /*467a0*/  IMAD.SHL.U32 R3, R3, 0x80, RZ ;  /* 0x0000008003037824 */ /* 0x001fc800078e00ff */
[----:B------:R-:W-:Y:S01]  /*467b0*/  IMAD.SHL.U32 R3, R3, 0x2, RZ ;  /* 0x0000000203037824 */ /* 0x000fe200078e00ff */
[----:B-1----:R-:W0:Y:S01]  /*467c0*/  S2R R15, SR_TID.X ;  /* 0x00000000000f7919 */ /* 0x002e220000002100 */
[----:B------:R-:W-:Y:S06]  /*467d0*/  BAR.SYNC.DEFER_BLOCKING 0x0 ;  /* 0x0000000000007b1d */ /* 0x000fec0000010000 */
[----:B----4-:R-:W-:Y:S04]  /*467e0*/  STL [R1+0x38b0], R0 ;  /* 0x0038b00001007387 */ /* 0x010fe80000100800 */
[----:B--2---:R-:W-:Y:S01]  /*467f0*/  LDSM.16.MT88.4 R16, [R28+UR4] ;  /* 0x000000041c10783b */ /* 0x004fe20008004200 */
[C---:B0-----:R-:W-:Y:S01]  /*46800*/  LOP3.LUT R4, R15.reuse, 0x7, RZ, 0xc0, !PT ;  /* 0x000000070f047812 */ /* 0x041fe200078ec0ff */
[----:B------:R-:W-:-:S02]  /*46810*/  IMAD.SHL.U32 R5, R15, 0x2, RZ ;  /* 0x000000020f057824 */ /* 0x000fc400078e00ff */
[----:B------:R-:W-:Y:S02]  /*46820*/  LDSM.16.MT88.4 R12, [R28+UR4+0x80] ;  /* 0x000080041c0c783b */ /* 0x000fe40008004200 */
[----:B------:R-:W-:-:S05]  /*46830*/  IMAD R4, R4, 0x110, RZ ;  /* 0x0000011004047824 */ /* 0x000fca00078e02ff */
[----:B------:R-:W-:-:S05]  /*46840*/  LOP3.LUT R4, R4, 0x30, R5, 0x78, !PT ;  /* 0x0000003004047812 */ /* 0x000fca00078e7805 */
[----:B------:R-:W0:Y:S04]  /*46850*/  LDSM.16.M88.4 R8, [R4+UR4+0x20000] ;  /* 0x020000040408783b */ /* 0x000e280008000200 */
[----:B------:R-:W-:Y:S04]  /*46860*/  LDSM.16.M88.4 R20, [R4+UR4+0x21000] ;  /* 0x021000040414783b */ /* 0x000fe80008000200 */
[----:B------:R-:W-:Y:S04]  /*46870*/  LDSM.16.M88.4 R24, [R4+UR4+0x21800] ;  /* 0x021800040418783b */ /* 0x000fe80008000200 */
[----:B0-----:R-:W-:Y:S01]  /*46880*/  STL.64 [R1+0x10], R8 ;  /* 0x0000100801007387 */ /* 0x001fe20000100a00 */
[----:B------:R-:W-:-:S02]  /*46890*/  IMAD.MOV.U32 R29, RZ, RZ, R8 ;  /* 0x000000ffff1d7224 */ /* 0x000fc400078e0008 */
[----:B------:R-:W-:Y:S01]  /*468a0*/  IMAD.MOV.U32 R3, RZ, RZ, R9 ;  /* 0x000000ffff037224 */ /* 0x000fe200078e0009 */
[----:B------:R-:W-:Y:S04]  /*468b0*/  STL.64 [R1+0x18], R10 ;  /* 0x0000180a01007387 */ /* 0x000fe80000100a00 */
[----:B------:R-:W0:Y:S04]  /*468c0*/  LDSM.16.M88.4 R8, [R4+UR4+0x20800] ;  /* 0x020800040408783b */ /* 0x000e280008000200 */
[----:B------:R-:W-:Y:S04]  /*468d0*/  LDSM.16.MT88.4 R4, [R28+UR4+0x180] ;  /* 0x000180041c04783b */ /* 0x000fe80008004200 */
[----:B0-----:R-:W-:Y:S01]  /*468e0*/  STL.64 [R1], R8 ;  /* 0x0000000801007387 */ /* 0x001fe20000100a00 */
[----:B------:R-:W-:-:S02]  /*468f0*/  IMAD.MOV.U32 R2, RZ, RZ, R8 ;  /* 0x000000ffff027224 */ /* 0x000fc400078e0008 */
[----:B------:R-:W-:Y:S01]  /*46900*/  IMAD.MOV.U32 R0, RZ, RZ, R9 ;  /* 0x000000ffff007224 */ /* 0x000fe200078e0009 */
[----:B------:R-:W-:Y:S04]  /*46910*/  STL.64 [R1+0x8], R10 ;  /* 0x0000080a01007387 */ /* 0x000fe80000100a00 */
[----:B------:R-:W0:Y:S04]  /*46920*/  LDSM.16.MT88.4 R8, [R28+UR4+0x100] ;  /* 0x000100041c08783b */ /* 0x000e280008004200 */
[----:B------:R-:W-:Y:S04]  /*46930*/  STL [R1+0x56d4], R22 ;  /* 0x0056d41601007387 */ /* 0x000fe80000100800 */
[----:B------:R-:W-:Y:S04]  /*46940*/  STL [R1+0x56d0], R23 ;  /* 0x0056d01701007387 */ /* 0x000fe80000100800 */
[----:B------:R1:W-:Y:S04]  /*46950*/  STL.64 [R1+0x5a80], R20 ;  /* 0x005a801401007387 */ /* 0x0003e80000100a00 */
[----:B------:R-:W-:Y:S04]  /*46960*/  STL [R1+0x56cc], R26 ;  /* 0x0056cc1a01007387 */ /* 0x000fe80000100800 */
[----:B------:R-:W-:Y:S04]  /*46970*/  STL [R1+0x56c8], R27 ;  /* 0x0056c81b01007387 */ /* 0x000fe80000100800 */
[----:B------:R-:W-:Y:S04]  /*46980*/  STL.64 [R1+0x5a78], R24 ;  /* 0x005a781801007387 */ /* 0x000fe80000100a00 */
[----:B------:R-:W-:Y:S04]  /*46990*/  STL.64 [R1+0x5a70], R14 ;  /* 0x005a700e01007387 */ /* 0x000fe80000100a00 */
[----:B------:R-:W-:Y:S04]  /*469a0*/  STL.64 [R1+0x5a68], R12 ;  /* 0x005a680c01007387 */ /* 0x000fe80000100a00 */
[----:B------:R-:W2:Y:S04]  /*469b0*/  LDSM.16.MT88.4 R12, [R28+UR4+0x200] ;  /* 0x000200041c0c783b */ /* 0x000ea80008004200 */
[----:B0-----:R-:W-:Y:S04]  /*469c0*/  STL [R1+0x5a40], R9 ;  /* 0x005a400901007387 */ /* 0x001fe80000100800 */
[----:B------:R-:W-:Y:S04]  /*469d0*/  STL [R1+0x5a3c], R10 ;  /* 0x005a3c0a01007387 */ /* 0x000fe80000100800 */
[----:B------:R-:W-:Y:S04]  /*469e0*/  STL [R1+0x5a38], R11 ;  /* 0x005a380b01007387 */ /* 0x000fe80000100800 */
[----:B------:R-:W-:Y:S04]  /*469f0*/  STL.64 [R1+0x5a00], R6 ;  /* 0x005a000601007387 */ /* 0x000fe80000100a00 */
[----:B------:R0:W-:Y:S04]  /*46a00*/  STL.64 [R1+0x59f8], R4 ;  /* 0x0059f80401007387 */ /* 0x0001e80000100a00 */
[----:B-1----:R-:W3:Y:S04]  /*46a10*/  LDL.LU.64 R20, [R1+0x790] ;  /* 0x0007900001147983 */ /* 0x002ee80000300a00 */
[----:B------:R-:W4:Y:S01]  /*46a20*/  LDL.LU.64 R22, [R1+0x798] ;  /* 0x0007980001167983 */ /* 0x000f220000300a00 */
[----:B0-----:R-:W-:-:S02]  /*46a30*/  IMAD.MOV.U32 R4, RZ, RZ, R29 ;  /* 0x000000ffff047224 */ /* 0x001fc400078e001d */
[----:B------:R-:W-:Y:S01]  /*46a40*/  IMAD.MOV.U32 R5, RZ, RZ, R3 ;  /* 0x000000ffff057224 */ /* 0x000fe200078e0003 */
[----:B--2---:R-:W-:Y:S04]  /*46a50*/  STL.64 [R1+0x20], R12 ;  /* 0x0000200c01007387 */ /* 0x004fe80000100a00 */
[----:B------:R-:W-:Y:S04]  /*46a60*/  STL.64 [R1+0x28], R14 ;  /* 0x0000280e01007387 */ /* 0x000fe80000100a00 */
[----:B------:R-:W0:Y:S04]  /*46a70*/  LDSM.16.MT88.4 R12, [R28+UR4+0x280] ;  /* 0x000280041c0c783b */ /* 0x000e280008004200 */
[----:B----4-:R-:W-:Y:S04]  /*46a80*/  STL.64 [R1+0x5a90], R22 ;  /* 0x005a901601007387 */ /* 0x010fe80000100a00 */
[----:B---3--:R1:W-:Y:S04]  /*46a90*/  STL.64 [R1+0x5a88], R20 ;  /* 0x005a881401007387 */ /* 0x0083e80000100a00 */
[----:B-1----:R-:W2:Y:S04]  /*46aa0*/  LDL.LU.64 R20, [R1+0x890] ;  /* 0x0008900001147983 */ /* 0x002ea80000300a00 */
[----:B------:R-:W2:Y:S01]  /*46ab0*/  LDL.LU.64 R22, [R1+0x898] ;  /* 0x0008980001167983 */ /* 0x000ea20000300a00 */
[----:B0-----:R-:W-:-:S02]  /*46ac0*/  IMAD.MOV.U32 R10, RZ, RZ, R13 ;  /* 0x000000ffff0a7224 */ /* 0x001fc400078e000d */
[----:B------:R-:W-:Y:S01]  /*46ad0*/  IMAD.MOV.U32 R11, RZ, RZ, R14 ;  /* 0x000000ffff0b7224 */ /* 0x000fe200078e000e */
[----:B------:R-:W3:Y:S01]  /*46ae0*/  LDL.LU.64 R24, [R1+0x650] ;  /* 0x0006500001187983 */ /* 0x000ee20000300a00 */
[----:B------:R-:W-:Y:S02]  /*46af0*/  IMAD.MOV.U32 R9, RZ, RZ, R12 ;  /* 0x000000ffff097224 */ /* 0x000fe400078e000c */
[----:B------:R-:W-:Y:S01]  /*46b00*/  IMAD.MOV.U32 R29, RZ, RZ, R15 ;  /* 0x000000ffff1d7224 */ /* 0x000fe200078e000f */
[----:B------:R-:W3:Y:S04]  /*46b10*/  LDL.LU.64 R26, [R1+0x658] ;  /* 0x00065800011a7983 */ /* 0x000ee80000300a00 */
[----:B------:R-:W4:Y:S04]  /*46b20*/  LDL.LU.64 R12, [R1+0x550] ;  /* 0x00055000010c7983 */ /* 0x000f280000300a00 */
[----:B------:R-:W4:Y:S04]  /*46b30*/  LDL.LU.64 R14, [R1+0x558] ;  /* 0x00055800010e7983 */ /* 0x000f280000300a00 */
[----:B------:R-:W-:Y:S04]  /*46b40*/  STL.64 [R1+0x5a50], R10 ;  /* 0x005a500a01007387 */ /* 0x000fe80000100a00 */
[----:B------:R0:W-:Y:S01]  /*46b50*/  STL.64 [R1+0x5a48], R8 ;  /* 0x005a480801007387 */ /* 0x0001e20000100a00 */
[----:B--2---:R-:W-:Y:S03]  /*46b60*/  HMMA.16816.F32.BF16 R4, R16, R4, R20 ;  /* 0x000000041004723c */ /* 0x004fe60000041814 */
[----:B------:R-:W2:Y:S04]  /*46b70*/  LDL.LU.64 R22, [R1+0x5a90] ;  /* 0x005a900001167983 */ /* 0x000ea80000300a00 */
[----:B------:R-:W2:Y:S01]  /*46b80*/  LDL.LU.64 R20, [R1+0x5a88] ;  /* 0x005a880001147983 */ /* 0x000ea20000300a00 */
[----:B0-----:R-:W-:-:S02]  /*46b90*/  IMAD.MOV.U32 R8, RZ, RZ, R2 ;  /* 0x000000ffff087224 */ /* 0x001fc400078e0002 */
[----:B------:R-:W-:-:S13]  /*46ba0*/  IMAD.MOV.U32 R9, RZ, RZ, R0 ;  /* 0x000000ffff097224 */ /* 0x000fda00078e0000 */
[----:B------:R0:W-:Y:S01]  /*46bb0*/  STL.64 [R1+0x2d0], R4 ;  /* 0x0002d00401007387 */ /* 0x0001e20000100a00 */
[----:B------:R-:W-:-:S03]  /*46bc0*/  IMAD.MOV.U32 R3, RZ, RZ, R7 ;  /* 0x000000ffff037224 */ /* 0x000fc600078e0007 */
[----:B------:R1:W-:Y:S04]  /*46bd0*/  STL [R1+0x2d8], R6 ;  /* 0x0002d80601007387 */ /* 0x0003e80000100800 */
[----:B0-----:R-:W4:Y:S04]  /*46be0*/  LDL.LU.64 R4, [R1+0x880] ;  /* 0x0008800001047983 */ /* 0x001f280000300a00 */
[----:B-1----:R-:W4:Y:S04]  /*46bf0*/  LDL.LU.64 R6, [R1+0x888] ;  /* 0x0008880001067983 */ /* 0x002f280000300a00 */
[----:B------:R-:W-:Y:S01]  /*46c00*/  STL [R1+0x5738], R3 ;  /* 0x0057380301007387 */ /* 0x000fe20000100800 */
[----:B--2---:R-:W-:-:S15]  /*46c10*/  HMMA.16816.F32.BF16 R20, R16, R8, R20 ;  /* 0x000000081014723c */ /* 0x004fde0000041814 */
[----:B------:R-:W-:-:S08]  /*46c20*/  NOP ;  /* 0x0000000000007918 */ /* 0x000fd00000000000 */
[----:B------:R0:W-:Y:S04]  /*46c30*/  STL.64 [R1+0x2c0], R20 ;  /* 0x0002c01401007387 */ /* 0x0001e80000100a00 */
[----:B------:R-:W-:Y:S04]  /*46c40*/  STL.64 [R1+0x2c8], R22 ;  /* 0x0002c81601007387 */ /* 0x000fe80000100a00 */
[----:B0-----:R-:W3:Y:S04]  /*46c50*/  LDL.LU.64 R20, [R1+0x5a80] ;  /* 0x005a800001147983 */ /* 0x001ee80000300a00 */
[----:B------:R0:W-:Y:S04]  /*46c60*/  STL.64 [R1+0x5a60], R8 ;  /* 0x005a600801007387 */ /* 0x0001e80000100a00 */
[----:B0-----:R-:W2:Y:S01]  /*46c70*/  LDL.64 R8, [R1+0x10] ;  /* 0x0000100001087983 */ /* 0x001ea20000100a00 */
[----:B---3--:R-:W-:-:S15]  /*46c80*/  HMMA.16816.F32.BF16 R24, R16, R20, R24 ;  /* 0x000000141018723c */ /* 0x008fde0000041818 */
[----:B------:R-:W-:-:S08]  /*46c90*/  NOP ;  /* 0x0000000000007918 */ /* 0x000fd00000000000 */
[----:B------:R0:W-:Y:S04]  /*46ca0*/  STL.64 [R1+0x2b0], R24 ;  /* 0x0002b01801007387 */ /* 0x0001e80000100a00 */
[----:B------:R-:W-:Y:S04]  /*46cb0*/  STL [R1+0x2b8], R26 ;  /* 0x0002b81a01007387 */ /* 0x000fe80000100800 */
[----:B0-----:R-:W4:Y:S01]  /*46cc0*/  LDL.LU.64 R24, [R1+0x5a78] ;  /* 0x005a780001187983 */ /* 0x001f220000300a00 */
[----:B------:R-:W-:-:S03]  /*46cd0*/  IMAD.MOV.U32 R3, RZ, RZ, R27 ;  /* 0x000000ffff037224 */ /* 0x000fc600078e001b */
[----:B------:R0:W-:Y:S04]  /*46ce0*/  STL.64 [R1+0x5a58], R20 ;  /* 0x005a581401007387 */ /* 0x0001e80000100a00 */
[----:B0-----:R-:W3:Y:S04]  /*46cf0*/  LDL.LU.64 R20, [R1+0x780] ;  /* 0x0007800001147983 */ /* 0x001ee80000300a00 */
[----:B------:R-:W3:Y:S04]  /*46d00*/  LDL.LU.64 R22, [R1+0x788] ;  /* 0x0007880001167983 */ /* 0x000ee80000300a00 */
[----:B------:R-:W-:Y:S01]  /*46d10*/  STL [R1+0x57f0], R3 ;  /* 0x0057f00301007387 */ /* 0x000fe20000100800 */
[----:B----4-:R-:W-:Y:S03]  /*46d20*/  HMMA.16816.F32.BF16 R16, R16, R24, R12 ;  /* 0x000000181010723c */ /* 0x010fe6000004180c */
[----:B------:R-:W4:Y:S04]  /*46d30*/  LDL.LU.64 R14, [R1+0x5a70] ;  /* 0x005a7000010e7983 */ /* 0x000f280000300a00 */
[----:B------:R-:W4:-:S15]  /*46d40*/  LDL.LU.64 R12, [R1+0x5a68] ;  /* 0x005a6800010c7983 */ /* 0x000f1e0000300a00 */
[----:B------:R-:W-:-:S01]  /*46d50*/  NOP ;  /* 0x0000000000007918 */ /* 0x000fc20000000000 */
[----:B------:R-:W-:Y:S04]  /*46d60*/  STL.64 [R1+0x210], R16 ;  /* 0x0002101001007387 */ /* 0x000fe80000100a00 */
[----:B------:R-:W-:Y:S04]  /*46d70*/  STL.64 [R1+0x218], R18 ;  /* 0x0002181201007387 */ /* 0x000fe80000100a00 */
[----:B------:R-:W0:Y:S01]  /*46d80*/  LDSM.16.MT88.4 R16, [R28+UR4+0x300] ;  /* 0x000300041c10783b */ /* 0x000e220008004200 */
[----:B--2---:R-:W-:Y:S02]  /*46d90*/  IMAD.MOV.U32 R2, RZ, RZ, R8 ;  /* 0x000000ffff027224 */ /* 0x004fe400078e0008 */
[----:B------:R-:W-:Y:S01]  /*46da0*/  IMAD.MOV.U32 R0, RZ, RZ, R9 ;  /* 0x000000ffff007224 */ /* 0x000fe200078e0009 */
[----:B0-----:R-:W-:Y:S04]  /*46db0*/  STL.64 [R1+0x5930], R18 ;  /* 0x0059301201007387 */ /* 0x001fe80000100a00 */
[----:B------:R0:W-:Y:S04]  /*46dc0*/  STL.64 [R1+0x5928], R16 ;  /* 0x0059281001007387 */ /* 0x0001e80000100a00 */
[----:B0-----:R-:W2:Y:S04]  /*46dd0*/  LDL.LU.64 R16, [R1+0x640] ;  /* 0x0006400001107983 */ /* 0x001ea80000300a00 */
[----:B------:R-:W2:Y:S01]  /*46de0*/  LDL.LU.64 R18, [R1+0x648] ;  /* 0x0006480001127983 */ /* 0x000ea20000300a00 */
[----:B----4-:R-:W-:Y:S03]  /*46df0*/  HMMA.16816.F32.BF16 R4, R12, R8, R4 ;  /* 0x000000080c04723c */ /* 0x010fe60000041804 */
[----:B------:R-:W3:-:S15]  /*46e00*/  LDL.LU.64 R8, [R1+0x5a60] ;  /* 0x005a600001087983 */ /* 0x000ede0000300a00 */
[----:B------:R-:W-:-:S06]  /*46e10*/  NOP ;  /* 0x0000000000007918 */ /* 0x000fcc0000000000 */
[----:B------:R-:W-:Y:S01]  /*46e20*/  IMAD.MOV.U32 R27, RZ, RZ, R5 ;  /* 0x000000ffff1b7224 */ /* 0x000fe200078e0005 */
[----:B------:R0:W-:Y:S01]  /*46e30*/  STL.64 [R1+0x208], R6 ;  /* 0x0002080601007387 */ /* 0x0001e20000100a00 */
[----:B------:R-:W-:-:S03]  /*46e40*/  IMAD.MOV.U32 R26, RZ, RZ, R4 ;  /* 0x000000ffff1a7224 */ /* 0x000fc600078e0004 */
[----:B------:R-:W4:Y:S04]  /*46e50*/  LDL.LU.64 R4, [R1+0x540] ;  /* 0x0005400001047983 */ /* 0x000f280000300a00 */
[----:B0-----:R-:W4:Y:S04]  /*46e60*/  LDL.LU.64 R6, [R1+0x548] ;  /* 0x0005480001067983 */ /* 0x001f280000300a00 */
[----:B------:R-:W-:Y:S04]  /*46e70*/  STL [R1+0x56dc], R27 ;  /* 0x0056dc1b01007387 */ /* 0x000fe80000100800 */
[----:B------:R-:W-:Y:S01]  /*46e80*/  STL [R1+0x56d8], R26 ;  /* 0x0056d81a01007387 */ /* 0x000fe20000100800 */
[----:B---3--:R-:W-:Y:S03]  /*46e90*/  HMMA.16816.F32.BF16 R8, R12, R8, R20 ;  /* 0x000000080c08723c */ /* 0x008fe60000041814 */
[----:B------:R-:W2:-:S15]  /*46ea0*/  LDL.LU.64 R20, [R1+0x5a58] ;  /* 0x005a580001147983 */ /* 0x000e9e0000300a00 */
[----:B------:R-:W-:-:S05]  /*46eb0*/  NOP ;  /* 0x0000000000007918 */ /* 0x000fca0000000000 */
[----:B------:R0:W-:Y:S01]  /*46ec0*/  STL.64 [R1+0x1f0], R8 ;  /* 0x0001f00801007387 */ /* 0x0001e20000100a00 */
[----:B------:R-:W-:Y:S02]  /*46ed0*/  IMAD.MOV.U32 R22, RZ, RZ, R10 ;  /* 0x000000ffff167224 */ /* 0x000fe400078e000a */
[----:B------:R-:W-:Y:S02]  /*46ee0*/  IMAD.MOV.U32 R23, RZ, RZ, R11 ;  /* 0x000000ffff177224 */ /* 0x000fe400078e000b */
[----:B------:R-:W3:Y:S04]  /*46ef0*/  LDL.LU.64 R10, [R1+0x5a50] ;  /* 0x005a5000010a7983 */ /* 0x000ee80000300a00 */
[----:B0-----:R-:W4:Y:S04]  /*46f00*/  LDL.LU.64 R8, [R1+0x5a48] ;  /* 0x005a480001087983 */ /* 0x001f280000300a00 */
[----:B------:R-:W-:Y:S04]  /*46f10*/  STL [R1+0x56e4], R23 ;  /* 0x0056e41701007387 */ /* 0x000fe80000100800 */
[----:B------:R-:W-:Y:S01]  /*46f20*/  STL [R1+0x56e0], R22 ;  /* 0x0056e01601007387 */ /* 0x000fe20000100800 */
[----:B--2---:R-:W-:-:S15]  /*46f30*/  HMMA.16816.F32.BF16 R16, R12, R20, R16 ;  /* 0x000000140c10723c */ /* 0x004fde0000041810 */
[----:B------:R-:W-:-:S08]  /*46f40*/  NOP ;  /* 0x0000000000007918 */ /* 0x000fd00000000000 */
[----:B------:R4:W-:Y:S04]  /*46f50*/  STL.64 [R1+0x1e0], R16 ;  /* 0x0001e01001007387 */ /* 0x0009e80000100a00 */
[----:B------:R0:W-:Y:S01]  /*46f60*/  STL.64 [R1+0x1e8], R18 ;  /* 0x0001e81201007387 */ /* 0x0001e20000100a00 */
[----:B----4-:R-:W-:Y:S02]  /*46f70*/  IMAD.MOV.U32 R16, RZ, RZ, R9 ;  /* 0x000000ffff107224 */ /* 0x010fe400078e0009 */
[----:B---3--:R-:W-:Y:S01]  /*46f80*/  IMAD.MOV.U32 R17, RZ, RZ, R10 ;  /* 0x000000ffff117224 */ /* 0x008fe200078e000a */
[----:B------:R-:W2:Y:S01]  /*46f90*/  LDL.LU R9, [R1+0x5a40] ;  /* 0x005a400001097983 */ /* 0x000ea20000300800 */
[----:B0-----:R-:W-:Y:S02]  /*46fa0*/  IMAD.MOV.U32 R18, RZ, RZ, R11 ;  /* 0x000000ffff127224 */ /* 0x001fe400078e000b */
[----:B------:R-:W-:Y:S01]  /*46fb0*/  IMAD.MOV.U32 R19, RZ, RZ, R29 ;  /* 0x000000ffff137224 */ /* 0x000fe200078e001d */
[----:B------:R-:W2:Y:S04]  /*46fc0*/  LDL.LU R10, [R1+0x5a3c] ;  /* 0x005a3c00010a7983 */ /* 0x000ea80000300800 */
[----:B------:R-:W2:Y:S04]  /*46fd0*/  LDL.LU R11, [R1+0x5a38] ;  /* 0x005a3800010b7983 */ /* 0x000ea80000300800 */
[----:B------:R-:W-:Y:S04]  /*46fe0*/  STL.64 [R1+0x5978], R18 ;  /* 0x0059781201007387 */ /* 0x000fe80000100a00 */
[----:B------:R0:W-:Y:S04]  /*46ff0*/  STL.64 [R1+0x5970], R16 ;  /* 0x0059701001007387 */ /* 0x0001e80000100a00 */
[----:B0-----:R-:W3:Y:S04]  /*47000*/  LDL.LU.64 R16, [R1+0x20] ;  /* 0x0000200001107983 */ /* 0x001ee80000300a00 */
[----:B------:R-:W4:Y:S01]  /*47010*/  LDL.LU.64 R18, [R1+0x28] ;  /* 0x0000280001127983 */ /* 0x000f220000300a00 */
[----:B------:R-:W-:-:S15]  /*47020*/  HMMA.16816.F32.BF16 R4, R12, R24, R4 ;  /* 0x000000180c04723c */ /* 0x000fde0000041804 */
[----:B------:R-:W-:-:S09]  /*47030*/  NOP ;  /* 0x0000000000007918 */ /* 0x000fd20000000000 */
[----:B------:R-:W-:Y:S02]  /*47040*/  IMAD.MOV.U32 R23, RZ, RZ, R4 ;  /* 0x000000ffff177224 */ /* 0x000fe400078e0004 */
[----:B------:R-:W-:Y:S01]  /*47050*/  IMAD.MOV.U32 R22, RZ, RZ, R5 ;  /* 0x000000ffff167224 */ /* 0x000fe200078e0005 */
[----:B----4-:R-:W-:Y:S04]  /*47060*/  STL.64 [R1+0x59b8], R18 ;  /* 0x0059b81201007387 */ /* 0x010fe80000100a00 */
[----:B---3--:R-:W-:Y:S04]  /*47070*/  STL.64 [R1+0x59b0], R16 ;  /* 0x0059b01001007387 */ /* 0x008fe80000100a00 */
[----:B------:R-:W-:Y:S04]  /*47080*/  STL.64 [R1+0x5a20], R22 ;  /* 0x005a201601007387 */ /* 0x000fe80000100a00 */
[----:B------:R0:W-:Y:S04]  /*47090*/  STL.64 [R1+0x5a18], R20 ;  /* 0x005a181401007387 */ /* 0x0001e80000100a00 */
[----:B0-----:R-:W3:Y:S04]  /*470a0*/  LDL.LU.64 R20, [R1+0x770] ;  /* 0x0007700001147983 */ /* 0x001ee80000300a00 */
[----:B------:R-:W4:Y:S01]  /*470b0*/  LDL.LU.64 R22, [R1+0x778] ;  /* 0x0007780001167983 */ /* 0x000f220000300a00 */
[----:B------:R-:W-:-:S02]  /*470c0*/  IMAD.MOV.U32 R27, RZ, RZ, R6 ;  /* 0x000000ffff1b7224 */ /* 0x000fc400078e0006 */
[----:B------:R-:W-:Y:S02]  /*470d0*/  IMAD.MOV.U32 R26, RZ, RZ, R7 ;  /* 0x000000ffff1a7224 */ /* 0x000fe400078e0007 */
[----:B------:R-:W0:Y:S04]  /*470e0*/  LDSM.16.MT88.4 R4, [R28+UR4+0x380] ;  /* 0x000380041c04783b */ /* 0x000e280008004200 */
[----:B----4-:R-:W-:Y:S04]  /*470f0*/  STL.64 [R1+0x5a30], R22 ;  /* 0x005a301601007387 */ /* 0x010fe80000100a00 */
[----:B---3--:R1:W-:Y:S04]  /*47100*/  STL.64 [R1+0x5a28], R20 ;  /* 0x005a281401007387 */ /* 0x0083e80000100a00 */
[----:B-1----:R-:W2:Y:S04]  /*47110*/  LDL.LU.64 R20, [R1+0x870] ;  /* 0x0008700001147983 */ /* 0x002ea80000300a00 */
[----:B------:R-:W2:Y:S04]  /*47120*/  LDL.LU.64 R22, [R1+0x878] ;  /* 0x0008780001167983 */ /* 0x000ea80000300a00 */
[----:B------:R-:W-:Y:S04]  /*47130*/  STL.64 [R1+0x5a10], R26 ;  /* 0x005a101a01007387 */ /* 0x000fe80000100a00 */
[----:B------:R-:W-:Y:S04]  /*47140*/  STL.64 [R1+0x5a08], R24 ;  /* 0x005a081801007387 */ /* 0x000fe80000100a00 */
[----:B------:R-:W3:Y:S04]  /*47150*/  LDL.LU.64 R16, [R1+0x600] ;  /* 0x0006000001107983 */ /* 0x000ee80000300a00 */
[----:B------:R-:W4:Y:S01]  /*47160*/  LDL.LU.64 R18, [R1+0x608] ;  /* 0x0006080001127983 */ /* 0x000f220000300a00 */
[----:B------:R-:W-:-:S02]  /*47170*/  IMAD.MOV.U32 R12, RZ, RZ, R2 ;  /* 0x000000ffff0c7224 */ /* 0x000fc400078e0002 */
[----:B------:R-:W-:Y:S02]  /*47180*/  IMAD.MOV.U32 R13, RZ, RZ, R0 ;  /* 0x000000ffff0d7224 */ /* 0x000fe400078e0000 */
[----:B0-----:R-:W-:-:S05]  /*47190*/  IMAD.MOV.U32 R29, RZ, RZ, R7 ;  /* 0x000000ffff1d7224 */ /* 0x001fca00078e0007 */
[C---:B--2---:R-:W-:Y:S01]  /*471a0*/  HMMA.16816.F32.BF16 R12, R8.reuse, R12, R20 ;  /* 0x0000000c080c723c */ /* 0x044fe20000041814 */
[----:B----4-:R-:W-:Y:S04]  /*471b0*/  STL.64 [R1+0x59c8], R18 ;  /* 0x0059c81201007387 */ /* 0x010fe80000100a00 */
[----:B---3--:R0:W-:Y:S04]  /*471c0*/  STL.64 [R1+0x59c0], R16 ;  /* 0x0059c01001007387 */ /* 0x0081e80000100a00 */
[----:B0-----:R-:W2:Y:S04]  /*471d0*/  LDL.64 R16, [R1] ;  /* 0x0000000001107983 */ /* 0x001ea80000100a00 */
[----:B------:R0:W-:Y:S04]  /*471e0*/  STL.64 [R1+0x30], R4 ;  /* 0x0000300401007387 */ /* 0x0001e80000100a00 */
[----:B------:R1:W-:Y:S04]  /*471f0*/  STL [R1+0x38], R6 ;  /* 0x0000380601007387 */ /* 0x0003e80000100800 */
[----:B------:R-:W3:Y:S04]  /*47200*/  LDL.LU.64 R24, [R1+0x630] ;  /* 0x0006300001187983 */ /* 0x000ee80000300a00 */
[----:B------:R-:W3:Y:S04]  /*47210*/  LDL.LU.64 R26, [R1+0x638] ;  /* 0x00063800011a7983 */ /* 0x000ee80000300a00 */
[----:B0-----:R-:W4:Y:S04]  /*47220*/  LDL.LU.64 R4, [R1+0x530] ;  /* 0x0005300001047983 */ /* 0x001f280000300a00 */
[----:B-1----:R-:W4:Y:S04]  /*47230*/  LDL.LU.64 R6, [R1+0x538] ;  /* 0x0005380001067983 */ /* 0x002f280000300a00 */
[----:B------:R-:W-:Y:S04]  /*47240*/  STL [R1+0x59a8], R29 ;  /* 0x0059a81d01007387 */ /* 0x000fe80000100800 */
[----:B------:R-:W2:Y:S04]  /*47250*/  LDL.LU.64 R22, [R1+0x5a30] ;  /* 0x005a300001167983 */ /* 0x000ea80000300a00 */
[----:B------:R-:W2:Y:S04]  /*47260*/  LDL.LU.64 R20, [R1+0x5a28] ;  /* 0x005a280001147983 */ /* 0x000ea80000300a00 */
[----:B------:R0:W-:Y:S04]  /*47270*/  STL.64 [R1+0x1c0], R12 ;  /* 0x0001c00c01007387 */ /* 0x0001e80000100a00 */
[----:B------:R1:W-:Y:S04]  /*47280*/  STL.64 [R1+0x1c8], R14 ;  /* 0x0001c80e01007387 */ /* 0x0003e80000100a00 */
[----:B0-----:R-:W3:Y:S04]  /*47290*/  LDL.LU.64 R12, [R1+0x810] ;  /* 0x00081000010c7983 */ /* 0x001ee80000300a00 */
[----:B-1----:R-:W4:Y:S04]  /*472a0*/  LDL.LU.64 R14, [R1+0x818] ;  /* 0x00081800010e7983 */ /* 0x002f280000300a00 */
[----:B----4-:R-:W-:Y:S04]  /*472b0*/  STL.64 [R1+0x59d8], R14 ;  /* 0x0059d80e01007387 */ /* 0x010fe80000100a00 */
[----:B---3--:R0:W-:Y:S04]  /*472c0*/  STL.64 [R1+0x59d0], R12 ;  /* 0x0059d00c01007387 */ /* 0x0081e80000100a00 */
[----:B0-----:R-:W3:Y:S04]  /*472d0*/  LDL.LU.64 R12, [R1+0x740] ;  /* 0x00074000010c7983 */ /* 0x001ee80000300a00 */
[----:B------:R-:W4:Y:S01]  /*472e0*/  LDL.LU.64 R14, [R1+0x748] ;  /* 0x00074800010e7983 */ /* 0x000f220000300a00 */
[----:B--2---:R-:W-:Y:S03]  /*472f0*/  HMMA.16816.F32.BF16 R20, R8, R16, R20 ;  /* 0x000000100814723c */ /* 0x004fe60000041814 */
[----:B----4-:R-:W-:Y:S04]  /*47300*/  STL.64 [R1+0x59e8], R14 ;  /* 0x0059e80e01007387 */ /* 0x010fe80000100a00 */
[----:B---3--:R0:W-:Y:S04]  /*47310*/  STL.64 [R1+0x59e0], R12 ;  /* 0x0059e00c01007387 */ /* 0x0081e80000100a00 */
[----:B0-----:R-:W2:-:S12]  /*47320*/  LDL.64 R12, [R1+0x10] ;  /* 0x00001000010c7983 */ /* 0x001e980000100a00 */
[----:B------:R-:W-:Y:S04]  /*47330*/  STL.64 [R1+0x1b0], R20 ;  /* 0x0001b01401007387 */ /* 0x000fe80000100a00 */
[----:B------:R0:W-:Y:S04]  /*47340*/  STL.64 [R1+0x1b8], R22 ;  /* 0x0001b81601007387 */ /* 0x0001e80000100a00 */
[----:B0-----:R-:W3:Y:S04]  /*47350*/  LDL.LU.64 R22, [R1+0x5a20] ;  /* 0x005a200001167983 */ /* 0x001ee80000300a00 */
[----:B------:R-:W4:Y:S04]  /*47360*/  LDL.LU.64 R20, [R1+0x5a18] ;  /* 0x005a180001147983 */ /* 0x000f280000300a00 */
[----:B------:R0:W-:Y:S04]  /*47370*/  STL.64 [R1+0x59f0], R16 ;  /* 0x0059f01001007387 */ /* 0x0001e80000100a00 */
[----:B0-----:R-:W3:Y:S04]  /*47380*/  LDL.LU.64 R16, [R1+0x840] ;  /* 0x0008400001107983 */ /* 0x001ee80000300a00 */
[----:B------:R-:W3:Y:S01]  /*47390*/  LDL.LU.64 R18, [R1+0x848] ;  /* 0x0008480001127983 */ /* 0x000ee20000300a00 */
[----:B----4-:R-:W-:-:S15]  /*473a0*/  HMMA.16816.F32.BF16 R24, R8, R20, R24 ;  /* 0x000000140818723c */ /* 0x010fde0000041818 */
[----:B------:R-:W-:-:S08]  /*473b0*/  NOP ;  /* 0x0000000000007918 */ /* 0x000fd00000000000 */
[----:B------:R-:W-:Y:S04]  /*473c0*/  STL.64 [R1+0x1a0], R24 ;  /* 0x0001a01801007387 */ /* 0x000fe80000100a00 */
[----:B------:R0:W-:Y:S04]  /*473d0*/  STL.64 [R1+0x1a8], R26 ;  /* 0x0001a81a01007387 */ /* 0x0001e80000100a00 */
[----:B0-----:R-:W4:Y:S04]  /*473e0*/  LDL.LU.64 R26, [R1+0x5a10] ;  /* 0x005a1000011a7983 */ /* 0x001f280000300a00 */
[----:B------:R-:W2:Y:S02]  /*473f0*/  LDL.LU.64 R24, [R1+0x5a08] ;  /* 0x005a080001187983 */ /* 0x000ea40000300a00 */
[----:B--2---:R-:W-:Y:S02]  /*47400*/  HMMA.16816.F32.BF16 R8, R8, R24, R4 ;  /* 0x000000180808723c */ /* 0x004fe40000041804 */
[----:B------:R-:W3:Y:S04]  /*47410*/  LDL.LU.64 R6, [R1+0x5a00] ;  /* 0x005a000001067983 */ /* 0x000ee80000300a00 */
[----:B------:R-:W3:Y:S01]  /*47420*/  LDL.LU.64 R4, [R1+0x59f8] ;  /* 0x0059f80001047983 */ /* 0x000ee20000300a00 */
[----:B------:R-:W-:-:S02]  /*47430*/  IMAD.MOV.U32 R3, RZ, RZ, R12 ;  /* 0x000000ffff037224 */ /* 0x000fc400078e000c */
[----:B------:R-:W-:-:S14]  /*47440*/  IMAD.MOV.U32 R2, RZ, RZ, R13 ;  /* 0x000000ffff027224 */ /* 0x000fdc00078e000d */
[----:B------:R0:W-:Y:S04]  /*47450*/  STL.64 [R1+0xa0], R8 ;  /* 0x0000a00801007387 */ /* 0x0001e80000100a00 */
[----:B------:R1:W-:Y:S04]  /*47460*/  STL.64 [R1+0xa8], R10 ;  /* 0x0000a80a01007387 */ /* 0x0003e80000100a00 */
[----:B0-----:R-:W2:Y:S04]  /*47470*/  LDL.LU.64 R8, [R1+0x500] ;  /* 0x0005000001087983 */ /* 0x001ea80000300a00 */
[----:B-1----:R-:W2:Y:S01]  /*47480*/  LDL.LU.64 R10, [R1+0x508] ;  /* 0x00050800010a7983 */ /* 0x002ea20000300a00 */
[----:B---3--:R-:W-:-:S15]  /*47490*/  HMMA.16816.F32.BF16 R16, R4, R12, R16 ;  /* 0x0000000c0410723c */ /* 0x008fde0000041810 */
[----:B------:R-:W-:-:S08]  /*474a0*/  NOP ;  /* 0x0000000000007918 */ /* 0x000fd00000000000 */
[----:B------:R0:W-:Y:S04]  /*474b0*/  STL.64 [R1+0x160], R16 ;  /* 0x0001601001007387 */ /* 0x0001e80000100a00 */
[----:B------:R-:W-:Y:S04]  /*474c0*/  STL.64 [R1+0x168], R18 ;  /* 0x0001681201007387 */ /* 0x000fe80000100a00 */
[----:B0-----:R-:W3:Y:S04]  /*474d0*/  LDL.LU.64 R16, [R1+0x59f0] ;  /* 0x0059f00001107983 */ /* 0x001ee80000300a00 */
[----:B------:R-:W3:Y:S04]  /*474e0*/  LDL.LU.64 R14, [R1+0x59e8] ;  /* 0x0059e800010e7983 */ /* 0x000ee80000300a00 */
[----:B------:R-:W3:Y:S02]  /*474f0*/  LDL.LU.64 R12, [R1+0x59e0] ;  /* 0x0059e000010c7983 */ /* 0x000ee40000300a00 */
[----:B---3--:R-:W-:Y:S06]  /*47500*/  HMMA.16816.F32.BF16 R12, R4, R16, R12 ;  /* 0x00000010040c723c */ /* 0x008fec000004180c */
[----:B------:R-:W-:-:S15]  /*47510*/  IMAD.MOV.U32 R29, RZ, RZ, R17 ;  /* 0x000000ffff1d7224 */ /* 0x000fde00078e0011 */
[----:B------:R-:W-:-:S02]  /*47520*/  NOP ;  /* 0x0000000000007918 */ /* 0x000fc40000000000 */
[----:B------:R-:W-:Y:S04]  /*47530*/  STL.64 [R1+0x150], R12 ;  /* 0x0001500c01007387 */ /* 0x000fe80000100a00 */
[----:B------:R0:W-:Y:S04]  /*47540*/  STL.64 [R1+0x158], R14 ;  /* 0x0001580e01007387 */ /* 0x0001e80000100a00 */
[----:B0-----:R-:W3:Y:S04]  /*47550*/  LDL.LU.64 R14, [R1+0x59d8] ;  /* 0x0059d800010e7983 */ /* 0x001ee80000300a00 */
[----:B------:R-:W3:Y:S04]  /*47560*/  LDL.LU.64 R12, [R1+0x59d0] ;  /* 0x0059d000010c7983 */ /* 0x000ee80000300a00 */
[----:B------:R-:W4:Y:S04]  /*47570*/  LDL.LU.64 R18, [R1+0x59c8] ;  /* 0x0059c80001127983 */ /* 0x000f280000300a00 */
[----:B------:R-:W4:Y:S02]  /*47580*/  LDL.LU.64 R16, [R1+0x59c0] ;  /* 0x0059c00001107983 */ /* 0x000f240000300a00 */
[----:B----4-:R-:W-:-:S15]  /*47590*/  HMMA.16816.F32.BF16 R16, R4, R20, R16 ;  /* 0x000000140410723c */ /* 0x010fde0000041810 */
[----:B------:R-:W-:-:S08]  /*475a0*/  NOP ;  /* 0x0000000000007918 */ /* 0x000fd00000000000 */
[----:B------:R-:W-:Y:S04]  /*475b0*/  STL.64 [R1+0x260], R16 ;  /* 0x0002601001007387 */ /* 0x000fe80000100a00 */
[----:B------:R0:W-:Y:S04]  /*475c0*/  STL.64 [R1+0x268], R18 ;  /* 0x0002681201007387 */ /* 0x0001e80000100a00 */
[----:B0-----:R-:W3:Y:S04]  /*475d0*/  LDL.LU.64 R18, [R1+0x59b8] ;  /* 0x0059b80001127983 */ /* 0x001ee80000300a00 */
[----:B------:R-:W3:Y:S01]  /*475e0*/  LDL.LU.64 R16, [R1+0x59b0] ;  /* 0x0059b00001107983 */ /* 0x000ee20000300a00 */
[----:B--2---:R-:W-:Y:S03]  /*475f0*/  HMMA.16816.F32.BF16 R4, R4, R24, R8 ;  /* 0x000000180404723c */ /* 0x004fe60000041808 */
[----:B------:R-:W-:Y:S04]  /*47600*/  STL.64 [R1+0x5998], R22 ;  /* 0x0059981601007387 */ /* 0x000fe80000100a00 */
[----:B------:R0:W-:Y:S01]  /*47610*/  STL.64 [R1+0x5990], R20 ;  /* 0x0059901401007387 */ /* 0x0001e20000100a00 */
[----:B------:R-:W-:-:S03]  /*47620*/  LOP3.LUT R0, R28, 0x40, RZ, 0x3c, !PT ;  /* 0x000000401c007812 */ /* 0x000fc600078e3cff */
[----:B0-----:R-:W2:Y:S01]  /*47630*/  LDL R20, [R1] ;  /* 0x0000000001147983 */ /* 0x001ea20000100800 */
[----:B------:R-:W-:-:S03]  /*47640*/  IMAD.MOV.U32 R21, RZ, RZ, R29 ;  /* 0x000000ffff157224 */ /* 0x000fc600078e001d */
[----:B------:R-:W4:Y:S04]  /*47650*/  LDL.LU R29, [R1+0x59a8] ;  /* 0x0059a800011d7983 */ /* 0x000f280000300800 */
[----:B------:R-:W-:Y:S04]  /*47660*/  STL.64 [R1+0x5988], R26 ;  /* 0x0059881a01007387 */ /* 0x000fe80000100a00 */
[----:B------:R-:W-:Y:S04]  /*47670*/  STL.64 [R1+0x5980], R24 ;  /* 0x0059801801007387 */ /* 0x000fe80000100a00 */
[----:B------:R0:W-:Y:S02]  /*47680*/  STL.64 [R1+0x140], R4 ;  /* 0x0001400401007387 */ /* 0x0001e40000100a00 */
[----:B0-----:R-:W-:-:S02]  /*47690*/  IMAD.MOV.U32 R4, RZ, RZ, R3 ;  /* 0x000000ffff047224 */ /* 0x001fc400078e0003 */
[----:B------:R-:W-:Y:S01]  /*476a0*/  IMAD.MOV.U32 R5, RZ, RZ, R2 ;  /* 0x000000ffff057224 */ /* 0x000fe200078e0002 */
[----:B------:R-:W-:Y:S06]  /*476b0*/  STL.64 [R1+0x148], R6 ;  /* 0x0001480601007387 */ /* 0x000fec0000100a00 */
[----:B---3--:R-:W-:Y:S01]  /*476c0*/  HMMA.16816.F32.BF16 R8, R16, R4, R12 ;  /* 0x000000041008723c */ /* 0x008fe2000004180c */
[----:B------:R-:W0:Y:S05]  /*476d0*/  LDSM.16.MT88.4 R12, [R0+UR4] ;  /* 0x00000004000c783b */ /* 0x000e2a0008004200 */
[----:B------:R-:W-:-:S02]  /*476e0*/  IMAD.MOV.U32 R23, RZ, RZ, R16 ;  /* 0x000000ffff177224 */ /* 0x000fc400078e0010 */
[----:B------:R-:W-:Y:S02]  /*476f0*/  IMAD.MOV.U32 R22, RZ, RZ, R17 ;  /* 0x000000ffff167224 */ /* 0x000fe400078e0011 */
[----:B------:R-:W-:Y:S02]  /*47700*/  IMAD.MOV.U32 R3, RZ, RZ, R18 ;  /* 0x000000ffff037224 */ /* 0x000fe400078e0012 */
[----:B------:R-:W-:-:S11]  /*47710*/  IMAD.MOV.U32 R2, RZ, RZ, R19 ;  /* 0x000000ffff027224 */ /* 0x000fd600078e0013 */
[----:B------:R-:W-:Y:S04]  /*47720*/  STL.64 [R1+0x100], R8 ;  /* 0x0001000801007387 */ /* 0x000fe80000100a00 */
[----:B------:R-:W-:Y:S04]  /*47730*/  STL.64 [R1+0x108], R10 ;  /* 0x0001080a01007387 */ /* 0x000fe80000100a00 */
[----:B------:R1:W-:Y:S04]  /*47740*/  STL.64 [R1+0x59a0], R4 ;  /* 0x0059a00401007387 */ /* 0x0003e80000100a00 */
[----:B-1----:R-:W2:Y:S04]  /*47750*/  LDL.LU.64 R4, [R1+0x710] ;  /* 0x0007100001047983 */ /* 0x002ea80000300a00 */
[----:B------:R-:W2:Y:S04]  /*47760*/  LDL.LU.64 R6, [R1+0x718] ;  /* 0x0007180001067983 */ /* 0x000ea80000300a00 */
[----:B------:R-:W3:Y:S04]  /*47770*/  LDL.LU.64 R24, [R1+0x5d0] ;  /* 0x0005d00001187983 */ /* 0x000ee80000300a00 */
[----:B------:R-:W3:Y:S04]  /*47780*/  LDL.LU.64 R26, [R1+0x5d8] ;  /* 0x0005d800011a7983 */ /* 0x000ee80000300a00 */
[----:B------:R-:W3:Y:S04]  /*47790*/  LDL.LU.64 R16, [R1+0x4d0] ;  /* 0x0004d00001107983 */ /* 0x000ee80000300a00 */
[----:B------:R-:W3:Y:S04]  /*477a0*/  LDL.LU.64 R18, [R1+0x4d8] ;  /* 0x0004d80001127983 */ /* 0x000ee80000300a00 */
[----:B------:R-:W3:Y:S04]  /*477b0*/  LDL.LU.64 R8, [R1+0x7f0] ;  /* 0x0007f00001087983 */ /* 0x000ee80000300a00 */
[----:B------:R-:W3:Y:S04]  /*477c0*/  LDL.LU.64 R10, [R1+0x7f8] ;  /* 0x0007f800010a7983 */ /* 0x000ee80000300a00 */
[----:B0-----:R-:W-:Y:S04]  /*477d0*/  STL.64 [R1+0x58e8], R14 ;  /* 0x0058e80e01007387 */ /* 0x001fe80000100a00 */
[----:B------:R0:W-:Y:S04]  /*477e0*/  STL.64 [R1+0x58e0], R12 ;  /* 0x0058e00c01007387 */ /* 0x0001e80000100a00 */
[----:B0-----:R-:W2:Y:S04]  /*477f0*/  LDL.LU R12, [R1+0x30] ;  /* 0x00003000010c7983 */ /* 0x001ea80000300800 */
[----:B------:R-:W2:Y:S04]  /*47800*/  LDL.LU R13, [R1+0x34] ;  /* 0x00003400010d7983 */ /* 0x000ea80000300800 */
[----:B------:R-:W3:Y:S01]  /*47810*/  LDL.LU R14, [R1+0x38] ;  /* 0x00003800010e7983 */ /* 0x000ee20000300800 */
[----:B----4-:R-:W-:-:S05]  /*47820*/  IMAD.MOV.U32 R15, RZ, RZ, R29 ;  /* 0x000000ffff0f7224 */ /* 0x010fca00078e001d */
[----:B---3--:R0:W-:Y:S04]  /*47830*/  STL.64 [R1+0x5910], R14 ;  /* 0x0059100e01007387 */ /* 0x0081e80000100a00 */
[----:B--2---:R1:W-:Y:S01]  /*47840*/  STL.64 [R1+0x5908], R12 ;  /* 0x0059080c01007387 */ /* 0x0043e20000100a00 */
[----:B0-----:R-:W-:Y:S02]  /*47850*/  IMAD.MOV.U32 R14, RZ, RZ, R3 ;  /* 0x000000ffff0e7224 */ /* 0x001fe400078e0003 */
[----:B------:R-:W-:Y:S02]  /*47860*/  IMAD.MOV.U32 R15, RZ, RZ, R2 ;  /* 0x000000ffff0f7224 */ /* 0x000fe400078e0002 */
[----:B-1----:R-:W-:Y:S02]  /*47870*/  IMAD.MOV.U32 R12, RZ, RZ, R23 ;  /* 0x000000ffff0c7224 */ /* 0x002fe400078e0017 */
[----:B------:R-:W-:-:S07]  /*47880*/  IMAD.MOV.U32 R13, RZ, RZ, R22 ;  /* 0x000000ffff0d7224 */ /* 0x000fce00078e0016 */
[----:B------:R-:W-:Y:S01]  /*47890*/  HMMA.16816.F32.BF16 R20, R12, R20, R4 ;  /* 0x000000140c14723c */ /* 0x000fe20000041804 */
[----:B------:R-:W2:-:S15]  /*478a0*/  LDL.LU.64 R4, [R1+0x59a0] ;  /* 0x0059a00001047983 */ /* 0x000e9e0000300a00 */
[----:B------:R-:W-:-:S07]  /*478b0*/  NOP ;  /* 0x0000000000007918 */ /* 0x000fce0000000000 */
[----:B------:R-:W-:Y:S04]  /*478c0*/  STL.64 [R1+0xf0], R20 ;  /* 0x0000f01401007387 */ /* 0x000fe80000100a00 */
[----:B------:R0:W-:Y:S04]  /*478d0*/  STL.64 [R1+0xf8], R22 ;  /* 0x0000f81601007387 */ /* 0x0001e80000100a00 */
[----:B0-----:R-:W3:Y:S04]  /*478e0*/  LDL.LU.64 R22, [R1+0x5998] ;  /* 0x0059980001167983 */ /* 0x001ee80000300a00 */
[----:B------:R-:W4:Y:S02]  /*478f0*/  LDL.LU.64 R20, [R1+0x5990] ;  /* 0x0059900001147983 */ /* 0x000f240000300a00 */
[----:B----4-:R-:W-:-:S15]  /*47900*/  HMMA.16816.F32.BF16 R24, R12, R20, R24 ;  /* 0x000000140c18723c */ /* 0x010fde0000041818 */
[----:B------:R-:W-:-:S08]  /*47910*/  NOP ;  /* 0x0000000000007918 */ /* 0x000fd00000000000 */
[----:B------:R-:W-:Y:S04]  /*47920*/  STL.64 [R1+0x250], R24 ;  /* 0x0002501801007387 */ /* 0x000fe80000100a00 */
[----:B------:R0:W-:Y:S04]  /*47930*/  STL.64 [R1+0x258], R26 ;  /* 0x0002581a01007387 */ /* 0x0001e80000100a00 */
[----:B0-----:R-:W4:Y:S04]  /*47940*/  LDL.LU.64 R26, [R1+0x5988] ;  /* 0x00598800011a7983 */ /* 0x001f280000300a00 */
[----:B------:R-:W2:Y:S04]  /*47950*/  LDL.LU.64 R24, [R1+0x5980] ;  /* 0x0059800001187983 */ /* 0x000ea80000300a00 */
[----:B---3--:R-:W-:Y:S04]  /*47960*/  STL.64 [R1+0x5958], R22 ;  /* 0x0059581601007387 */ /* 0x008fe80000100a00 */
[----:B------:R0:W-:Y:S04]  /*47970*/  STL.64 [R1+0x5950], R20 ;  /* 0x0059501401007387 */ /* 0x0001e80000100a00 */
[----:B0-----:R-:W3:Y:S01]  /*47980*/  LDL.64 R20, [R1] ;  /* 0x0000000001147983 */ /* 0x001ee20000100a00 */
[----:B--2---:R-:W-:Y:S03]  /*47990*/  HMMA.16816.F32.BF16 R12, R12, R24, R16 ;  /* 0x000000180c0c723c */ /* 0x004fe60000041810 */
[----:B------:R-:W2:Y:S04]  /*479a0*/  LDL.LU.64 R18, [R1+0x5978] ;  /* 0x0059780001127983 */ /* 0x000ea80000300a00 */
[----:B------:R-:W2:Y:S04]  /*479b0*/  LDL.LU.64 R16, [R1+0x5970] ;  /* 0x0059700001107983 */ /* 0x000ea80000300a00 */
[----:B----4-:R-:W-:Y:S04]  /*479c0*/  STL.64 [R1+0x5948], R26 ;  /* 0x0059481a01007387 */ /* 0x010fe80000100a00 */
[----:B------:R0:W-:Y:S08]  /*479d0*/  STL.64 [R1+0x5940], R24 ;  /* 0x0059401801007387 */ /* 0x0001f00000100a00 */
[----:B------:R-:W-:Y:S04]  /*479e0*/  STL.64 [R1+0x240], R12 ;  /* 0x0002400c01007387 */ /* 0x000fe80000100a00 */
[----:B------:R-:W-:Y:S01]  /*479f0*/  STL.64 [R1+0x248], R14 ;  /* 0x0002480e01007387 */ /* 0x000fe20000100a00 */
[----:B--2---:R-:W-:-:S15]  /*47a00*/  HMMA.16816.F32.BF16 R8, R16, R4, R8 ;  /* 0x000000041008723c */ /* 0x004fde0000041808 */
[----:B------:R-:W-:-:S08]  /*47a10*/  NOP ;  /* 0x0000000000007918 */ /* 0x000fd00000000000 */
[----:B------:R-:W-:Y:S04]  /*47a20*/  STL.64 [R1+0x360], R8 ;  /* 0x0003600801007387 */ /* 0x000fe80000100a00 */
[----:B------:R-:W-:Y:S04]  /*47a30*/  STL [R1+0x368], R10 ;  /* 0x0003680a01007387 */ /* 0x000fe80000100800 */
[----:B0-----:R-:W2:Y:S04]  /*47a40*/  LDL.LU.64 R24, [R1+0x5b0] ;  /* 0x0005b00001187983 */ /* 0x001ea80000300a00 */
[----:B------:R-:W4:Y:S01]  /*47a50*/  LDL.LU.64 R26, [R1+0x5b8] ;  /* 0x0005b800011a7983 */ /* 0x000f220000300a00 */
[----:B------:R-:W-:-:S03]  /*47a60*/  IMAD.MOV.U32 R29, RZ, RZ, R11 ;  /* 0x000000ffff1d7224 */ /* 0x000fc600078e000b */
[----:B------:R-:W0:Y:S04]  /*47a70*/  LDSM.16.MT88.4 R8, [R0+UR4+0x80] ;  /* 0x000080040008783b */ /* 0x000e280008004200 */
[----:B----4-:R-:W-:Y:S04]  /*47a80*/  STL.64 [R1+0x5968], R26 ;  /* 0x0059681a01007387 */ /* 0x010fe80000100a00 */
[----:B--2---:R1:W-:Y:S04]  /*47a90*/  STL.64 [R1+0x5960], R24 ;  /* 0x0059601801007387 */ /* 0x0043e80000100a00 */
[----:B-1----:R-:W2:Y:S04]  /*47aa0*/  LDL.LU.64 R24, [R1+0x6f0] ;  /* 0x0006f00001187983 */ /* 0x002ea80000300a00 */
[----:B------:R-:W2:Y:S04]  /*47ab0*/  LDL.LU.64 R26, [R1+0x6f8] ;  /* 0x0006f800011a7983 */ /* 0x000ea80000300a00 */
[----:B------:R1:W-:Y:S04]  /*47ac0*/  STL.64 [R1+0x5938], R4 ;  /* 0x0059380401007387 */ /* 0x0003e80000100a00 */
[----:B-1----:R-:W4:Y:S04]  /*47ad0*/  LDL.LU.64 R4, [R1+0x4b0] ;  /* 0x0004b00001047983 */ /* 0x002f280000300a00 */
[----:B------:R-:W4:Y:S04]  /*47ae0*/  LDL.LU.64 R6, [R1+0x4b8] ;  /* 0x0004b80001067983 */ /* 0x000f280000300a00 */
[----:B------:R-:W4:Y:S04]  /*47af0*/  LDL.LU.64 R12, [R1+0x7d0] ;  /* 0x0007d000010c7983 */ /* 0x000f280000300a00 */
[----:B------:R-:W4:Y:S04]  /*47b00*/  LDL.LU.64 R14, [R1+0x7d8] ;  /* 0x0007d800010e7983 */ /* 0x000f280000300a00 */
[----:B------:R-:W-:Y:S04]  /*47b10*/  STL [R1+0x5608], R29 ;  /* 0x0056081d01007387 */ /* 0x000fe80000100800 */
[----:B0-----:R-:W-:Y:S04]  /*47b20*/  STL.64 [R1+0x58b0], R10 ;  /* 0x0058b00a01007387 */ /* 0x001fe80000100a00 */
[----:B------:R0:W-:Y:S04]  /*47b30*/  STL.64 [R1+0x58a8], R8 ;  /* 0x0058a80801007387 */ /* 0x0001e80000100a00 */
[----:B0-----:R-:W4:Y:S04]  /*47b40*/  LDL.LU.64 R8, [R1+0x590] ;  /* 0x0005900001087983 */ /* 0x001f280000300a00 */
[----:B------:R-:W4:Y:S01]  /*47b50*/  LDL.LU.64 R10, [R1+0x598] ;  /* 0x00059800010a7983 */ /* 0x000f220000300a00 */
[----:B---3--:R-:W-:-:S02]  /*47b60*/  IMAD.MOV.U32 R3, RZ, RZ, R20 ;  /* 0x000000ffff037224 */ /* 0x008fc400078e0014 */
[----:B------:R-:W-:Y:S01]  /*47b70*/  IMAD.MOV.U32 R2, RZ, RZ, R21 ;  /* 0x000000ffff027224 */ /* 0x000fe200078e0015 */
[C---:B--2---:R-:W-:Y:S01]  /*47b80*/  HMMA.16816.F32.BF16 R24, R16.reuse, R20, R24 ;  /* 0x000000141018723c */ /* 0x044fe20000041818 */
[----:B----4-:R-:W-:Y:S04]  /*47b90*/  STL.64 [R1+0x5920], R10 ;  /* 0x0059200a01007387 */ /* 0x010fe80000100a00 */
[----:B------:R0:W-:Y:S04]  /*47ba0*/  STL.64 [R1+0x5918], R8 ;  /* 0x0059180801007387 */ /* 0x0001e80000100a00 */
[----:B0-----:R-:W2:Y:S04]  /*47bb0*/  LDL.LU.64 R8, [R1+0x6d0] ;  /* 0x0006d00001087983 */ /* 0x001ea80000300a00 */
[----:B------:R-:W2:Y:S10]  /*47bc0*/  LDL.LU.64 R10, [R1+0x6d8] ;  /* 0x0006d800010a7983 */ /* 0x000eb40000300a00 */
[----:B------:R-:W-:Y:S04]  /*47bd0*/  STL.64 [R1+0x350], R24 ;  /* 0x0003501801007387 */ /* 0x000fe80000100a00 */
[----:B------:R0:W-:Y:S04]  /*47be0*/  STL.64 [R1+0x358], R26 ;  /* 0x0003581a01007387 */ /* 0x0001e80000100a00 */
[----:B0-----:R-:W3:Y:S04]  /*47bf0*/  LDL.LU.64 R26, [R1+0x5968] ;  /* 0x00596800011a7983 */ /* 0x001ee80000300a00 */
[----:B------:R-:W3:Y:S04]  /*47c00*/  LDL.LU.64 R24, [R1+0x5960] ;  /* 0x0059600001187983 */ /* 0x000ee80000300a00 */
[----:B------:R-:W4:Y:S04]  /*47c10*/  LDL.LU.64 R22, [R1+0x5958] ;  /* 0x0059580001167983 */ /* 0x000f280000300a00 */
[----:B------:R-:W3:Y:S02]  /*47c20*/  LDL.LU.64 R20, [R1+0x5950] ;  /* 0x0059500001147983 */ /* 0x000ee40000300a00 */
[----:B---3--:R-:W-:-:S15]  /*47c30*/  HMMA.16816.F32.BF16 R24, R16, R20, R24 ;  /* 0x000000141018723c */ /* 0x008fde0000041818 */
[----:B------:R-:W-:-:S08]  /*47c40*/  NOP ;  /* 0x0000000000007918 */ /* 0x000fd00000000000 */
[----:B------:R-:W-:Y:S04]  /*47c50*/  STL.64 [R1+0x340], R24 ;  /* 0x0003401801007387 */ /* 0x000fe80000100a00 */
[----:B------:R0:W-:Y:S04]  /*47c60*/  STL.64 [R1+0x348], R26 ;  /* 0x0003481a01007387 */ /* 0x0001e80000100a00 */
[----:B0-----:R-:W3:Y:S04]  /*47c70*/  LDL.LU.64 R26, [R1+0x5948] ;  /* 0x00594800011a7983 */ /* 0x001ee80000300a00 */
[----:B------:R-:W2:Y:S02]  /*47c80*/  LDL.LU.64 R24, [R1+0x5940] ;  /* 0x0059400001187983 */ /* 0x000ea40000300a00 */
[----:B--2---:R-:W-:Y:S02]  /*47c90*/  HMMA.16816.F32.BF16 R16, R16, R24, R4 ;  /* 0x000000181010723c */ /* 0x004fe40000041804 */
[----:B------:R-:W2:-:S15]  /*47ca0*/  LDL.LU.64 R4, [R1+0x5938] ;  /* 0x0059380001047983 */ /* 0x000e9e0000300a00 */
[----:B------:R-:W-:-:S06]  /*47cb0*/  NOP ;  /* 0x0000000000007918 */ /* 0x000fcc0000000000 */
[----:B------:R-:W-:Y:S01]  /*47cc0*/  STL.64 [R1+0x230], R16 ;  /* 0x0002301001007387 */ /* 0x000fe20000100a00 */
[----:B------:R-:W-:-:S03]  /*47cd0*/  IMAD.MOV.U32 R29, RZ, RZ, R19 ;  /* 0x000000ffff1d7224 */ /* 0x000fc600078e0013 */
[----:B------:R0:W-:Y:S04]  /*47ce0*/  STL [R1+0x238], R18 ;  /* 0x0002381201007387 */ /* 0x0001e80000100800 */
[----:B0-----:R-:W2:Y:S04]  /*47cf0*/  LDL.LU.64 R18, [R1+0x5930] ;  /* 0x0059300001127983 */ /* 0x001ea80000300a00 */
[----:B------:R-:W2:Y:S04]  /*47d00*/  LDL.LU.64 R16, [R1+0x5928] ;  /* 0x0059280001107983 */ /* 0x000ea80000300a00 */
[----:B------:R-:W-:Y:S01]  /*47d10*/  STL [R1+0x560c], R29 ;  /* 0x00560c1d01007387 */ /* 0x000fe20000100800 */
[----:B--2---:R-:W-:Y:S03]  /*47d20*/  HMMA.16816.F32.BF16 R4, R16, R4, R12 ;  /* 0x000000041004723c */ /* 0x004fe6000004180c */
[----:B------:R-:W2:Y:S04]  /*47d30*/  LDL.LU.64 R12, [R1+0x490] ;  /* 0x00049000010c7983 */ /* 0x000ea80000300a00 */
[----:B------:R-:W2:-:S15]  /*47d40*/  LDL.LU.64 R14, [R1+0x498] ;  /* 0x00049800010e7983 */ /* 0x000e9e0000300a00 */
[----:B------:R-:W-:-:S01]  /*47d50*/  NOP ;  /* 0x0000000000007918 */ /* 0x000fc20000000000 */
[----:B------:R-:W-:Y:S04]  /*47d60*/  STL.64 [R1+0x320], R4 ;  /* 0x0003200401007387 */ /* 0x000fe80000100a00 */
[----:B------:R-:W-:Y:S04]  /*47d70*/  STL.64 [R1+0x328], R6 ;  /* 0x0003280601007387 */ /* 0x000fe80000100a00 */
[----:B------:R-:W0:Y:S04]  /*47d80*/  LDSM.16.MT88.4 R4, [R0+UR4+0x100] ;  /* 0x000100040004783b */ /* 0x000e280008004200 */
[----:B0-----:R-:W-:Y:S04]  /*47d90*/  STL.64 [R1+0x5878], R6 ;  /* 0x0058780601007387 */ /* 0x001fe80000100a00 */
[----:B------:R0:W-:Y:S02]  /*47da0*/  STL.64 [R1+0x5870], R4 ;  /* 0x0058700401007387 */ /* 0x0001e40000100a00 */
[----:B0-----:R-:W-:-:S02]  /*47db0*/  IMAD.MOV.U32 R4, RZ, RZ, R3 ;  /* 0x000000ffff047224 */ /* 0x001fc400078e0003 */
[----:B------:R-:W-:-:S07]  /*47dc0*/  IMAD.MOV.U32 R5, RZ, RZ, R2 ;  /* 0x000000ffff057224 */ /* 0x000fce00078e0002 */
[----:B------:R-:W-:-:S15]  /*47dd0*/  HMMA.16816.F32.BF16 R8, R16, R4, R8 ;  /* 0x000000041008723c */ /* 0x000fde0000041808 */
[----:B------:R-:W-:-:S08]  /*47de0*/  NOP ;  /* 0x0000000000007918 */ /* 0x000fd00000000000 */
[----:B------:R-:W-:Y:S04]  /*47df0*/  STL.64 [R1+0x310], R8 ;  /* 0x0003100801007387 */ /* 0x000fe80000100a00 */
[----:B------:R0:W-:Y:S04]  /*47e00*/  STL.64 [R1+0x318], R10 ;  /* 0x0003180a01007387 */ /* 0x0001e80000100a00 */
[----:B0-----:R-:W4:Y:S04]  /*47e10*/  LDL.LU.64 R10, [R1+0x5920] ;  /* 0x00592000010a7983 */ /* 0x001f280000300a00 */
[----:B------:R-:W4:Y:S04]  /*47e20*/  LDL.LU.64 R8, [R1+0x5918] ;  /* 0x0059180001087983 */ /* 0x000f280000300a00 */
[----:B------:R0:W-:Y:S04]  /*47e30*/  STL.64 [R1+0x58f0], R4 ;  /* 0x0058f00401007387 */ /* 0x0001e80000100a00 */
[----:B0-----:R-:W3:Y:S01]  /*47e40*/  LDL.64 R4, [R1+0x10] ;  /* 0x0000100001047983 */ /* 0x001ee20000100a00 */
[C---:B----4-:R-:W-:Y:S06]  /*47e50*/  HMMA.16816.F32.BF16 R8, R16.reuse, R20, R8 ;  /* 0x000000141008723c */ /* 0x050fec0000041808 */
[----:B--2---:R-:W-:-:S15]  /*47e60*/  HMMA.16816.F32.BF16 R16, R16, R24, R12 ;  /* 0x000000181010723c */ /* 0x004fde000004180c */
[----:B------:R-:W-:-:S02]  /*47e70*/  NOP ;  /* 0x0000000000007918 */ /* 0x000fc40000000000 */
[----:B------:R-:W-:Y:S01]  /*47e80*/  STL.64 [R1+0x300], R8 ;  /* 0x0003000801007387 */ /* 0x000fe20000100a00 */
[----:B------:R-:W-:-:S03]  /*47e90*/  IMAD.MOV.U32 R2, RZ, RZ, R11 ;  /* 0x000000ffff027224 */ /* 0x000fc600078e000b */
[----:B------:R-:W-:Y:S04]  /*47ea0*/  STL [R1+0x308], R10 ;  /* 0x0003080a01007387 */ /* 0x000fe80000100800 */
[----:B------:R-:W-:Y:S04]  /*47eb0*/  STL.64 [R1+0x5900], R22 ;  /* 0x0059001601007387 */ /* 0x000fe80000100a00 */
[----:B------:R0:W-:Y:S04]  /*47ec0*/  STL.64 [R1+0x58f8], R20 ;  /* 0x0058f81401007387 */ /* 0x0001e80000100a00 */
[----:B0-----:R-:W2:Y:S04]  /*47ed0*/  LDL.LU.64 R20, [R1+0x7b0] ;  /* 0x0007b00001147983 */ /* 0x001ea80000300a00 */
[----:B------:R-:W2:Y:S04]  /*47ee0*/  LDL.LU.64 R22, [R1+0x7b8] ;  /* 0x0007b80001167983 */ /* 0x000ea80000300a00 */
[----:B------:R-:W4:Y:S04]  /*47ef0*/  LDL.LU.64 R8, [R1+0x570] ;  /* 0x0005700001087983 */ /* 0x000f280000300a00 */
[----:B------:R-:W4:Y:S04]  /*47f00*/  LDL.LU.64 R10, [R1+0x578] ;  /* 0x00057800010a7983 */ /* 0x000f280000300a00 */
[----:B------:R0:W-:Y:S04]  /*47f10*/  STL [R1+0x5554], R2 ;  /* 0x0055540201007387 */ /* 0x0001e80000100800 */
[----:B------:R-:W2:Y:S04]  /*47f20*/  LDL.LU.64 R14, [R1+0x5910] ;  /* 0x00591000010e7983 */ /* 0x000ea80000300a00 */
[----:B------:R-:W2:Y:S04]  /*47f30*/  LDL.LU.64 R12, [R1+0x5908] ;  /* 0x00590800010c7983 */ /* 0x000ea80000300a00 */
[----:B------:R1:W-:Y:S04]  /*47f40*/  STL.64 [R1+0x220], R16 ;  /* 0x0002201001007387 */ /* 0x0003e80000100a00 */
[----:B------:R1:W-:Y:S01]  /*47f50*/  STL.64 [R1+0x228], R18 ;  /* 0x0002281201007387 */ /* 0x0003e20000100a00 */
[----:B---3--:R-:W-:-:S02]  /*47f60*/  IMAD.MOV.U32 R3, RZ, RZ, R4 ;  /* 0x000000ffff037224 */ /* 0x008fc400078e0004 */
[----:B0-----:R-:W-:Y:S01]  /*47f70*/  IMAD.MOV.U32 R2, RZ, RZ, R5 ;  /* 0x000000ffff027224 */ /* 0x001fe200078e0005 */
[----:B-1----:R-:W3:Y:S04]  /*47f80*/  LDL.LU.64 R16, [R1+0x6b0] ;  /* 0x0006b00001107983 */ /* 0x002ee80000300a00 */
[----:B------:R-:W3:Y:S01]  /*47f90*/  LDL.LU.64 R18, [R1+0x6b8] ;  /* 0x0006b80001127983 */ /* 0x000ee20000300a00 */
[----:B--2---:R-:W-:-:S15]  /*47fa0*/  HMMA.16816.F32.BF16 R20, R12, R4, R20 ;  /* 0x000000040c14723c */ /* 0x004fde0000041814 */
[----:B------:R-:W-:-:S08]  /*47fb0*/  NOP ;  /* 0x0000000000007918 */ /* 0x000fd00000000000 */
[----:B------:R-:W-:Y:S04]  /*47fc0*/  STL.64 [R1+0x2f0], R20 ;  /* 0x0002f01401007387 */ /* 0x000fe80000100a00 */
[----:B------:R0:W-:Y:S04]  /*47fd0*/  STL.64 [R1+0x2f8], R22 ;  /* 0x0002f81601007387 */ /* 0x0001e80000100a00 */
[----:B0-----:R-:W2:Y:S04]  /*47fe0*/  LDL.LU.64 R22, [R1+0x5900] ;  /* 0x0059000001167983 */ /* 0x001ea80000300a00 */
[----:B------:R-:W4:Y:S04]  /*47ff0*/  LDL.LU.64 R20, [R1+0x58f8] ;  /* 0x0058f80001147983 */ /* 0x000f280000300a00 */
[----:B------:R-:W3:Y:S02]  /*48000*/  LDL.LU.64 R4, [R1+0x58f0] ;  /* 0x0058f00001047983 */ /* 0x000ee40000300a00 */
[----:B---3--:R-:W-:Y:S02]  /*48010*/  HMMA.16816.F32.BF16 R16, R12, R4, R16 ;  /* 0x000000040c10723c */ /* 0x008fe40000041810 */
[----:B------:R-:W3:Y:S04]  /*48020*/  LDL.LU.64 R4, [R1+0x610] ;  /* 0x0006100001047983 */ /* 0x000ee80000300a00 */
[----:B------:R-:W2:-:S15]  /*48030*/  LDL.LU.64 R6, [R1+0x618] ;  /* 0x0006180001067983 */ /* 0x000e9e0000300a00 */
[----:B------:R-:W-:-:S02]  /*48040*/  NOP ;  /* 0x0000000000007918 */ /* 0x000fc40000000000 */
[----:B------:R-:W-:Y:S04]  /*48050*/  STL.64 [R1+0x3b0], R16 ;  /* 0x0003b01001007387 */ /* 0x000fe80000100a00 */
[----:B------:R-:W-:Y:S04]  /*48060*/  STL.64 [R1+0x3b8], R18 ;  /* 0x0003b81201007387 */ /* 0x000fe80000100a00 */
[----:B------:R-:W0:Y:S04]  /*48070*/  LDSM.16.MT88.4 R16, [R0+UR4+0x180] ;  /* 0x000180040010783b */ /* 0x000e280008004200 */
[----:B--2---:R-:W-:Y:S04]  /*48080*/  STL.64 [R1+0x5888], R6 ;  /* 0x0058880601007387 */ /* 0x004fe80000100a00 */
[----:B---3--:R1:W-:Y:S04]  /*48090*/  STL.64 [R1+0x5880], R4 ;  /* 0x0058800401007387 */ /* 0x0083e80000100a00 */
[----:B-1----:R-:W2:Y:S01]  /*480a0*/  LDL.64 R4, [R1] ;  /* 0x0000000001047983 */ /* 0x002ea20000100a00 */
[C---:B----4-:R-:W-:Y:S03]  /*480b0*/  HMMA.16816.F32.BF16 R8, R12.reuse, R20, R8 ;  /* 0x000000140c08723c */ /* 0x050fe60000041808 */
[----:B--2---:R-:W-:Y:S04]  /*480c0*/  STL.64 [R1+0x58d8], R4 ;  /* 0x0058d80401007387 */ /* 0x004fe80000100a00 */
[----:B0-----:R-:W-:Y:S04]  /*480d0*/  STL.64 [R1+0x5830], R18 ;  /* 0x0058301201007387 */ /* 0x001fe80000100a00 */
[----:B------:R0:W-:Y:S04]  /*480e0*/  STL.64 [R1+0x5828], R16 ;  /* 0x0058281001007387 */ /* 0x0001e80000100a00 */
[----:B0-----:R-:W2:Y:S04]  /*480f0*/  LDL.LU.64 R16, [R1+0x470] ;  /* 0x0004700001107983 */ /* 0x001ea80000300a00 */
[----:B------:R-:W2:Y:S04]  /*48100*/  LDL.LU.64 R18, [R1+0x478] ;  /* 0x0004780001127983 */ /* 0x000ea80000300a00 */
[----:B------:R-:W3:Y:S04]  /*48110*/  LDL.LU.64 R4, [R1+0x860] ;  /* 0x0008600001047983 */ /* 0x000ee80000300a00 */
[----:B------:R-:W3:Y:S04]  /*48120*/  LDL.LU.64 R6, [R1+0x868] ;  /* 0x0008680001067983 */ /* 0x000ee80000300a00 */
[----:B------:R-:W-:Y:S04]  /*48130*/  STL.64 [R1+0x3a0], R8 ;  /* 0x0003a00801007387 */ /* 0x000fe80000100a00 */
[----:B------:R-:W-:Y:S04]  /*48140*/  STL.64 [R1+0x3a8], R10 ;  /* 0x0003a80a01007387 */ /* 0x000fe80000100a00 */
[----:B------:R-:W-:Y:S04]  /*48150*/  STL.64 [R1+0x58d0], R22 ;  /* 0x0058d01601007387 */ /* 0x000fe80000100a00 */
[----:B------:R0:W-:Y:S04]  /*48160*/  STL.64 [R1+0x58c8], R20 ;  /* 0x0058c81401007387 */ /* 0x0001e80000100a00 */
[----:B0-----:R-:W4:Y:S04]  /*48170*/  LDL.LU.64 R20, [R1+0x760] ;  /* 0x0007600001147983 */ /* 0x001f280000300a00 */
[----:B------:R-:W4:Y:S04]  /*48180*/  LDL.LU.64 R22, [R1+0x768] ;  /* 0x0007680001167983 */ /* 0x000f280000300a00 */
[----:B------:R-:W3:Y:S04]  /*48190*/  LDL.LU.64 R8, [R1+0x520] ;  /* 0x0005200001087983 */ /* 0x000ee80000300a00 */
[----:B------:R-:W4:Y:S01]  /*481a0*/  LDL.LU.64 R10, [R1+0x528] ;  /* 0x00052800010a7983 */ /* 0x000f220000300a00 */
[----:B--2---:R-:W-:Y:S03]  /*481b0*/  HMMA.16816.F32.BF16 R12, R12, R24, R16 ;  /* 0x000000180c0c723c */ /* 0x004fe60000041810 */
[----:B----4-:R-:W-:Y:S04]  /*481c0*/  STL.64 [R1+0x58c0], R10 ;  /* 0x0058c00a01007387 */ /* 0x010fe80000100a00 */
[----:B---3--:R0:W-:Y:S04]  /*481d0*/  STL.64 [R1+0x58b8], R8 ;  /* 0x0058b80801007387 */ /* 0x0081e80000100a00 */
[----:B0-----:R-:W2:Y:S04]  /*481e0*/  LDL.LU.64 R8, [R1+0x620] ;  /* 0x0006200001087983 */ /* 0x001ea80000300a00 */
[----:B------:R-:W2:Y:S04]  /*481f0*/  LDL.LU.64 R10, [R1+0x628] ;  /* 0x00062800010a7983 */ /* 0x000ea80000300a00 */
[----:B------:R-:W3:Y:S04]  /*48200*/  LDL.LU.64 R16, [R1+0x510] ;  /* 0x0005100001107983 */ /* 0x000ee80000300a00 */
[----:B------:R-:W4:Y:S04]  /*48210*/  LDL.LU.64 R18, [R1+0x518] ;  /* 0x0005180001127983 */ /* 0x000f280000300a00 */
[----:B------:R-:W-:Y:S04]  /*48220*/  STL.64 [R1+0x2e0], R12 ;  /* 0x0002e00c01007387 */ /* 0x000fe80000100a00 */
[----:B------:R-:W-:Y:S04]  /*48230*/  STL.64 [R1+0x2e8], R14 ;  /* 0x0002e80e01007387 */ /* 0x000fe80000100a00 */
[----:B------:R-:W0:Y:S02]  /*48240*/  LDSM.16.MT88.4 R12, [R0+UR4+0x200] ;  /* 0x00020004000c783b */ /* 0x000e240008004200 */
[----:B0-----:R-:W-:-:S02]  /*48250*/  IMAD.MOV.U32 R29, RZ, RZ, R15 ;  /* 0x000000ffff1d7224 */ /* 0x001fc400078e000f */
[----:B----4-:R-:W-:Y:S04]  /*48260*/  STL.64 [R1+0x5898], R18 ;  /* 0x0058981201007387 */ /* 0x010fe80000100a00 */
[----:B---3--:R0:W-:Y:S04]  /*48270*/  STL.64 [R1+0x5890], R16 ;  /* 0x0058901001007387 */ /* 0x0081e80000100a00 */
[----:B------:R1:W-:Y:S01]  /*48280*/  STL.64 [R1+0x40], R12 ;  /* 0x0000400c01007387 */ /* 0x0003e20000100a00 */
[----:B0-----:R-:W-:Y:S02]  /*48290*/  IMAD.MOV.U32 R16, RZ, RZ, R3 ;  /* 0x000000ffff107224 */ /* 0x001fe400078e0003 */
[----:B------:R-:W-:-:S02]  /*482a0*/  IMAD.MOV.U32 R3, RZ, RZ, R14 ;  /* 0x000000ffff037224 */ /* 0x000fc400078e000e */
[----:B------:R-:W3:Y:S04]  /*482b0*/  LDL.LU.64 R14, [R1+0x58e8] ;  /* 0x0058e800010e7983 */ /* 0x000ee80000300a00 */
[----:B-1----:R-:W3:Y:S01]  /*482c0*/  LDL.LU.64 R12, [R1+0x58e0] ;  /* 0x0058e000010c7983 */ /* 0x002ee20000300a00 */
[----:B------:R-:W-:-:S07]  /*482d0*/  IMAD.MOV.U32 R17, RZ, RZ, R2 ;  /* 0x000000ffff117224 */ /* 0x000fce00078e0002 */
[----:B---3--:R-:W-:-:S15]  /*482e0*/  HMMA.16816.F32.BF16 R4, R12, R16, R4 ;  /* 0x000000100c04723c */ /* 0x008fde0000041804 */
[----:B------:R-:W-:-:S08]  /*482f0*/  NOP ;  /* 0x0000000000007918 */ /* 0x000fd00000000000 */
[----:B------:R0:W-:Y:S04]  /*48300*/  STL.64 [R1+0x390], R4 ;  /* 0x0003900401007387 */ /* 0x0001e80000100a00 */
[----:B------:R-:W-:Y:S04]  /*48310*/  STL.64 [R1+0x398], R6 ;  /* 0x0003980601007387 */ /* 0x000fe80000100a00 */
[----:B0-----:R-:W3:Y:S02]  /*48320*/  LDL.LU.64 R4, [R1+0x58d8] ;  /* 0x0058d80001047983 */ /* 0x001ee40000300a00 */
[----:B---3--:R-:W-:-:S15]  /*48330*/  HMMA.16816.F32.BF16 R20, R12, R4, R20 ;  /* 0x000000040c14723c */ /* 0x008fde0000041814 */
[----:B------:R-:W-:-:S08]  /*48340*/  NOP ;  /* 0x0000000000007918 */ /* 0x000fd00000000000 */
[----:B------:R-:W-:Y:S04]  /*48350*/  STL.64 [R1+0x380], R20 ;  /* 0x0003801401007387 */ /* 0x000fe80000100a00 */
[----:B------:R0:W-:Y:S04]  /*48360*/  STL.64 [R1+0x388], R22 ;  /* 0x0003881601007387 */ /* 0x0001e80000100a00 */
[----:B0-----:R-:W3:Y:S04]  /*48370*/  LDL.LU.64 R22, [R1+0x58d0] ;  /* 0x0058d00001167983 */ /* 0x001ee80000300a00 */
[----:B------:R-:W2:Y:S04]  /*48380*/  LDL.LU.64 R20, [R1+0x58c8] ;  /* 0x0058c80001147983 */ /* 0x000ea80000300a00 */
[----:B------:R0:W-:Y:S04]  /*48390*/  STL.64 [R1+0x58a0], R4 ;  /* 0x0058a00401007387 */ /* 0x0001e80000100a00 */
[----:B0-----:R-:W4:Y:S04]  /*483a0*/  LDL.LU.64 R4, [R1+0x850] ;  /* 0x0008500001047983 */ /* 0x001f280000300a00 */
[----:B------:R-:W4:Y:S01]  /*483b0*/  LDL.LU.64 R6, [R1+0x858] ;  /* 0x0008580001067983 */ /* 0x000f220000300a00 */
[----:B--2---:R-:W-:-:S15]  /*483c0*/  HMMA.16816.F32.BF16 R8, R12, R20, R8 ;  /* 0x000000140c08723c */ /* 0x004fde0000041808 */
[----:B------:R-:W-:-:S08]  /*483d0*/  NOP ;  /* 0x0000000000007918 */ /* 0x000fd00000000000 */
[----:B------:R-:W-:Y:S04]  /*483e0*/  STL.64 [R1+0x370], R8 ;  /* 0x0003700801007387 */ /* 0x000fe80000100a00 */
[----:B------:R0:W-:Y:S04]  /*483f0*/  STL.64 [R1+0x378], R10 ;  /* 0x0003780a01007387 */ /* 0x0001e80000100a00 */
[----:B0-----:R-:W2:Y:S04]  /*48400*/  LDL.LU.64 R10, [R1+0x58c0] ;  /* 0x0058c000010a7983 */ /* 0x001ea80000300a00 */
[----:B------:R-:W2:Y:S02]  /*48410*/  LDL.LU.64 R8, [R1+0x58b8] ;  /* 0x0058b80001087983 */ /* 0x000ea40000300a00 */
[----:B--2---:R-:W-:Y:S02]  /*48420*/  HMMA.16816.F32.BF16 R8, R12, R24, R8 ;  /* 0x000000180c08723c */ /* 0x004fe40000041808 */
[----:B------:R-:W2:Y:S04]  /*48430*/  LDL.LU.64 R12, [R1+0x750] ;  /* 0x00075000010c7983 */ /* 0x000ea80000300a00 */
[----:B------:R-:W2:-:S15]  /*48440*/  LDL.LU.64 R14, [R1+0x758] ;  /* 0x00075800010e7983 */ /* 0x000e9e0000300a00 */
[----:B------:R-:W-:-:S02]  /*48450*/  NOP ;  /* 0x0000000000007918 */ /* 0x000fc40000000000 */
[----:B------:R-:W-:Y:S04]  /*48460*/  STL.64 [R1+0x2a0], R8 ;  /* 0x0002a00801007387 */ /* 0x000fe80000100a00 */
[----:B------:R-:W-:Y:S04]  /*48470*/  STL.64 [R1+0x2a8], R10 ;  /* 0x0002a80a01007387 */ /* 0x000fe80000100a00 */
[----:B------:R-:W0:Y:S04]  /*48480*/  LDSM.16.MT88.4 R8, [R0+UR4+0x280] ;  /* 0x000280040008783b */ /* 0x000e280008004200 */
[----:B0-----:R-:W-:Y:S04]  /*48490*/  STL.64 [R1+0x30], R8 ;  /* 0x0000300801007387 */ /* 0x001fe80000100a00 */
[----:B------:R0:W-:Y:S04]  /*484a0*/  STL.64 [R1+0x38], R10 ;  /* 0x0000380a01007387 */ /* 0x0001e80000100a00 */
[----:B0-----:R-:W4:Y:S04]  /*484b0*/  LDL.LU.64 R10, [R1+0x58b0] ;  /* 0x0058b000010a7983 */ /* 0x001f280000300a00 */
[----:B------:R-:W4:Y:S02]  /*484c0*/  LDL.LU.64 R8, [R1+0x58a8] ;  /* 0x0058a80001087983 */ /* 0x000f240000300a00 */
[----:B----4-:R-:W-:Y:S02]  /*484d0*/  HMMA.16816.F32.BF16 R16, R8, R16, R4 ;  /* 0x000000100810723c */ /* 0x010fe40000041804 */
[----:B------:R-:W2:-:S15]  /*484e0*/  LDL.LU.64 R4, [R1+0x58a0] ;  /* 0x0058a00001047983 */ /* 0x000e9e0000300a00 */
[----:B------:R-:W-:-:S06]  /*484f0*/  NOP ;  /* 0x0000000000007918 */ /* 0x000fcc0000000000 */
[----:B------:R-:W-:Y:S04]  /*48500*/  STL.64 [R1+0x290], R16 ;  /* 0x0002901001007387 */ /* 0x000fe80000100a00 */
[----:B------:R0:W-:Y:S04]  /*48510*/  STL.64 [R1+0x298], R18 ;  /* 0x0002981201007387 */ /* 0x0001e80000100a00 */
[----:B0-----:R-:W4:Y:S04]  /*48520*/  LDL.LU.64 R18, [R1+0x5898] ;  /* 0x0058980001127983 */ /* 0x001f280000300a00 */
[----:B------:R-:W4:Y:S01]  /*48530*/  LDL.LU.64 R16, [R1+0x5890] ;  /* 0x0058900001107983 */ /* 0x000f220000300a00 */
[----:B--2---:R-:W-:Y:S06]  /*48540*/  HMMA.16816.F32.BF16 R12, R8, R4, R12 ;  /* 0x00000004080c723c */ /* 0x004fec000004180c */
[----:B------:R-:W-:-:S15]  /*48550*/  IMAD.MOV.U32 R2, RZ, RZ, R5 ;  /* 0x000000ffff027224 */ /* 0x000fde00078e0005 */
[----:B------:R-:W-:-:S02]  /*48560*/  NOP ;  /* 0x0000000000007918 */ /* 0x000fc40000000000 */
[----:B------:R0:W-:Y:S04]  /*48570*/  STL.64 [R1+0x280], R12 ;  /* 0x0002800c01007387 */ /* 0x0001e80000100a00 */
[----:B------:R-:W-:Y:S04]  /*48580*/  STL.64 [R1+0x288], R14 ;  /* 0x0002880e01007387 */ /* 0x000fe80000100a00 */
[----:B------:R-:W2:Y:S01]  /*48590*/  LDL.LU.64 R6, [R1+0x5888] ;  /* 0x0058880001067983 */ /* 0x000ea20000300a00 */
[----:B0-----:R-:W-:-:S03]  /*485a0*/  IMAD.MOV.U32 R12, RZ, RZ, R4 ;  /* 0x000000ffff0c7224 */ /* 0x001fc600078e0004 */
[----:B------:R-:W2:Y:S02]  /*485b0*/  LDL.LU.64 R4, [R1+0x5880] ;  /* 0x0058800001047983 */ /* 0x000ea40000300a00 */
[C---:B--2---:R-:W-:Y:S06]  /*485c0*/  HMMA.16816.F32.BF16 R4, R8.reuse, R20, R4 ;  /* 0x000000140804723c */ /* 0x044fec0000041804 */
[----:B----4-:R-:W-:-:S15]  /*485d0*/  HMMA.16816.F32.BF16 R8, R8, R24, R16 ;  /* 0x000000180808723c */ /* 0x010fde0000041810 */
[----:B------:R-:W-:-:S02]  /*485e0*/  NOP ;  /* 0x0000000000007918 */ /* 0x000fc40000000000 */
[----:B------:R-:W-:Y:S04]  /*485f0*/  STL.64 [R1+0x270], R4 ;  /* 0x0002700401007387 */ /* 0x000fe80000100a00 */
[----:B------:R0:W-:Y:S04]  /*48600*/  STL.64 [R1+0x278], R6 ;  /* 0x0002780601007387 */ /* 0x0001e80000100a00 */
[----:B0-----:R-:W2:Y:S04]  /*48610*/  LDL.LU.64 R6, [R1+0x5878] ;  /* 0x0058780001067983 */ /* 0x001ea80000300a00 */
[----:B------:R-:W2:Y:S04]  /*48620*/  LDL.LU.64 R4, [R1+0x5870] ;  /* 0x0058700001047983 */ /* 0x000ea80000300a00 */
[----:B---3--:R-:W-:Y:S04]  /*48630*/  STL.64 [R1+0x5850], R22 ;  /* 0x0058501601007387 */ /* 0x008fe80000100a00 */
[----:B------:R0:W-:Y:S02]  /*48640*/  STL.64 [R1+0x5848], R20 ;  /* 0x0058481401007387 */ /* 0x0001e40000100a00 */
[----:B0-----:R-:W-:-:S02]  /*48650*/  IMAD.MOV.U32 R20, RZ, RZ, R12 ;  /* 0x000000ffff147224 */ /* 0x001fc400078e000c */
[----:B------:R-:W-:-:S05]  /*48660*/  IMAD.MOV.U32 R21, RZ, RZ, R2 ;  /* 0x000000ffff157224 */ /* 0x000fca00078e0002 */
[----:B------:R0:W-:Y:S04]  /*48670*/  STL.64 [R1+0x5868], R20 ;  /* 0x0058681401007387 */ /* 0x0001e80000100a00 */
[----:B0-----:R-:W2:Y:S04]  /*48680*/  LDL.LU.64 R20, [R1+0x830] ;  /* 0x0008300001147983 */ /* 0x001ea80000300a00 */
[----:B------:R-:W2:Y:S04]  /*48690*/  LDL.LU.64 R22, [R1+0x838] ;  /* 0x0008380001167983 */ /* 0x000ea80000300a00 */
[----:B------:R-:W-:Y:S04]  /*486a0*/  STL.64 [R1+0x1d0], R8 ;  /* 0x0001d00801007387 */ /* 0x000fe80000100a00 */
[----:B------:R-:W-:Y:S04]  /*486b0*/  STL.64 [R1+0x1d8], R10 ;  /* 0x0001d80a01007387 */ /* 0x000fe80000100a00 */
[----:B------:R-:W-:Y:S04]  /*486c0*/  STL.64 [R1+0x5840], R26 ;  /* 0x0058401a01007387 */ /* 0x000fe80000100a00 */
[----:B------:R0:W-:Y:S04]  /*486d0*/  STL.64 [R1+0x5838], R24 ;  /* 0x0058381801007387 */ /* 0x0001e80000100a00 */
[----:B------:R-:W1:Y:S04]  /*486e0*/  LDSM.16.MT88.4 R8, [R0+UR4+0x300] ;  /* 0x000300040008783b */ /* 0x000e680008004200 */
[----:B0-----:R-:W3:Y:S04]  /*486f0*/  LDL.LU.64 R24, [R1+0x5f0] ;  /* 0x0005f00001187983 */ /* 0x001ee80000300a00 */
[----:B------:R-:W4:Y:S04]  /*48700*/  LDL.LU.64 R26, [R1+0x5f8] ;  /* 0x0005f800011a7983 */ /* 0x000f280000300a00 */
[----:B----4-:R-:W-:Y:S04]  /*48710*/  STL.64 [R1+0x5860], R26 ;  /* 0x0058601a01007387 */ /* 0x010fe80000100a00 */
[----:B---3--:R0:W-:Y:S04]  /*48720*/  STL.64 [R1+0x5858], R24 ;  /* 0x0058581801007387 */ /* 0x0081e80000100a00 */
[----:B0-----:R-:W3:Y:S04]  /*48730*/  LDL.LU.64 R24, [R1+0x730] ;  /* 0x0007300001187983 */ /* 0x001ee80000300a00 */
[----:B------:R-:W3:Y:S04]  /*48740*/  LDL.LU.64 R26, [R1+0x738] ;  /* 0x00073800011a7983 */ /* 0x000ee80000300a00 */
[----:B------:R-:W4:Y:S04]  /*48750*/  LDL.LU.64 R16, [R1+0x4f0] ;  /* 0x0004f00001107983 */ /* 0x000f280000300a00 */
[----:B------:R-:W4:Y:S04]  /*48760*/  LDL.LU.64 R18, [R1+0x4f8] ;  /* 0x0004f80001127983 */ /* 0x000f280000300a00 */
[----:B------:R-:W2:Y:S04]  /*48770*/  LDL.LU.64 R12, [R1+0x5e0] ;  /* 0x0005e000010c7983 */ /* 0x000ea80000300a00 */
[----:B------:R-:W3:Y:S04]  /*48780*/  LDL.LU.64 R14, [R1+0x5e8] ;  /* 0x0005e800010e7983 */ /* 0x000ee80000300a00 */
[----:B---3--:R-:W-:Y:S04]  /*48790*/  STL.64 [R1+0x5800], R14 ;  /* 0x0058000e01007387 */ /* 0x008fe80000100a00 */
[----:B--2---:R0:W-:Y:S04]  /*487a0*/  STL.64 [R1+0x57f8], R12 ;  /* 0x0057f80c01007387 */ /* 0x0041e80000100a00 */
[----:B0-----:R-:W2:Y:S04]  /*487b0*/  LDL.LU.64 R12, [R1+0x720] ;  /* 0x00072000010c7983 */ /* 0x001ea80000300a00 */
[----:B------:R-:W3:Y:S04]  /*487c0*/  LDL.LU.64 R14, [R1+0x728] ;  /* 0x00072800010e7983 */ /* 0x000ee80000300a00 */
[----:B---3--:R-:W-:Y:S04]  /*487d0*/  STL.64 [R1+0x5810], R14 ;  /* 0x0058100e01007387 */ /* 0x008fe80000100a00 */
[----:B--2---:R0:W-:Y:S04]  /*487e0*/  STL.64 [R1+0x5808], R12 ;  /* 0x0058080c01007387 */ /* 0x0041e80000100a00 */
[----:B0-----:R-:W2:Y:S04]  /*487f0*/  LDL.LU.64 R12, [R1+0x10] ;  /* 0x00001000010c7983 */ /* 0x001ea80000300a00 */
[----:B-1----:R0:W-:Y:S04]  /*48800*/  STL.64 [R1+0x20], R8 ;  /* 0x0000200801007387 */ /* 0x0021e80000100a00 */
[----:B------:R1:W-:Y:S04]  /*48810*/  STL.64 [R1+0x28], R10 ;  /* 0x0000280a01007387 */ /* 0x0003e80000100a00 */
[----:B0-----:R-:W3:Y:S04]  /*48820*/  LDL.LU.64 R8, [R1+0x4e0] ;  /* 0x0004e00001087983 */ /* 0x001ee80000300a00 */
[----:B-1----:R-:W4:Y:S01]  /*48830*/  LDL.LU.64 R10, [R1+0x4e8] ;  /* 0x0004e800010a7983 */ /* 0x002f220000300a00 */
[C---:B--2---:R-:W-:Y:S03]  /*48840*/  HMMA.16816.F32.BF16 R20, R4.reuse, R12, R20 ;  /* 0x0000000c0414723c */ /* 0x044fe60000041814 */
[----:B----4-:R-:W-:Y:S04]  /*48850*/  STL.64 [R1+0x5820], R10 ;  /* 0x0058200a01007387 */ /* 0x010fe80000100a00 */
[----:B---3--:R0:W-:Y:S04]  /*48860*/  STL.64 [R1+0x5818], R8 ;  /* 0x0058180801007387 */ /* 0x0081e80000100a00 */
[----:B0-----:R-:W2:Y:S04]  /*48870*/  LDL.LU.64 R8, [R1+0x820] ;  /* 0x0008200001087983 */ /* 0x001ea80000300a00 */
[----:B------:R-:W2:Y:S08]  /*48880*/  LDL.LU.64 R10, [R1+0x828] ;  /* 0x00082800010a7983 */ /* 0x000eb00000300a00 */
[----:B------:R0:W-:Y:S04]  /*48890*/  STL.64 [R1+0x190], R20 ;  /* 0x0001901401007387 */ /* 0x0001e80000100a00 */
[----:B------:R1:W-:Y:S04]  /*488a0*/  STL.64 [R1+0x198], R22 ;  /* 0x0001981601007387 */ /* 0x0003e80000100a00 */
[----:B0-----:R-:W1:Y:S02]  /*488b0*/  LDL.LU.64 R20, [R1+0x5868] ;  /* 0x0058680001147983 */ /* 0x001e640000300a00 */
[----:B-1----:R-:W-:Y:S02]  /*488c0*/  HMMA.16816.F32.BF16 R20, R4, R20, R24 ;  /* 0x000000140414723c */ /* 0x002fe40000041818 */
[----:B------:R-:W3:Y:S04]  /*488d0*/  LDL.LU.64 R26, [R1+0x5860] ;  /* 0x00586000011a7983 */ /* 0x000ee80000300a00 */
[----:B------:R-:W3:-:S15]  /*488e0*/  LDL.LU.64 R24, [R1+0x5858] ;  /* 0x0058580001187983 */ /* 0x000ede0000300a00 */
[----:B------:R-:W-:-:S02]  /*488f0*/  NOP ;  /* 0x0000000000007918 */ /* 0x000fc40000000000 */
[----:B------:R-:W-:Y:S04]  /*48900*/  STL.64 [R1+0x180], R20 ;  /* 0x0001801401007387 */ /* 0x000fe80000100a00 */
[----:B------:R0:W-:Y:S04]  /*48910*/  STL.64 [R1+0x188], R22 ;  /* 0x0001881601007387 */ /* 0x0001e80000100a00 */
[----:B0-----:R-:W4:Y:S04]  /*48920*/  LDL.LU.64 R22, [R1+0x5850] ;  /* 0x0058500001167983 */ /* 0x001f280000300a00 */
        /* <DEDUP_REMOVED lines=8> */
[----:B------:R-:W2:Y:S04]  /*489b0*/  LDL.LU.64 R18, [R1+0x5830] ;  /* 0x0058300001127983 */ /* 0x000ea80000300a00 */
[----:B------:R-:W2:-:S15]  /*489c0*/  LDL.LU.64 R16, [R1+0x5828] ;  /* 0x0058280001107983 */ /* 0x000e9e0000300a00 */
[----:B------:R-:W-:-:S02]  /*489d0*/  NOP ;  /* 0x0000000000007918 */ /* 0x000fc40000000000 */
[----:B------:R-:W-:Y:S04]  /*489e0*/  STL.64 [R1+0x90], R4 ;  /* 0x0000900401007387 */ /* 0x000fe80000100a00 */
[----:B------:R-:W-:Y:S04]  /*489f0*/  STL.64 [R1+0x98], R6 ;  /* 0x0000980601007387 */ /* 0x000fe80000100a00 */
[----:B------:R-:W0:Y:S01]  /*48a00*/  LDSM.16.MT88.4 R4, [R0+UR4+0x380] ;  /* 0x000380040004783b */ /* 0x000e220008004200 */
[----:B------:R-:W-:-:S03]  /*48a10*/  IMAD.MOV.U32 R2, RZ, RZ, R12 ;  /* 0x000000ffff027224 */ /* 0x000fc600078e000c */
[----:B0-----:R-:W-:Y:S04]  /*48a20*/  STL.64 [R1+0x5748], R6 ;  /* 0x0057480601007387 */ /* 0x001fe80000100a00 */
[----:B------:R0:W-:Y:S04]  /*48a30*/  STL.64 [R1+0x5740], R4 ;  /* 0x0057400401007387 */ /* 0x0001e80000100a00 */
[----:B0-----:R-:W4:Y:S04]  /*48a40*/  LDL.LU.64 R4, [R1] ;  /* 0x0000000001047983 */ /* 0x001f280000300a00 */
[----:B------:R0:W-:Y:S02]  /*48a50*/  STL [R1+0x5610], R0 ;  /* 0x0056100001007387 */ /* 0x0001e40000100800 */
[----:B0-----:R-:W-:Y:S01]  /*48a60*/  IMAD.MOV.U32 R0, RZ, RZ, R13 ;  /* 0x000000ffff007224 */ /* 0x001fe200078e000d */
[----:B--2---:R-:W-:-:S15]  /*48a70*/  HMMA.16816.F32.BF16 R8, R16, R12, R8 ;  /* 0x0000000c1008723c */ /* 0x004fde0000041808 */
[----:B------:R-:W-:-:S08]  /*48a80*/  NOP ;  /* 0x0000000000007918 */ /* 0x000fd00000000000 */
[----:B------:R-:W-:Y:S04]  /*48a90*/  STL.64 [R1+0x130], R8 ;  /* 0x0001300801007387 */ /* 0x000fe80000100a00 */
[----:B------:R0:W-:Y:S04]  /*48aa0*/  STL.64 [R1+0x138], R10 ;  /* 0x0001380a01007387 */ /* 0x0001e80000100a00 */
[----:B0-----:R-:W2:Y:S04]  /*48ab0*/  LDL.LU.64 R10, [R1+0x5820] ;  /* 0x00582000010a7983 */ /* 0x001ea80000300a00 */
[----:B------:R-:W2:Y:S04]  /*48ac0*/  LDL.LU.64 R8, [R1+0x5818] ;  /* 0x0058180001087983 */ /* 0x000ea80000300a00 */
[----:B------:R-:W4:Y:S04]  /*48ad0*/  LDL.LU.64 R14, [R1+0x5810] ;  /* 0x00581000010e7983 */ /* 0x000f280000300a00 */
[----:B------:R-:W4:Y:S02]  /*48ae0*/  LDL.LU.64 R12, [R1+0x5808] ;  /* 0x00580800010c7983 */ /* 0x000f240000300a00 */
[----:B----4-:R-:W-:-:S15]  /*48af0*/  HMMA.16816.F32.BF16 R12, R16, R4, R12 ;  /* 0x00000004100c723c */ /* 0x010fde000004180c */
[----:B------:R-:W-:-:S08]  /*48b00*/  NOP ;  /* 0x0000000000007918 */ /* 0x000fd00000000000 */
[----:B------:R-:W-:Y:S04]  /*48b10*/  STL.64 [R1+0x120], R12 ;  /* 0x0001200c01007387 */ /* 0x000fe80000100a00 */
[----:B------:R0:W-:Y:S04]  /*48b20*/  STL.64 [R1+0x128], R14 ;  /* 0x0001280e01007387 */ /* 0x0001e80000100a00 */
[----:B0-----:R-:W4:Y:S04]  /*48b30*/  LDL.LU.64 R14, [R1+0x5800] ;  /* 0x00580000010e7983 */ /* 0x001f280000300a00 */
[----:B------:R-:W4:Y:S04]  /*48b40*/  LDL.LU.64 R12, [R1+0x57f8] ;  /* 0x0057f800010c7983 */ /* 0x000f280000300a00 */
[----:B------:R-:W-:Y:S04]  /*48b50*/  STL.64 [R1+0x57e8], R22 ;  /* 0x0057e81601007387 */ /* 0x000fe80000100a00 */
[----:B------:R-:W-:Y:S01]  /*48b60*/  STL.64 [R1+0x57e0], R20 ;  /* 0x0057e01401007387 */ /* 0x000fe20000100a00 */
[----:B----4-:R-:W-:-:S15]  /*48b70*/  HMMA.16816.F32.BF16 R12, R16, R20, R12 ;  /* 0x00000014100c723c */ /* 0x010fde000004180c */
[----:B------:R-:W-:-:S08]  /*48b80*/  NOP ;  /* 0x0000000000007918 */ /* 0x000fd00000000000 */
[----:B------:R-:W-:Y:S04]  /*48b90*/  STL.64 [R1+0x110], R12 ;  /* 0x0001100c01007387 */ /* 0x000fe80000100a00 */
[----:B------:R2:W-:Y:S02]  /*48ba0*/  STL.64 [R1+0x118], R14 ;  /* 0x0001180e01007387 */ /* 0x0005e40000100a00 */
[----:B--2---:R-:W-:Y:S02]  /*48bb0*/  HMMA.16816.F32.BF16 R12, R16, R24, R8 ;  /* 0x00000018100c723c */ /* 0x004fe40000041808 */
[----:B------:R-:W2:Y:S04]  /*48bc0*/  LDL.LU.64 R8, [R1+0x800] ;  /* 0x0008000001087983 */ /* 0x000ea80000300a00 */
[----:B------:R-:W2:-:S15]  /*48bd0*/  LDL.LU.64 R10, [R1+0x808] ;  /* 0x00080800010a7983 */ /* 0x000e9e0000300a00 */
[----:B------:R-:W-:-:S02]  /*48be0*/  NOP ;  /* 0x0000000000007918 */ /* 0x000fc40000000000 */
[----:B------:R-:W-:Y:S04]  /*48bf0*/  STL.64 [R1+0x80], R12 ;  /* 0x0000800c01007387 */ /* 0x000fe80000100a00 */
[----:B------:R-:W-:Y:S04]  /*48c00*/  STL.64 [R1+0x88], R14 ;  /* 0x0000880e01007387 */ /* 0x000fe80000100a00 */
[----:B------:R-:W4:Y:S04]  /*48c10*/  LDL.LU.64 R20, [R1+0x700] ;  /* 0x0007000001147983 */ /* 0x000f280000300a00 */
[----:B------:R-:W4:Y:S04]  /*48c20*/  LDL.LU.64 R22, [R1+0x708] ;  /* 0x0007080001167983 */ /* 0x000f280000300a00 */
[----:B---3--:R-:W-:Y:S04]  /*48c30*/  STL.64 [R1+0x57d8], R26 ;  /* 0x0057d81a01007387 */ /* 0x008fe80000100a00 */
[----:B------:R0:W-:Y:S04]  /*48c40*/  STL.64 [R1+0x57d0], R24 ;  /* 0x0057d01801007387 */ /* 0x0001e80000100a00 */
[----:B------:R-:W1:Y:S04]  /*48c50*/  LDSM.16.MT88.4 R12, [R28+UR4+0x4000] ;  /* 0x004000041c0c783b */ /* 0x000e680008004200 */
[----:B0-----:R-:W3:Y:S04]  /*48c60*/  LDL.LU.64 R24, [R1+0x5c0] ;  /* 0x0005c00001187983 */ /* 0x001ee80000300a00 */
[----:B------:R-:W3:Y:S04]  /*48c70*/  LDL.LU.64 R26, [R1+0x5c8] ;  /* 0x0005c800011a7983 */ /* 0x000ee80000300a00 */
[----:B------:R-:W2:Y:S04]  /*48c80*/  LDL.LU.64 R16, [R1+0x6e0] ;  /* 0x0006e00001107983 */ /* 0x000ea80000300a00 */
[----:B------:R-:W4:Y:S04]  /*48c90*/  LDL.LU.64 R18, [R1+0x6e8] ;  /* 0x0006e80001127983 */ /* 0x000f280000300a00 */
[----:B----4-:R-:W-:Y:S04]  /*48ca0*/  STL.64 [R1+0x57c0], R18 ;  /* 0x0057c01201007387 */ /* 0x010fe80000100a00 */
[----:B--2---:R0:W-:Y:S04]  /*48cb0*/  STL.64 [R1+0x57b8], R16 ;  /* 0x0057b81001007387 */ /* 0x0041e80000100a00 */
[----:B0-----:R-:W2:Y:S04]  /*48cc0*/  LDL.LU R16, [R1+0x40] ;  /* 0x0000400001107983 */ /* 0x001ea80000300800 */
[----:B------:R-:W2:Y:S01]  /*48cd0*/  LDL.LU R17, [R1+0x44] ;  /* 0x0000440001117983 */ /* 0x000ea20000300800 */
[----:B------:R-:W-:-:S03]  /*48ce0*/  IMAD.MOV.U32 R18, RZ, RZ, R3 ;  /* 0x000000ffff127224 */ /* 0x000fc600078e0003 */
[----:B------:R-:W4:Y:S01]  /*48cf0*/  LDL.LU R3, [R1+0x57f0] ;  /* 0x0057f00001037983 */ /* 0x000f220000300800 */
[----:B------:R-:W-:-:S03]  /*48d00*/  IMAD.MOV.U32 R19, RZ, RZ, R29 ;  /* 0x000000ffff137224 */ /* 0x000fc600078e001d */
[----:B-1----:R-:W-:Y:S04]  /*48d10*/  STL.64 [R1+0x5710], R14 ;  /* 0x0057100e01007387 */ /* 0x002fe80000100a00 */
[----:B------:R0:W-:Y:S02]  /*48d20*/  STL.64 [R1+0x5708], R12 ;  /* 0x0057080c01007387 */ /* 0x0001e40000100a00 */
[----:B0-----:R-:W-:Y:S02]  /*48d30*/  IMAD.MOV.U32 R12, RZ, RZ, R2 ;  /* 0x000000ffff0c7224 */ /* 0x001fe400078e0002 */
[----:B------:R-:W-:-:S05]  /*48d40*/  IMAD.MOV.U32 R13, RZ, RZ, R0 ;  /* 0x000000ffff0d7224 */ /* 0x000fca00078e0000 */
[----:B------:R0:W-:Y:S02]  /*48d50*/  STL.64 [R1+0x57c8], R12 ;  /* 0x0057c80c01007387 */ /* 0x0001e40000100a00 */
[----:B--2---:R-:W-:Y:S02]  /*48d60*/  HMMA.16816.F32.BF16 R8, R16, R12, R8 ;  /* 0x0000000c1008723c */ /* 0x004fe40000041808 */
[----:B0-----:R-:W2:-:S15]  /*48d70*/  LDL.LU.64 R12, [R1+0x4c0] ;  /* 0x0004c000010c7983 */ /* 0x001e9e0000300a00 */
[----:B------:R-:W-:-:S06]  /*48d80*/  NOP ;  /* 0x0000000000007918 */ /* 0x000fcc0000000000 */
[----:B------:R-:W-:Y:S04]  /*48d90*/  STL.64 [R1+0xe0], R8 ;  /* 0x0000e00801007387 */ /* 0x000fe80000100a00 */
[----:B------:R-:W-:Y:S04]  /*48da0*/  STL.64 [R1+0xe8], R10 ;  /* 0x0000e80a01007387 */ /* 0x000fe80000100a00 */
[----:B------:R-:W0:Y:S01]  /*48db0*/  LDSM.16.MT88.4 R8, [R28+UR4+0x4080] ;  /* 0x004080041c08783b */ /* 0x000e220008004200 */
[C---:B------:R-:W-:Y:S03]  /*48dc0*/  HMMA.16816.F32.BF16 R20, R16.reuse, R4, R20 ;  /* 0x000000041014723c */ /* 0x040fe60000041814 */
[----:B------:R-:W2:Y:S04]  /*48dd0*/  LDL.LU.64 R14, [R1+0x4c8] ;  /* 0x0004c800010e7983 */ /* 0x000ea80000300a00 */
[----:B0-----:R-:W-:Y:S04]  /*48de0*/  STL.64 [R1+0x56b0], R10 ;  /* 0x0056b00a01007387 */ /* 0x001fe80000100a00 */
[----:B------:R0:W-:Y:S04]  /*48df0*/  STL.64 [R1+0x56a8], R8 ;  /* 0x0056a80801007387 */ /* 0x0001e80000100a00 */
[----:B0-----:R-:W4:Y:S04]  /*48e00*/  LDL.LU.64 R8, [R1+0x30] ;  /* 0x0000300001087983 */ /* 0x001f280000300a00 */
[----:B------:R-:W4:Y:S04]  /*48e10*/  LDL.LU.64 R10, [R1+0x38] ;  /* 0x00003800010a7983 */ /* 0x000f280000300a00 */
        /* <DEDUP_REMOVED lines=13> */
[----:B------:R-:W-:Y:S04]  /*48ef0*/  STL.64 [R1+0x70], R16 ;  /* 0x0000701001007387 */ /* 0x000fe80000100a00 */
[----:B------:R0:W-:Y:S04]  /*48f00*/  STL.64 [R1+0x78], R18 ;  /* 0x0000781201007387 */ /* 0x0001e80000100a00 */
[----:B0-----:R-:W2:Y:S04]  /*48f10*/  LDL.LU.64 R18, [R1+0x57c0] ;  /* 0x0057c00001127983 */ /* 0x001ea80000300a00 */
[----:B------:R-:W2:Y:S04]  /*48f20*/  LDL.LU.64 R16, [R1+0x57b8] ;  /* 0x0057b80001107983 */ /* 0x000ea80000300a00 */
[----:B---3--:R-:W-:Y:S04]  /*48f30*/  STL.64 [R1+0x57b0], R26 ;  /* 0x0057b01a01007387 */ /* 0x008fe80000100a00 */
[----:B------:R0:W-:Y:S04]  /*48f40*/  STL.64 [R1+0x57a8], R24 ;  /* 0x0057a81801007387 */ /* 0x0001e80000100a00 */
[----:B0-----:R-:W2:Y:S04]  /*48f50*/  LDL.LU.64 R24, [R1+0x7e0] ;  /* 0x0007e00001187983 */ /* 0x001ea80000300a00 */
[----:B------:R-:W2:Y:S01]  /*48f60*/  LDL.LU.64 R26, [R1+0x7e8] ;  /* 0x0007e800011a7983 */ /* 0x000ea20000300a00 */
[----:B----4-:R-:W-:-:S02]  /*48f70*/  IMAD.MOV.U32 R7, RZ, RZ, R8 ;  /* 0x000000ffff077224 */ /* 0x010fc400078e0008 */
[----:B------:R-:W-:Y:S02]  /*48f80*/  IMAD.MOV.U32 R6, RZ, RZ, R9 ;  /* 0x000000ffff067224 */ /* 0x000fe400078e0009 */
[----:B------:R-:W-:Y:S02]  /*48f90*/  IMAD.MOV.U32 R2, RZ, RZ, R10 ;  /* 0x000000ffff027224 */ /* 0x000fe400078e000a */
[----:B------:R-:W-:Y:S02]  /*48fa0*/  IMAD.MOV.U32 R0, RZ, RZ, R11 ;  /* 0x000000ffff007224 */ /* 0x000fe400078e000b */
[----:B------:R-:W-:Y:S02]  /*48fb0*/  IMAD.MOV.U32 R14, RZ, RZ, R2 ;  /* 0x000000ffff0e7224 */ /* 0x000fe400078e0002 */
[----:B------:R-:W-:Y:S02]  /*48fc0*/  IMAD.MOV.U32 R15, RZ, RZ, R0 ;  /* 0x000000ffff0f7224 */ /* 0x000fe400078e0000 */
[----:B------:R-:W-:-:S02]  /*48fd0*/  IMAD.MOV.U32 R2, RZ, RZ, R4 ;  /* 0x000000ffff027224 */ /* 0x000fc400078e0004 */
[----:B------:R-:W-:Y:S01]  /*48fe0*/  IMAD.MOV.U32 R0, RZ, RZ, R5 ;  /* 0x000000ffff007224 */ /* 0x000fe200078e0005 */
[----:B--2---:R-:W-:-:S15]  /*48ff0*/  HMMA.16816.F32.BF16 R24, R8, R12, R24 ;  /* 0x0000000c0818723c */ /* 0x004fde0000041818 */
[----:B------:R-:W-:-:S08]  /*49000*/  NOP ;  /* 0x0000000000007918 */ /* 0x000fd00000000000 */
[----:B------:R-:W-:Y:S04]  /*49010*/  STL.64 [R1+0x60], R24 ;  /* 0x0000601801007387 */ /* 0x000fe80000100a00 */
[----:B------:R-:W-:Y:S04]  /*49020*/  STL.64 [R1+0x68], R26 ;  /* 0x0000681a01007387 */ /* 0x000fe80000100a00 */
[----:B------:R0:W-:Y:S02]  /*49030*/  STL.64 [R1+0x5790], R12 ;  /* 0x0057900c01007387 */ /* 0x0001e40000100a00 */
[----:B0-----:R-:W-:-:S02]  /*49040*/  IMAD.MOV.U32 R12, RZ, RZ, R7 ;  /* 0x000000ffff0c7224 */ /* 0x001fc400078e0007 */
[----:B------:R-:W-:-:S07]  /*49050*/  IMAD.MOV.U32 R13, RZ, RZ, R6 ;  /* 0x000000ffff0d7224 */ /* 0x000fce00078e0006 */
[----:B------:R-:W-:Y:S01]  /*49060*/  HMMA.16816.F32.BF16 R8, R12, R4, R16 ;  /* 0x000000040c08723c */ /* 0x000fe20000041810 */
[----:B------:R-:W0:-:S15]  /*49070*/  LDSM.16.MT88.4 R16, [R28+UR4+0x4100] ;  /* 0x004100041c10783b */ /* 0x000e1e0008004200 */
[----:B------:R-:W-:-:S07]  /*49080*/  NOP ;  /* 0x0000000000007918 */ /* 0x000fce0000000000 */
[----:B------:R-:W-:Y:S04]  /*49090*/  STL.64 [R1+0x330], R8 ;  /* 0x0003300801007387 */ /* 0x000fe80000100a00 */
[----:B------:R-:W-:Y:S04]  /*490a0*/  STL.64 [R1+0x338], R10 ;  /* 0x0003380a01007387 */ /* 0x000fe80000100a00 */
[----:B------:R-:W2:Y:S04]  /*490b0*/  LDL.LU.64 R24, [R1+0x5a0] ;  /* 0x0005a00001187983 */ /* 0x000ea80000300a00 */
[----:B------:R-:W2:Y:S04]  /*490c0*/  LDL.LU.64 R26, [R1+0x5a8] ;  /* 0x0005a800011a7983 */ /* 0x000ea80000300a00 */
[----:B------:R-:W3:Y:S04]  /*490d0*/  LDL.LU.64 R4, [R1+0x480] ;  /* 0x0004800001047983 */ /* 0x000ee80000300a00 */
[----:B------:R-:W4:Y:S04]  /*490e0*/  LDL.LU.64 R6, [R1+0x488] ;  /* 0x0004880001067983 */ /* 0x000f280000300a00 */
[----:B----4-:R-:W-:Y:S04]  /*490f0*/  STL.64 [R1+0x5758], R6 ;  /* 0x0057580601007387 */ /* 0x010fe80000100a00 */
[----:B---3--:R1:W-:Y:S04]  /*49100*/  STL.64 [R1+0x5750], R4 ;  /* 0x0057500401007387 */ /* 0x0083e80000100a00 */
[----:B-1----:R-:W3:Y:S04]  /*49110*/  LDL.LU.64 R4, [R1+0x20] ;  /* 0x0000200001047983 */ /* 0x002ee80000300a00 */
[----:B------:R-:W4:Y:S04]  /*49120*/  LDL.LU.64 R6, [R1+0x28] ;  /* 0x0000280001067983 */ /* 0x000f280000300a00 */
[----:B----4-:R-:W-:Y:S04]  /*49130*/  STL.64 [R1+0x57a0], R6 ;  /* 0x0057a00601007387 */ /* 0x010fe80000100a00 */
[----:B---3--:R1:W-:Y:S04]  /*49140*/  STL.64 [R1+0x5798], R4 ;  /* 0x0057980401007387 */ /* 0x0083e80000100a00 */
[----:B-1----:R-:W3:Y:S04]  /*49150*/  LDL.LU.64 R4, [R1+0x4a0] ;  /* 0x0004a00001047983 */ /* 0x002ee80000300a00 */
[----:B------:R-:W3:Y:S04]  /*49160*/  LDL.LU.64 R6, [R1+0x4a8] ;  /* 0x0004a80001067983 */ /* 0x000ee80000300a00 */
[----:B------:R-:W4:Y:S04]  /*49170*/  LDL.LU.64 R8, [R1+0x7a0] ;  /* 0x0007a00001087983 */ /* 0x000f280000300a00 */
[----:B------:R-:W2:Y:S04]  /*49180*/  LDL.LU.64 R10, [R1+0x7a8] ;  /* 0x0007a800010a7983 */ /* 0x000ea80000300a00 */
[----:B--2---:R-:W-:Y:S04]  /*49190*/  STL.64 [R1+0x5768], R10 ;  /* 0x0057680a01007387 */ /* 0x004fe80000100a00 */
[----:B----4-:R1:W-:Y:S04]  /*491a0*/  STL.64 [R1+0x5760], R8 ;  /* 0x0057600801007387 */ /* 0x0103e80000100a00 */
[----:B-1----:R-:W2:Y:S04]  /*491b0*/  LDL.LU.64 R8, [R1+0x580] ;  /* 0x0005800001087983 */ /* 0x002ea80000300a00 */
[----:B------:R-:W4:Y:S01]  /*491c0*/  LDL.LU.64 R10, [R1+0x588] ;  /* 0x00058800010a7983 */ /* 0x000f220000300a00 */
[C---:B------:R-:W-:Y:S03]  /*491d0*/  HMMA.16816.F32.BF16 R24, R12.reuse, R20, R24 ;  /* 0x000000140c18723c */ /* 0x040fe60000041818 */
[----:B----4-:R-:W-:Y:S04]  /*491e0*/  STL.64 [R1+0x5778], R10 ;  /* 0x0057780a01007387 */ /* 0x010fe80000100a00 */
[----:B--2---:R1:W-:Y:S04]  /*491f0*/  STL.64 [R1+0x5770], R8 ;  /* 0x0057700801007387 */ /* 0x0043e80000100a00 */
[----:B-1----:R-:W2:Y:S04]  /*49200*/  LDL.LU.64 R8, [R1+0x6c0] ;  /* 0x0006c00001087983 */ /* 0x002ea80000300a00 */
[----:B------:R-:W4:Y:S04]  /*49210*/  LDL.LU.64 R10, [R1+0x6c8] ;  /* 0x0006c800010a7983 */ /* 0x000f280000300a00 */
[----:B----4-:R-:W-:Y:S04]  /*49220*/  STL.64 [R1+0x5788], R10 ;  /* 0x0057880a01007387 */ /* 0x010fe80000100a00 */
[----:B--2---:R1:W-:Y:S04]  /*49230*/  STL.64 [R1+0x5780], R8 ;  /* 0x0057800801007387 */ /* 0x0043e80000100a00 */
[----:B-1----:R-:W2:Y:S04]  /*49240*/  LDL.LU.64 R8, [R1+0x7c0] ;  /* 0x0007c00001087983 */ /* 0x002ea80000300a00 */
[----:B------:R-:W2:Y:S04]  /*49250*/  LDL.LU.64 R10, [R1+0x7c8] ;  /* 0x0007c800010a7983 */ /* 0x000ea80000300a00 */
[----:B0-----:R0:W-:Y:S04]  /*49260*/  STL.64 [R1+0x5678], R18 ;  /* 0x0056781201007387 */ /* 0x0011e80000100a00 */
[----:B------:R-:W-:Y:S04]  /*49270*/  STL.64 [R1+0x5670], R16 ;  /* 0x0056701001007387 */ /* 0x000fe80000100a00 */
[----:B0-----:R-:W4:Y:S04]  /*49280*/  LDL R18, [R1+0x8] ;  /* 0x0000080001127983 */ /* 0x001f280000100800 */
[----:B------:R-:W4:Y:S04]  /*49290*/  LDL R19, [R1+0xc] ;  /* 0x00000c0001137983 */ /* 0x000f280000100800 */
[----:B------:R-:W-:Y:S04]  /*492a0*/  STL.64 [R1+0x3c0], R24 ;  /* 0x0003c01801007387 */ /* 0x000fe80000100a00 */
[----:B------:R0:W-:Y:S04]  /*492b0*/  STL.64 [R1+0x3c8], R26 ;  /* 0x0003c81a01007387 */ /* 0x0001e80000100a00 */
[----:B0-----:R-:W4:Y:S04]  /*492c0*/  LDL.LU.64 R26, [R1+0x57b0] ;  /* 0x0057b000011a7983 */ /* 0x001f280000300a00 */
[----:B------:R-:W3:Y:S02]  /*492d0*/  LDL.LU.64 R24, [R1+0x57a8] ;  /* 0x0057a80001187983 */ /* 0x000ee40000300a00 */
[----:B---3--:R-:W-:Y:S02]  /*492e0*/  HMMA.16816.F32.BF16 R12, R12, R24, R4 ;  /* 0x000000180c0c723c */ /* 0x008fe40000041804 */
[----:B------:R-:W2:Y:S04]  /*492f0*/  LDL.LU.64 R6, [R1+0x57a0] ;  /* 0x0057a00001067983 */ /* 0x000ea80000300a00 */
[----:B------:R-:W2:-:S15]  /*49300*/  LDL.LU.64 R4, [R1+0x5798] ;  /* 0x0057980001047983 */ /* 0x000e9e0000300a00 */
[----:B------:R-:W-:-:S02]  /*49310*/  NOP ;  /* 0x0000000000007918 */ /* 0x000fc40000000000 */
[----:B------:R0:W-:Y:S04]  /*49320*/  STL.64 [R1+0x3d0], R12 ;  /* 0x0003d00c01007387 */ /* 0x0001e80000100a00 */
[----:B------:R-:W-:Y:S04]  /*49330*/  STL.64 [R1+0x3d8], R14 ;  /* 0x0003d80e01007387 */ /* 0x000fe80000100a00 */
[----:B0-----:R-:W2:Y:S02]  /*49340*/  LDL.LU.64 R12, [R1+0x5790] ;  /* 0x00579000010c7983 */ /* 0x001ea40000300a00 */
[----:B--2---:R-:W-:-:S15]  /*49350*/  HMMA.16816.F32.BF16 R8, R4, R12, R8 ;  /* 0x0000000c0408723c */ /* 0x004fde0000041808 */
[----:B------:R-:W-:-:S08]  /*49360*/  NOP ;  /* 0x0000000000007918 */ /* 0x000fd00000000000 */
[----:B------:R-:W-:Y:S04]  /*49370*/  STL.64 [R1+0x3e0], R8 ;  /* 0x0003e00801007387 */ /* 0x000fe80000100a00 */
[----:B------:R0:W-:Y:S04]  /*49380*/  STL.64 [R1+0x3e8], R10 ;  /* 0x0003e80a01007387 */ /* 0x0001e80000100a00 */
[----:B0-----:R-:W2:Y:S04]  /*49390*/  LDL.LU.64 R10, [R1+0x5788] ;  /* 0x00578800010a7983 */ /* 0x001ea80000300a00 */
[----:B------:R-:W2:Y:S01]  /*493a0*/  LDL.LU.64 R8, [R1+0x5780] ;  /* 0x0057800001087983 */ /* 0x000ea20000300a00 */
[----:B------:R-:W-:-:S02]  /*493b0*/  IMAD.MOV.U32 R16, RZ, RZ, R2 ;  /* 0x000000ffff107224 */ /* 0x000fc400078e0002 */
[----:B------:R-:W-:-:S07]  /*493c0*/  IMAD.MOV.U32 R17, RZ, RZ, R0 ;  /* 0x000000ffff117224 */ /* 0x000fce00078e0000 */
[----:B--2---:R-:W-:-:S15]  /*493d0*/  HMMA.16816.F32.BF16 R8, R4, R16, R8 ;  /* 0x000000100408723c */ /* 0x004fde0000041808 */
[----:B------:R-:W-:-:S08]  /*493e0*/  NOP ;  /* 0x0000000000007918 */ /* 0x000fd00000000000 */
[----:B------:R-:W-:Y:S04]  /*493f0*/  STL.64 [R1+0x3f0], R8 ;  /* 0x0003f00801007387 */ /* 0x000fe80000100a00 */
[----:B------:R-:W-:Y:S04]  /*49400*/  STL.64 [R1+0x3f8], R10 ;  /* 0x0003f80a01007387 */ /* 0x000fe80000100a00 */
[----:B------:R-:W0:Y:S04]  /*49410*/  LDSM.16.MT88.4 R8, [R28+UR4+0x4180] ;  /* 0x004180041c08783b */ /* 0x000e280008004200 */
[----:B0-----:R-:W-:Y:S04]  /*49420*/  STL.64 [R1+0x30], R8 ;  /* 0x0000300801007387 */ /* 0x001fe80000100a00 */
[----:B------:R0:W-:Y:S04]  /*49430*/  STL.64 [R1+0x38], R10 ;  /* 0x0000380a01007387 */ /* 0x0001e80000100a00 */
[----:B0-----:R-:W2:Y:S04]  /*49440*/  LDL.LU.64 R10, [R1+0x5778] ;  /* 0x00577800010a7983 */ /* 0x001ea80000300a00 */
[----:B------:R-:W2:Y:S01]  /*49450*/  LDL.LU.64 R8, [R1+0x5770] ;  /* 0x0057700001087983 */ /* 0x000ea20000300a00 */
[----:B------:R-:W-:-:S02]  /*49460*/  IMAD.MOV.U32 R2, RZ, RZ, R6 ;  /* 0x000000ffff027224 */ /* 0x000fc400078e0006 */
[----:B------:R-:W-:Y:S02]  /*49470*/  IMAD.MOV.U32 R0, RZ, RZ, R7 ;  /* 0x000000ffff007224 */ /* 0x000fe400078e0007 */
[----:B------:R-:W-:Y:S02]  /*49480*/  IMAD.MOV.U32 R15, RZ, RZ, R4 ;  /* 0x000000ffff0f7224 */ /* 0x000fe400078e0004 */
[----:B------:R-:W-:Y:S01]  /*49490*/  IMAD.MOV.U32 R14, RZ, RZ, R5 ;  /* 0x000000ffff0e7224 */ /* 0x000fe200078e0005 */
[----:B--2---:R-:W-:-:S15]  /*494a0*/  HMMA.16816.F32.BF16 R8, R4, R20, R8 ;  /* 0x000000140408723c */ /* 0x004fde0000041808 */
[----:B------:R-:W-:-:S08]  /*494b0*/  NOP ;  /* 0x0000000000007918 */ /* 0x000fd00000000000 */
[----:B------:R-:W-:Y:S04]  /*494c0*/  STL.64 [R1+0x410], R8 ;  /* 0x0004100801007387 */ /* 0x000fe80000100a00 */
[----:B------:R0:W-:Y:S04]  /*494d0*/  STL.64 [R1+0x418], R10 ;  /* 0x0004180a01007387 */ /* 0x0001e80000100a00 */
[----:B0-----:R-:W2:Y:S04]  /*494e0*/  LDL.LU.64 R10, [R1+0x5768] ;  /* 0x00576800010a7983 */ /* 0x001ea80000300a00 */
[----:B------:R-:W2:Y:S04]  /*494f0*/  LDL.LU.64 R8, [R1+0x5760] ;  /* 0x0057600001087983 */ /* 0x000ea80000300a00 */
[----:B------:R-:W3:Y:S04]  /*49500*/  LDL.LU.64 R6, [R1+0x5758] ;  /* 0x0057580001067983 */ /* 0x000ee80000300a00 */
[----:B------:R-:W3:Y:S04]  /*49510*/  LDL.LU.64 R4, [R1+0x5750] ;  /* 0x0057500001047983 */ /* 0x000ee80000300a00 */
[----:B------:R0:W-:Y:S04]  /*49520*/  STL.64 [R1+0x5730], R22 ;  /* 0x0057301601007387 */ /* 0x0001e80000100a00 */
[----:B------:R1:W-:Y:S01]  /*49530*/  STL.64 [R1+0x5728], R20 ;  /* 0x0057281401007387 */ /* 0x0003e20000100a00 */
[----:B0-----:R-:W-:-:S02]  /*49540*/  IMAD.MOV.U32 R22, RZ, RZ, R2 ;  /* 0x000000ffff167224 */ /* 0x001fc400078e0002 */
[----:B------:R-:W-:Y:S02]  /*49550*/  IMAD.MOV.U32 R23, RZ, RZ, R0 ;  /* 0x000000ffff177224 */ /* 0x000fe400078e0000 */
[----:B-1----:R-:W-:Y:S02]  /*49560*/  IMAD.MOV.U32 R20, RZ, RZ, R15 ;  /* 0x000000ffff147224 */ /* 0x002fe400078e000f */
[----:B------:R-:W-:-:S07]  /*49570*/  IMAD.MOV.U32 R21, RZ, RZ, R14 ;  /* 0x000000ffff157224 */ /* 0x000fce00078e000e */
[----:B---3--:R-:W-:Y:S01]  /*49580*/  HMMA.16816.F32.BF16 R20, R20, R24, R4 ;  /* 0x000000181414723c */ /* 0x008fe20000041804 */
[----:B------:R-:W2:Y:S04]  /*49590*/  LDL.LU.64 R6, [R1+0x5748] ;  /* 0x0057480001067983 */ /* 0x000ea80000300a00 */
[----:B------:R-:W2:Y:S04]  /*495a0*/  LDL.LU.64 R4, [R1+0x5740] ;  /* 0x0057400001047983 */ /* 0x000ea80000300a00 */
[----:B----4-:R-:W-:Y:S04]  /*495b0*/  STL.64 [R1+0x5720], R26 ;  /* 0x0057201a01007387 */ /* 0x010fe80000100a00 */
[----:B------:R-:W-:Y:S10]  /*495c0*/  STL.64 [R1+0x5718], R24 ;  /* 0x0057181801007387 */ /* 0x000ff40000100a00 */
[----:B------:R0:W-:Y:S04]  /*495d0*/  STL.64 [R1+0x400], R20 ;  /* 0x0004001401007387 */ /* 0x0001e80000100a00 */
[----:B------:R1:W-:Y:S04]  /*495e0*/  STL.64 [R1+0x408], R22 ;  /* 0x0004081601007387 */ /* 0x0003e80000100a00 */
[----:B0-----:R-:W3:Y:S04]  /*495f0*/  LDL.LU.64 R20, [R1+0x6a0] ;  /* 0x0006a00001147983 */ /* 0x001ee80000300a00 */
[----:B-1----:R-:W3:Y:S01]  /*49600*/  LDL.LU.64 R22, [R1+0x6a8] ;  /* 0x0006a80001167983 */ /* 0x002ee20000300a00 */
[----:B--2---:R-:W-:-:S15]  /*49610*/  HMMA.16816.F32.BF16 R8, R4, R12, R8 ;  /* 0x0000000c0408723c */ /* 0x004fde0000041808 */
[----:B------:R-:W-:-:S08]  /*49620*/  NOP ;  /* 0x0000000000007918 */ /* 0x000fd00000000000 */
[----:B------:R0:W-:Y:S04]  /*49630*/  STL.64 [R1+0x420], R8 ;  /* 0x0004200801007387 */ /* 0x0001e80000100a00 */
[----:B------:R1:W-:Y:S04]  /*49640*/  STL.64 [R1+0x428], R10 ;  /* 0x0004280a01007387 */ /* 0x0003e80000100a00 */
[----:B0-----:R-:W2:Y:S04]  /*49650*/  LDL.LU R8, [R1+0x210] ;  /* 0x0002100001087983 */ /* 0x001ea80000300800 */
[----:B------:R-:W2:Y:S04]  /*49660*/  LDL.LU R9, [R1+0x214] ;  /* 0x0002140001097983 */ /* 0x000ea80000300800 */
[----:B-1----:R-:W4:Y:S04]  /*49670*/  LDL.LU R10, [R1+0x218] ;  /* 0x00021800010a7983 */ /* 0x002f280000300800 */
[----:B------:R-:W4:Y:S04]  /*49680*/  LDL.LU R11, [R1+0x21c] ;  /* 0x00021c00010b7983 */ /* 0x000f280000300800 */
[----:B------:R-:W3:Y:S04]  /*49690*/  LDL.LU.64 R24, [R1+0x560] ;  /* 0x0005600001187983 */ /* 0x000ee80000300a00 */
[----:B------:R-:W3:Y:S04]  /*496a0*/  LDL.LU.64 R26, [R1+0x568] ;  /* 0x00056800011a7983 */ /* 0x000ee80000300a00 */
[----:B------:R-:W3:Y:S04]  /*496b0*/  LDL.LU.64 R12, [R1+0x460] ;  /* 0x00046000010c7983 */ /* 0x000ee80000300a00 */
[----:B------:R-:W3:Y:S04]  /*496c0*/  LDL.LU.64 R14, [R1+0x468] ;  /* 0x00046800010e7983 */ /* 0x000ee80000300a00 */
[----:B----4-:R-:W-:Y:S04]  /*496d0*/  STL.64 [R1+0x56c0], R10 ;  /* 0x0056c00a01007387 */ /* 0x010fe80000100a00 */
[----:B--2---:R0:W-:Y:S04]  /*496e0*/  STL.64 [R1+0x56b8], R8 ;  /* 0x0056b80801007387 */ /* 0x0041e80000100a00 */
[----:B0-----:R-:W2:Y:S04]  /*496f0*/  LDL.LU R8, [R1+0x2b0] ;  /* 0x0002b00001087983 */ /* 0x001ea80000300800 */
[----:B------:R-:W2:Y:S04]  /*49700*/  LDL.LU R9, [R1+0x2b4] ;  /* 0x0002b40001097983 */ /* 0x000ea80000300800 */
[----:B------:R-:W4:Y:S01]  /*49710*/  LDL.LU R10, [R1+0x2b8] ;  /* 0x0002b800010a7983 */ /* 0x000f220000300800 */
[----:B------:R-:W-:-:S03]  /*49720*/  IMAD.MOV.U32 R11, RZ, RZ, R3 ;  /* 0x000000ffff0b7224 */ /* 0x000fc600078e0003 */
[----:B------:R-:W2:Y:S01]  /*49730*/  LDL.LU R3, [R1+0x5738] ;  /* 0x0057380001037983 */ /* 0x000ea20000300800 */
[----:B---3--:R-:W-:Y:S03]  /*49740*/  HMMA.16816.F32.BF16 R20, R4, R16, R20 ;  /* 0x000000100414723c */ /* 0x008fe60000041814 */
[----:B----4-:R-:W-:Y:S04]  /*49750*/  STL.64 [R1+0x56f0], R10 ;  /* 0x0056f00a01007387 */ /* 0x010fe80000100a00 */
[----:B--2---:R0:W-:Y:S04]  /*49760*/  STL.64 [R1+0x56e8], R8 ;  /* 0x0056e80801007387 */ /* 0x0041e80000100a00 */
[----:B0-----:R-:W2:Y:S04]  /*49770*/  LDL.LU R8, [R1+0x2c0] ;  /* 0x0002c00001087983 */ /* 0x001ea80000300800 */
[----:B------:R-:W2:Y:S04]  /*49780*/  LDL.LU R9, [R1+0x2c4] ;  /* 0x0002c40001097983 */ /* 0x000ea80000300800 */
[----:B------:R-:W3:Y:S04]  /*49790*/  LDL.LU R10, [R1+0x2c8] ;  /* 0x0002c800010a7983 */ /* 0x000ee80000300800 */
[----:B------:R-:W3:Y:S04]  /*497a0*/  LDL.LU R11, [R1+0x2cc] ;  /* 0x0002cc00010b7983 */ /* 0x000ee80000300800 */
[----:B---3--:R0:W-:Y:S04]  /*497b0*/  STL.64 [R1+0x5700], R10 ;  /* 0x0057000a01007387 */ /* 0x0081e80000100a00 */
[----:B--2---:R-:W-:Y:S04]  /*497c0*/  STL.64 [R1+0x56f8], R8 ;  /* 0x0056f80801007387 */ /* 0x004fe80000100a00 */
[----:B0-----:R-:W2:Y:S04]  /*497d0*/  LDL.64 R10, [R1+0x18] ;  /* 0x00001800010a7983 */ /* 0x001ea80000100a00 */
[----:B------:R-:W-:Y:S04]  /*497e0*/  STL.64 [R1+0x430], R20 ;  /* 0x0004301401007387 */ /* 0x000fe80000100a00 */
[----:B------:R-:W-:Y:S04]  /*497f0*/  STL.64 [R1+0x438], R22 ;  /* 0x0004381601007387 */ /* 0x000fe80000100a00 */
[----:B------:R-:W0:Y:S02]  /*49800*/  LDSM.16.MT88.4 R20, [R28+UR4+0x4200] ;  /* 0x004200041c14783b */ /* 0x000e240008004200 */
[----:B0-----:R-:W-:-:S02]  /*49810*/  IMAD.MOV.U32 R0, RZ, RZ, R22 ;  /* 0x000000ffff007224 */ /* 0x001fc400078e0016 */
[----:B------:R0:W-:Y:S01]  /*49820*/  STL.64 [R1+0x50], R20 ;  /* 0x0000501401007387 */ /* 0x0001e20000100a00 */
[----:B------:R-:W-:-:S03]  /*49830*/  IMAD.MOV.U32 R29, RZ, RZ, R23 ;  /* 0x000000ffff1d7224 */ /* 0x000fc600078e0017 */
[----:B------:R-:W3:Y:S04]  /*49840*/  LDL.LU.64 R22, [R1+0x5730] ;  /* 0x0057300001167983 */ /* 0x000ee80000300a00 */
[----:B0-----:R-:W4:Y:S02]  /*49850*/  LDL.LU.64 R20, [R1+0x5728] ;  /* 0x0057280001147983 */ /* 0x001f240000300a00 */
[----:B----4-:R-:W-:-:S15]  /*49860*/  HMMA.16816.F32.BF16 R24, R4, R20, R24 ;  /* 0x000000140418723c */ /* 0x010fde0000041818 */
[----:B------:R-:W-:-:S08]  /*49870*/  NOP ;  /* 0x0000000000007918 */ /* 0x000fd00000000000 */
[----:B------:R-:W-:Y:S04]  /*49880*/  STL.64 [R1+0x440], R24 ;  /* 0x0004401801007387 */ /* 0x000fe80000100a00 */
[----:B------:R0:W-:Y:S04]  /*49890*/  STL.64 [R1+0x448], R26 ;  /* 0x0004481a01007387 */ /* 0x0001e80000100a00 */
[----:B0-----:R-:W4:Y:S04]  /*498a0*/  LDL.LU.64 R26, [R1+0x5720] ;  /* 0x00572000011a7983 */ /* 0x001f280000300a00 */
[----:B------:R-:W2:Y:S02]  /*498b0*/  LDL.LU.64 R24, [R1+0x5718] ;  /* 0x0057180001187983 */ /* 0x000ea40000300a00 */
[----:B--2---:R-:W-:Y:S02]  /*498c0*/  HMMA.16816.F32.BF16 R4, R4, R24, R12 ;  /* 0x000000180404723c */ /* 0x004fe4000004180c */
[----:B------:R-:W2:Y:S04]  /*498d0*/  LDL.LU.64 R14, [R1+0x5710] ;  /* 0x00571000010e7983 */ /* 0x000ea80000300a00 */
[----:B------:R-:W2:-:S15]  /*498e0*/  LDL.LU.64 R12, [R1+0x5708] ;  /* 0x00570800010c7983 */ /* 0x000e9e0000300a00 */
[----:B------:R-:W-:-:S02]  /*498f0*/  NOP ;  /* 0x0000000000007918 */ /* 0x000fc40000000000 */
[----:B------:R0:W-:Y:S04]  /*49900*/  STL.64 [R1+0x480], R4 ;  /* 0x0004800401007387 */ /* 0x0001e80000100a00 */
[----:B------:R1:W-:Y:S04]  /*49910*/  STL.64 [R1+0x488], R6 ;  /* 0x0004880601007387 */ /* 0x0003e80000100a00 */
[----:B0-----:R-:W2:Y:S04]  /*49920*/  LDL.LU R4, [R1+0x2d0] ;  /* 0x0002d00001047983 */ /* 0x001ea80000300800 */
[----:B------:R-:W2:Y:S04]  /*49930*/  LDL.LU R5, [R1+0x2d4] ;  /* 0x0002d40001057983 */ /* 0x000ea80000300800 */
[----:B-1----:R-:W2:Y:S01]  /*49940*/  LDL.LU R6, [R1+0x2d8] ;  /* 0x0002d80001067983 */ /* 0x002ea20000300800 */
[----:B------:R-:W-:-:S02]  /*49950*/  IMAD.MOV.U32 R7, RZ, RZ, R3 ;  /* 0x000000ffff077224 */ /* 0x000fc400078e0003 */
[----:B------:R-:W-:-:S05]  /*49960*/  IMAD.MOV.U32 R2, RZ, RZ, R11 ;  /* 0x000000ffff027224 */ /* 0x000fca00078e000b */
[----:B--2---:R-:W-:-:S15]  /*49970*/  HMMA.16816.F32.BF16 R4, R12, R10, R4 ;  /* 0x0000000a0c04723c */ /* 0x004fde0000041804 */
[----:B------:R-:W-:-:S08]  /*49980*/  NOP ;  /* 0x0000000000007918 */ /* 0x000fd00000000000 */
[----:B------:R0:W-:Y:S04]  /*49990*/  STL.64 [R1+0x540], R4 ;  /* 0x0005400401007387 */ /* 0x0001e80000100a00 */
[----:B------:R-:W-:Y:S01]  /*499a0*/  STL.64 [R1+0x548], R6 ;  /* 0x0005480601007387 */ /* 0x000fe20000100a00 */
[----:B0-----:R-:W-:-:S03]  /*499b0*/  IMAD.MOV.U32 R4, RZ, RZ, R10 ;  /* 0x000000ffff047224 */ /* 0x001fc600078e000a */
[----:B------:R-:W2:Y:S04]  /*499c0*/  LDL.LU.64 R10, [R1+0x5700] ;  /* 0x00570000010a7983 */ /* 0x000ea80000300a00 */
[----:B------:R-:W2:Y:S01]  /*499d0*/  LDL.LU.64 R8, [R1+0x56f8] ;  /* 0x0056f80001087983 */ /* 0x000ea20000300a00 */
[----:B---3--:R-:W-:Y:S01]  /*499e0*/  IMAD.MOV.U32 R5, RZ, RZ, R22 ;  /* 0x000000ffff057224 */ /* 0x008fe200078e0016 */
[----:B--2---:R-:W-:-:S15]  /*499f0*/  HMMA.16816.F32.BF16 R8, R12, R18, R8 ;  /* 0x000000120c08723c */ /* 0x004fde0000041808 */
[----:B------:R-:W-:-:S08]  /*49a00*/  NOP ;  /* 0x0000000000007918 */ /* 0x000fd00000000000 */
[----:B------:R-:W-:Y:S01]  /*49a10*/  STL.64 [R1+0x530], R8 ;  /* 0x0005300801007387 */ /* 0x000fe20000100a00 */
[----:B------:R-:W-:-:S03]  /*49a20*/  IMAD.MOV.U32 R3, RZ, RZ, R11 ;  /* 0x000000ffff037224 */ /* 0x000fc600078e000b */
[----:B------:R0:W-:Y:S04]  /*49a30*/  STL [R1+0x538], R10 ;  /* 0x0005380a01007387 */ /* 0x0001e80000100800 */
[----:B0-----:R-:W2:Y:S04]  /*49a40*/  LDL.LU.64 R10, [R1+0x56f0] ;  /* 0x0056f000010a7983 */ /* 0x001ea80000300a00 */
[----:B------:R-:W2:Y:S04]  /*49a50*/  LDL.LU.64 R8, [R1+0x56e8] ;  /* 0x0056e80001087983 */ /* 0x000ea80000300a00 */
[----:B------:R0:W-:Y:S02]  /*49a60*/  STL.64 [R1+0x5690], R18 ;  /* 0x0056901201007387 */ /* 0x0001e40000100a00 */
[----:B0-----:R-:W-:-:S02]  /*49a70*/  IMAD.MOV.U32 R18, RZ, RZ, R4 ;  /* 0x000000ffff127224 */ /* 0x001fc400078e0004 */
[----:B------:R-:W-:Y:S02]  /*49a80*/  IMAD.MOV.U32 R4, RZ, RZ, R23 ;  /* 0x000000ffff047224 */ /* 0x000fe400078e0017 */
[----:B------:R-:W3:Y:S04]  /*49a90*/  LDL.LU R23, [R1+0x56e4] ;  /* 0x0056e40001177983 */ /* 0x000ee80000300800 */
[----:B------:R-:W2:Y:S01]  /*49aa0*/  LDL.LU R22, [R1+0x56e0] ;  /* 0x0056e00001167983 */ /* 0x000ea20000300800 */
[----:B----4-:R-:W-:Y:S02]  /*49ab0*/  IMAD.MOV.U32 R6, RZ, RZ, R27 ;  /* 0x000000ffff067224 */ /* 0x010fe400078e001b */
[----:B------:R-:W-:Y:S01]  /*49ac0*/  IMAD.MOV.U32 R7, RZ, RZ, R26 ;  /* 0x000000ffff077224 */ /* 0x000fe200078e001a */
[----:B------:R-:W4:Y:S04]  /*49ad0*/  LDL.LU R27, [R1+0x56dc] ;  /* 0x0056dc00011b7983 */ /* 0x000f280000300800 */
[----:B------:R-:W4:Y:S04]  /*49ae0*/  LDL.LU R26, [R1+0x56d8] ;  /* 0x0056d800011a7983 */ /* 0x000f280000300800 */
[----:B------:R-:W-:Y:S04]  /*49af0*/  STL.64 [R1+0x5688], R6 ;  /* 0x0056880601007387 */ /* 0x000fe80000100a00 */
[----:B------:R0:W-:Y:S04]  /*49b00*/  STL.64 [R1+0x5680], R4 ;  /* 0x0056800401007387 */ /* 0x0001e80000100a00 */
[----:B0-----:R-:W4:Y:S04]  /*49b10*/  LDL.LU R4, [R1+0x1f0] ;  /* 0x0001f00001047983 */ /* 0x001f280000300800 */
[----:B------:R-:W4:Y:S01]  /*49b20*/  LDL.LU R5, [R1+0x1f4] ;  /* 0x0001f40001057983 */ /* 0x000f220000300800 */
[----:B---3--:R-:W-:-:S02]  /*49b30*/  IMAD.MOV.U32 R7, RZ, RZ, R23 ;  /* 0x000000ffff077224 */ /* 0x008fc400078e0017 */
[----:B--2---:R-:W-:Y:S02]  /*49b40*/  IMAD.MOV.U32 R6, RZ, RZ, R22 ;  /* 0x000000ffff067224 */ /* 0x004fe400078e0016 */
[----:B------:R-:W2:Y:S04]  /*49b50*/  LDL.LU R22, [R1+0x56d4] ;  /* 0x0056d40001167983 */ /* 0x000ea80000300800 */
[----:B------:R-:W2:Y:S04]  /*49b60*/  LDL.LU R23, [R1+0x56d0] ;  /* 0x0056d00001177983 */ /* 0x000ea80000300800 */
[----:B------:R-:W-:Y:S04]  /*49b70*/  STL.64 [R1+0x56a0], R6 ;  /* 0x0056a00601007387 */ /* 0x000fe80000100a00 */
[----:B----4-:R0:W-:Y:S02]  /*49b80*/  STL.64 [R1+0x5698], R4 ;  /* 0x0056980401007387 */ /* 0x0101e40000100a00 */
[----:B0-----:R-:W-:-:S02]  /*49b90*/  IMAD.MOV.U32 R4, RZ, RZ, R26 ;  /* 0x000000ffff047224 */ /* 0x001fc400078e001a */
[----:B------:R-:W3:Y:S01]  /*49ba0*/  LDL.LU R26, [R1+0x56cc] ;  /* 0x0056cc00011a7983 */ /* 0x000ee20000300800 */
[----:B------:R-:W-:-:S03]  /*49bb0*/  IMAD.MOV.U32 R5, RZ, RZ, R27 ;  /* 0x000000ffff057224 */ /* 0x000fc600078e001b */
[----:B------:R-:W3:Y:S04]  /*49bc0*/  LDL.LU R27, [R1+0x56c8] ;  /* 0x0056c800011b7983 */ /* 0x000ee80000300800 */
[----:B------:R-:W4:Y:S04]  /*49bd0*/  LDL.LU R6, [R1+0x208] ;  /* 0x0002080001067983 */ /* 0x000f280000300800 */
[----:B------:R-:W4:Y:S04]  /*49be0*/  LDL.LU R7, [R1+0x20c] ;  /* 0x00020c0001077983 */ /* 0x000f280000300800 */
[----:B------:R-:W-:Y:S01]  /*49bf0*/  STL [R1+0x5350], R3 ;  /* 0x0053500301007387 */ /* 0x000fe20000100800 */
[----:B--2---:R-:W-:-:S15]  /*49c00*/  HMMA.16816.F32.BF16 R8, R12, R22, R8 ;  /* 0x000000160c08723c */ /* 0x004fde0000041808 */
[----:B------:R-:W-:-:S08]  /*49c10*/  NOP ;  /* 0x0000000000007918 */ /* 0x000fd00000000000 */
[----:B------:R-:W-:Y:S04]  /*49c20*/  STL.64 [R1+0x520], R8 ;  /* 0x0005200801007387 */ /* 0x000fe80000100a00 */
[----:B------:R0:W-:Y:S04]  /*49c30*/  STL.64 [R1+0x528], R10 ;  /* 0x0005280a01007387 */ /* 0x0001e80000100a00 */
[----:B0-----:R-:W3:Y:S04]  /*49c40*/  LDL.LU.64 R10, [R1+0x56c0] ;  /* 0x0056c000010a7983 */ /* 0x001ee80000300a00 */
[----:B------:R-:W3:Y:S01]  /*49c50*/  LDL.LU.64 R8, [R1+0x56b8] ;  /* 0x0056b80001087983 */ /* 0x000ee20000300a00 */
[----:B------:R-:W-:Y:S01]  /*49c60*/  IMAD.MOV.U32 R19, RZ, RZ, R2 ;  /* 0x000000ffff137224 */ /* 0x000fe200078e0002 */
[----:B---3--:R-:W-:Y:S02]  /*49c70*/  HMMA.16816.F32.BF16 R12, R12, R26, R8 ;  /* 0x0000001a0c0c723c */ /* 0x008fe40000041808 */
[----:B------:R-:W4:Y:S04]  /*49c80*/  LDL.LU.64 R10, [R1+0x56b0] ;  /* 0x0056b000010a7983 */ /* 0x000f280000300a00 */
[----:B------:R-:W4:-:S15]  /*49c90*/  LDL.LU.64 R8, [R1+0x56a8] ;  /* 0x0056a80001087983 */ /* 0x000f1e0000300a00 */
[----:B------:R-:W-:-:S02]  /*49ca0*/  NOP ;  /* 0x0000000000007918 */ /* 0x000fc40000000000 */
[----:B------:R0:W-:Y:S04]  /*49cb0*/  STL.64 [R1+0x510], R12 ;  /* 0x0005100c01007387 */ /* 0x0001e80000100a00 */
[----:B------:R1:W-:Y:S04]  /*49cc0*/  STL.64 [R1+0x518], R14 ;  /* 0x0005180e01007387 */ /* 0x0003e80000100a00 */
[----:B0-----:R-:W2:Y:S04]  /*49cd0*/  LDL.LU R12, [R1+0x1e0] ;  /* 0x0001e000010c7983 */ /* 0x001ea80000300800 */
[----:B------:R-:W2:Y:S04]  /*49ce0*/  LDL.LU R13, [R1+0x1e4] ;  /* 0x0001e400010d7983 */ /* 0x000ea80000300800 */
[----:B-1----:R-:W2:Y:S04]  /*49cf0*/  LDL.LU R14, [R1+0x1e8] ;  /* 0x0001e800010e7983 */ /* 0x002ea80000300800 */
[----:B------:R-:W2:Y:S01]  /*49d00*/  LDL.LU R15, [R1+0x1ec] ;  /* 0x0001ec00010f7983 */ /* 0x000ea20000300800 */
[----:B----4-:R-:W-:Y:S03]  /*49d10*/  HMMA.16816.F32.BF16 R16, R8, R18, R4 ;  /* 0x000000120810723c */ /* 0x010fe60000041804 */
[----:B------:R-:W3:Y:S04]  /*49d20*/  LDL.LU.64 R6, [R1+0x56a0] ;  /* 0x0056a00001067983 */ /* 0x000ee80000300a00 */
[----:B------:R-:W3:-:S15]  /*49d30*/  LDL.LU.64 R4, [R1+0x5698] ;  /* 0x0056980001047983 */ /* 0x000ede0000300a00 */
[----:B------:R-:W-:-:S01]  /*49d40*/  NOP ;  /* 0x0000000000007918 */ /* 0x000fc20000000000 */
[----:B------:R-:W-:Y:S04]  /*49d50*/  STL.64 [R1+0x630], R16 ;  /* 0x0006301001007387 */ /* 0x000fe80000100a00 */
[----:B------:R0:W-:Y:S04]  /*49d60*/  STL.64 [R1+0x638], R18 ;  /* 0x0006381201007387 */ /* 0x0001e80000100a00 */
[----:B0-----:R-:W3:Y:S01]  /*49d70*/  LDL.LU.64 R18, [R1+0x5690] ;  /* 0x0056900001127983 */ /* 0x001ee20000300a00 */
[C---:B--2---:R-:W-:Y:S06]  /*49d80*/  HMMA.16816.F32.BF16 R12, R8.reuse, R22, R12 ;  /* 0x00000016080c723c */ /* 0x044fec000004180c */
[----:B---3--:R-:W-:Y:S01]  /*49d90*/  HMMA.16816.F32.BF16 R16, R8, R18, R4 ;  /* 0x000000120810723c */ /* 0x008fe20000041804 */
[----:B------:R-:W2:Y:S04]  /*49da0*/  LDL.LU.64 R6, [R1+0x5688] ;  /* 0x0056880001067983 */ /* 0x000ea80000300a00 */
[----:B------:R-:W2:-:S15]  /*49db0*/  LDL.LU.64 R4, [R1+0x5680] ;  /* 0x0056800001047983 */ /* 0x000e9e0000300a00 */
[----:B------:R-:W-:-:S03]  /*49dc0*/  NOP ;  /* 0x0000000000007918 */ /* 0x000fc60000000000 */
[----:B------:R-:W-:Y:S04]  /*49dd0*/  STL.64 [R1+0x620], R16 ;  /* 0x0006201001007387 */ /* 0x000fe80000100a00 */
[----:B------:R0:W-:Y:S04]  /*49de0*/  STL.64 [R1+0x628], R18 ;  /* 0x0006281201007387 */ /* 0x0001e80000100a00 */
[----:B0-----:R-:W3:Y:S04]  /*49df0*/  LDL.LU.64 R18, [R1+0x5678] ;  /* 0x0056780001127983 */ /* 0x001ee80000300a00 */
[----:B------:R-:W3:Y:S04]  /*49e00*/  LDL.LU.64 R16, [R1+0x5670] ;  /* 0x0056700001107983 */ /* 0x000ee80000300a00 */
[----:B------:R-:W-:Y:S04]  /*49e10*/  STL.64 [R1+0x5648], R22 ;  /* 0x0056481601007387 */ /* 0x000fe80000100a00 */
[----:B------:R0:W-:Y:S04]  /*49e20*/  STL.64 [R1+0x610], R12 ;  /* 0x0006100c01007387 */ /* 0x0001e80000100a00 */
[----:B------:R1:W-:Y:S04]  /*49e30*/  STL.64 [R1+0x618], R14 ;  /* 0x0006180e01007387 */ /* 0x0003e80000100a00 */
[----:B0-----:R-:W4:Y:S04]  /*49e40*/  LDL.LU R12, [R1+0xa0] ;  /* 0x0000a000010c7983 */ /* 0x001f280000300800 */
[----:B------:R-:W4:Y:S04]  /*49e50*/  LDL.LU R13, [R1+0xa4] ;  /* 0x0000a400010d7983 */ /* 0x000f280000300800 */
[----:B-1----:R-:W2:Y:S04]  /*49e60*/  LDL.LU R14, [R1+0xa8] ;  /* 0x0000a800010e7983 */ /* 0x002ea80000300800 */
[----:B------:R-:W2:Y:S04]  /*49e70*/  LDL.LU R15, [R1+0xac] ;  /* 0x0000ac00010f7983 */ /* 0x000ea80000300800 */
[----:B------:R-:W3:Y:S04]  /*49e80*/  LDL.LU R20, [R1+0x1b0] ;  /* 0x0001b00001147983 */ /* 0x000ee80000300800 */
[----:B------:R-:W3:Y:S04]  /*49e90*/  LDL.LU R21, [R1+0x1b4] ;  /* 0x0001b40001157983 */ /* 0x000ee80000300800 */
[----:B------:R-:W4:Y:S04]  /*49ea0*/  LDL.LU R22, [R1+0x1b8] ;  /* 0x0001b80001167983 */ /* 0x000f280000300800 */
[----:B------:R-:W4:Y:S04]  /*49eb0*/  LDL.LU R23, [R1+0x1bc] ;  /* 0x0001bc0001177983 */ /* 0x000f280000300800 */
[----:B----4-:R0:W-:Y:S04]  /*49ec0*/  STL.64 [R1+0x5658], R22 ;  /* 0x0056581601007387 */ /* 0x0101e80000100a00 */
[----:B---3--:R-:W-:Y:S04]  /*49ed0*/  STL.64 [R1+0x5650], R20 ;  /* 0x0056501401007387 */ /* 0x008fe80000100a00 */
[----:B0-----:R-:W3:Y:S04]  /*49ee0*/  LDL.64 R22, [R1+0x18] ;  /* 0x0000180001167983 */ /* 0x001ee80000100a00 */
[----:B--2---:R-:W-:Y:S04]  /*49ef0*/  STL.64 [R1+0x5640], R14 ;  /* 0x0056400e01007387 */ /* 0x004fe80000100a00 */
[----:B------:R0:W-:Y:S04]  /*49f00*/  STL.64 [R1+0x5638], R12 ;  /* 0x0056380c01007387 */ /* 0x0001e80000100a00 */
[----:B0-----:R-:W2:Y:S04]  /*49f10*/  LDL.LU R12, [R1+0x1a0] ;  /* 0x0001a000010c7983 */ /* 0x001ea80000300800 */
[----:B------:R-:W2:Y:S04]  /*49f20*/  LDL.LU R13, [R1+0x1a4] ;  /* 0x0001a400010d7983 */ /* 0x000ea80000300800 */
[----:B------:R-:W4:Y:S04]  /*49f30*/  LDL.LU R14, [R1+0x1a8] ;  /* 0x0001a800010e7983 */ /* 0x000f280000300800 */
[----:B------:R-:W4:Y:S01]  /*49f40*/  LDL.LU R15, [R1+0x1ac] ;  /* 0x0001ac00010f7983 */ /* 0x000f220000300800 */
[----:B------:R-:W-:Y:S03]  /*49f50*/  HMMA.16816.F32.BF16 R4, R8, R26, R4 ;  /* 0x0000001a0804723c */ /* 0x000fe60000041804 */
[----:B----4-:R-:W-:Y:S04]  /*49f60*/  STL.64 [R1+0x5668], R14 ;  /* 0x0056680e01007387 */ /* 0x010fe80000100a00 */
[----:B--2---:R0:W-:Y:S04]  /*49f70*/  STL.64 [R1+0x5660], R12 ;  /* 0x0056600c01007387 */ /* 0x0041e80000100a00 */
[----:B0-----:R-:W3:Y:S04]  /*49f80*/  LDL.LU R12, [R1+0x1c0] ;  /* 0x0001c000010c7983 */ /* 0x001ee80000300800 */
[----:B------:R-:W3:Y:S04]  /*49f90*/  LDL.LU R13, [R1+0x1c4] ;  /* 0x0001c400010d7983 */ /* 0x000ee80000300800 */
[----:B------:R-:W3:Y:S04]  /*49fa0*/  LDL.LU R14, [R1+0x1c8] ;  /* 0x0001c800010e7983 */ /* 0x000ee80000300800 */
[----:B------:R-:W3:Y:S04]  /*49fb0*/  LDL.LU R15, [R1+0x1cc] ;  /* 0x0001cc00010f7983 */ /* 0x000ee80000300800 */
[----:B------:R-:W2:Y:S04]  /*49fc0*/  LDL.LU R8, [R1+0x260] ;  /* 0x0002600001087983 */ /* 0x000ea80000300800 */
[----:B------:R-:W-:Y:S04]  /*49fd0*/  STL.64 [R1+0x500], R4 ;  /* 0x0005000401007387 */ /* 0x000fe80000100a00 */
[----:B------:R-:W-:Y:S04]  /*49fe0*/  STL.64 [R1+0x508], R6 ;  /* 0x0005080601007387 */ /* 0x000fe80000100a00 */
[----:B------:R-:W2:Y:S04]  /*49ff0*/  LDL.LU R9, [R1+0x264] ;  /* 0x0002640001097983 */ /* 0x000ea80000300800 */
[----:B------:R-:W4:Y:S04]  /*4a000*/  LDL.LU R10, [R1+0x268] ;  /* 0x00026800010a7983 */ /* 0x000f280000300800 */
[----:B------:R-:W4:Y:S04]  /*4a010*/  LDL.LU R11, [R1+0x26c] ;  /* 0x00026c00010b7983 */ /* 0x000f280000300800 */
[----:B------:R-:W0:Y:S04]  /*4a020*/  LDSM.16.MT88.4 R4, [R28+UR4+0x4280] ;  /* 0x004280041c04783b */ /* 0x000e280008004200 */
[----:B----4-:R1:W-:Y:S04]  /*4a030*/  STL.64 [R1+0x5620], R10 ;  /* 0x0056200a01007387 */ /* 0x0103e80000100a00 */
[----:B--2---:R-:W-:Y:S04]  /*4a040*/  STL.64 [R1+0x5618], R8 ;  /* 0x0056180801007387 */ /* 0x004fe80000100a00 */
[----:B-1----:R-:W2:Y:S04]  /*4a050*/  LDL.64 R10, [R1+0x8] ;  /* 0x00000800010a7983 */ /* 0x002ea80000100a00 */
[----:B0-----:R-:W-:Y:S04]  /*4a060*/  STL.64 [R1+0x55a8], R6 ;  /* 0x0055a80601007387 */ /* 0x001fe80000100a00 */
[----:B------:R0:W-:Y:S04]  /*4a070*/  STL.64 [R1+0x55a0], R4 ;  /* 0x0055a00401007387 */ /* 0x0001e80000100a00 */
[----:B0-----:R-:W4:Y:S04]  /*4a080*/  LDL.LU R4, [R1+0x150] ;  /* 0x0001500001047983 */ /* 0x001f280000300800 */
[----:B------:R-:W4:Y:S04]  /*4a090*/  LDL.LU R5, [R1+0x154] ;  /* 0x0001540001057983 */ /* 0x000f280000300800 */
[----:B------:R-:W2:Y:S04]  /*4a0a0*/  LDL.LU R6, [R1+0x158] ;  /* 0x0001580001067983 */ /* 0x000ea80000300800 */
[----:B------:R-:W2:Y:S01]  /*4a0b0*/  LDL.LU R7, [R1+0x15c] ;  /* 0x00015c0001077983 */ /* 0x000ea20000300800 */
[----:B---3--:R-:W-:Y:S06]  /*4a0c0*/  HMMA.16816.F32.BF16 R12, R16, R22, R12 ;  /* 0x00000016100c723c */ /* 0x008fec000004180c */
[----:B------:R-:W-:-:S02]  /*4a0d0*/  IMAD.MOV.U32 R3, RZ, RZ, R22 ;  /* 0x000000ffff037224 */ /* 0x000fc400078e0016 */
[----:B------:R-:W-:Y:S01]  /*4a0e0*/  IMAD.MOV.U32 R2, RZ, RZ, R23 ;  /* 0x000000ffff027224 */ /* 0x000fe200078e0017 */
[----:B--2---:R-:W-:Y:S04]  /*4a0f0*/  STL.64 [R1+0x5630], R6 ;  /* 0x0056300601007387 */ /* 0x004fe80000100a00 */
[----:B----4-:R0:W-:Y:S04]  /*4a100*/  STL.64 [R1+0x5628], R4 ;  /* 0x0056280401007387 */ /* 0x0101e80000100a00 */
[----:B0-----:R-:W2:Y:S04]  /*4a110*/  LDL.LU R4, [R1+0x160] ;  /* 0x0001600001047983 */ /* 0x001ea80000300800 */
[----:B------:R-:W2:Y:S04]  /*4a120*/  LDL.LU R5, [R1+0x164] ;  /* 0x0001640001057983 */ /* 0x000ea80000300800 */
[----:B------:R-:W2:Y:S04]  /*4a130*/  LDL.LU R6, [R1+0x168] ;  /* 0x0001680001067983 */ /* 0x000ea80000300800 */
[----:B------:R-:W2:Y:S04]  /*4a140*/  LDL.LU R7, [R1+0x16c] ;  /* 0x00016c0001077983 */ /* 0x000ea80000300800 */
        /* <DEDUP_REMOVED lines=10> */
[----:B0-----:R-:W3:Y:S02]  /*4a1f0*/  LDL.LU.64 R22, [R1+0x5648] ;  /* 0x0056480001167983 */ /* 0x001ee40000300a00 */
[----:B---3--:R-:W-:-:S15]  /*4a200*/  HMMA.16816.F32.BF16 R12, R16, R22, R12 ;  /* 0x00000016100c723c */ /* 0x008fde000004180c */
[----:B------:R-:W-:-:S08]  /*4a210*/  NOP ;  /* 0x0000000000007918 */ /* 0x000fd00000000000 */
[----:B------:R0:W-:Y:S01]  /*4a220*/  STL.64 [R1+0x1b0], R12 ;  /* 0x0001b00c01007387 */ /* 0x0001e20000100a00 */
[----:B------:R-:W-:Y:S02]  /*4a230*/  IMAD.MOV.U32 R25, RZ, RZ, R14 ;  /* 0x000000ffff197224 */ /* 0x000fe400078e000e */
[----:B------:R-:W-:Y:S02]  /*4a240*/  IMAD.MOV.U32 R24, RZ, RZ, R15 ;  /* 0x000000ffff187224 */ /* 0x000fe400078e000f */
[----:B------:R-:W3:Y:S04]  /*4a250*/  LDL.LU.64 R14, [R1+0x5640] ;  /* 0x00564000010e7983 */ /* 0x000ee80000300a00 */
[----:B0-----:R-:W3:Y:S04]  /*4a260*/  LDL.LU.64 R12, [R1+0x5638] ;  /* 0x00563800010c7983 */ /* 0x001ee80000300a00 */
[----:B------:R-:W-:Y:S04]  /*4a270*/  STL [R1+0x5374], R24 ;  /* 0x0053741801007387 */ /* 0x000fe80000100800 */
[----:B------:R-:W-:Y:S01]  /*4a280*/  STL [R1+0x5370], R25 ;  /* 0x0053701901007387 */ /* 0x000fe20000100800 */
[----:B---3--:R-:W-:Y:S03]  /*4a290*/  HMMA.16816.F32.BF16 R12, R16, R26, R12 ;  /* 0x0000001a100c723c */ /* 0x008fe6000004180c */
[----:B------:R-:W2:Y:S04]  /*4a2a0*/  LDL.LU.64 R16, [R1+0x30] ;  /* 0x0000300001107983 */ /* 0x000ea80000300a00 */
[----:B------:R-:W2:-:S15]  /*4a2b0*/  LDL.LU.64 R18, [R1+0x38] ;  /* 0x0000380001127983 */ /* 0x000e9e0000300a00 */
[----:B------:R-:W-:-:S01]  /*4a2c0*/  NOP ;  /* 0x0000000000007918 */ /* 0x000fc20000000000 */
[----:B------:R-:W-:Y:S04]  /*4a2d0*/  STL.64 [R1+0x1a0], R12 ;  /* 0x0001a00c01007387 */ /* 0x000fe80000100a00 */
[----:B------:R-:W-:Y:S04]  /*4a2e0*/  STL.64 [R1+0x1a8], R14 ;  /* 0x0001a80e01007387 */ /* 0x000fe80000100a00 */
[----:B------:R-:W0:Y:S04]  /*4a2f0*/  LDSM.16.MT88.4 R12, [R28+UR4+0x4300] ;  /* 0x004300041c0c783b */ /* 0x000e280008004200 */
[----:B0-----:R0:W-:Y:S04]  /*4a300*/  STL.64 [R1+0x5568], R14 ;  /* 0x0055680e01007387 */ /* 0x0011e80000100a00 */
[----:B------:R2:W-:Y:S01]  /*4a310*/  STL.64 [R1+0x5560], R12 ;  /* 0x0055600c01007387 */ /* 0x0005e20000100a00 */
[----:B0-----:R-:W-:-:S02]  /*4a320*/  IMAD.MOV.U32 R14, RZ, RZ, R3 ;  /* 0x000000ffff0e7224 */ /* 0x001fc400078e0003 */
[----:B------:R-:W-:-:S07]  /*4a330*/  IMAD.MOV.U32 R15, RZ, RZ, R2 ;  /* 0x000000ffff0f7224 */ /* 0x000fce00078e0002 */
[----:B--2---:R-:W-:Y:S01]  /*4a340*/  HMMA.16816.F32.BF16 R12, R16, R14, R4 ;  /* 0x0000000e100c723c */ /* 0x004fe20000041804 */
[----:B------:R-:W2:Y:S04]  /*4a350*/  LDL.LU.64 R6, [R1+0x5630] ;  /* 0x0056300001067983 */ /* 0x000ea80000300a00 */
[----:B------:R-:W2:-:S15]  /*4a360*/  LDL.LU.64 R4, [R1+0x5628] ;  /* 0x0056280001047983 */ /* 0x000e9e0000300a00 */
[----:B------:R-:W-:-:S03]  /*4a370*/  NOP ;  /* 0x0000000000007918 */ /* 0x000fc60000000000 */
[----:B------:R-:W-:Y:S04]  /*4a380*/  STL.64 [R1+0x5e0], R12 ;  /* 0x0005e00c01007387 */ /* 0x000fe80000100a00 */
[----:B------:R2:W-:Y:S01]  /*4a390*/  STL.64 [R1+0x5e8], R14 ;  /* 0x0005e80e01007387 */ /* 0x0005e20000100a00 */
[----:B------:R-:W-:Y:S02]  /*4a3a0*/  IMAD.MOV.U32 R3, RZ, RZ, R10 ;  /* 0x000000ffff037224 */ /* 0x000fe400078e000a */
[----:B------:R-:W-:Y:S01]  /*4a3b0*/  IMAD.MOV.U32 R2, RZ, RZ, R11 ;  /* 0x000000ffff027224 */ /* 0x000fe200078e000b */
[----:B--2---:R-:W-:-:S15]  /*4a3c0*/  HMMA.16816.F32.BF16 R12, R16, R10, R4 ;  /* 0x0000000a100c723c */ /* 0x004fde0000041804 */
[----:B------:R-:W-:-:S08]  /*4a3d0*/  NOP ;  /* 0x0000000000007918 */ /* 0x000fd00000000000 */
[----:B------:R-:W-:Y:S04]  /*4a3e0*/  STL.64 [R1+0x5d0], R12 ;  /* 0x0005d00c01007387 */ /* 0x000fe80000100a00 */
[----:B------:R-:W-:Y:S04]  /*4a3f0*/  STL.64 [R1+0x5d8], R14 ;  /* 0x0005d80e01007387 */ /* 0x000fe80000100a00 */
[----:B------:R-:W0:Y:S01]  /*4a400*/  LDSM.16.MT88.4 R12, [R28+UR4+0x4380] ;  /* 0x004380041c0c783b */ /* 0x000e220008004200 */
[----:B------:R-:W-:-:S03]  /*4a410*/  IMAD.MOV.U32 R7, RZ, RZ, R16 ;  /* 0x000000ffff077224 */ /* 0x000fc600078e0010 */
[----:B------:R-:W2:Y:S01]  /*4a420*/  LDL.LU.64 R10, [R1+0x5620] ;  /* 0x00562000010a7983 */ /* 0x000ea20000300a00 */
[----:B------:R-:W-:-:S03]  /*4a430*/  IMAD.MOV.U32 R6, RZ, RZ, R17 ;  /* 0x000000ffff067224 */ /* 0x000fc600078e0011 */
[----:B------:R-:W2:Y:S04]  /*4a440*/  LDL.LU.64 R8, [R1+0x5618] ;  /* 0x0056180001087983 */ /* 0x000ea80000300a00 */
[----:B0-----:R-:W-:Y:S04]  /*4a450*/  STL.64 [R1+0x40], R12 ;  /* 0x0000400c01007387 */ /* 0x001fe80000100a00 */
[----:B------:R-:W3:Y:S04]  /*4a460*/  LDL.LU R16, [R1+0x50] ;  /* 0x0000500001107983 */ /* 0x000ee80000300800 */
[----:B------:R-:W3:Y:S01]  /*4a470*/  LDL.LU R17, [R1+0x54] ;  /* 0x0000540001117983 */ /* 0x000ee20000300800 */
[----:B------:R-:W-:-:S02]  /*4a480*/  IMAD.MOV.U32 R5, RZ, RZ, R18 ;  /* 0x000000ffff057224 */ /* 0x000fc400078e0012 */
[----:B------:R-:W-:Y:S02]  /*4a490*/  IMAD.MOV.U32 R4, RZ, RZ, R19 ;  /* 0x000000ffff047224 */ /* 0x000fe400078e0013 */
[----:B------:R-:W-:Y:S02]  /*4a4a0*/  IMAD.MOV.U32 R18, RZ, RZ, R0 ;  /* 0x000000ffff127224 */ /* 0x000fe400078e0000 */
[----:B------:R-:W-:Y:S01]  /*4a4b0*/  IMAD.MOV.U32 R19, RZ, RZ, R29 ;  /* 0x000000ffff137224 */ /* 0x000fe200078e001d */
[----:B------:R-:W4:Y:S04]  /*4a4c0*/  LDL.LU R0, [R1+0x5610] ;  /* 0x0056100001007983 */ /* 0x000f280000300800 */
[----:B------:R-:W4:Y:S04]  /*4a4d0*/  LDL.LU R29, [R1+0x560c] ;  /* 0x00560c00011d7983 */ /* 0x000f280000300800 */
[----:B------:R0:W-:Y:S02]  /*4a4e0*/  STL.64 [R1+0x55f8], R18 ;  /* 0x0055f81201007387 */ /* 0x0001e40000100a00 */
[----:B0-----:R-:W-:-:S02]  /*4a4f0*/  IMAD.MOV.U32 R18, RZ, RZ, R5 ;  /* 0x000000ffff127224 */ /* 0x001fc400078e0005 */
[----:B------:R-:W-:Y:S02]  /*4a500*/  IMAD.MOV.U32 R19, RZ, RZ, R4 ;  /* 0x000000ffff137224 */ /* 0x000fe400078e0004 */
[----:B------:R-:W-:Y:S02]  /*4a510*/  IMAD.MOV.U32 R25, RZ, RZ, R14 ;  /* 0x000000ffff197224 */ /* 0x000fe400078e000e */
[----:B------:R-:W-:Y:S01]  /*4a520*/  IMAD.MOV.U32 R24, RZ, RZ, R15 ;  /* 0x000000ffff187224 */ /* 0x000fe200078e000f */
[----:B---3--:R0:W-:Y:S02]  /*4a530*/  STL.64 [R1+0x55f0], R16 ;  /* 0x0055f01001007387 */ /* 0x0081e40000100a00 */
[----:B0-----:R-:W-:Y:S02]  /*4a540*/  IMAD.MOV.U32 R16, RZ, RZ, R7 ;  /* 0x000000ffff107224 */ /* 0x001fe400078e0007 */
[----:B------:R-:W-:-:S07]  /*4a550*/  IMAD.MOV.U32 R17, RZ, RZ, R6 ;  /* 0x000000ffff117224 */ /* 0x000fce00078e0006 */
[----:B--2---:R-:W-:Y:S01]  /*4a560*/  HMMA.16816.F32.BF16 R4, R16, R22, R8 ;  /* 0x000000161004723c */ /* 0x004fe20000041808 */
[----:B------:R-:W-:-:S15]  /*4a570*/  STL [R1+0x5528], R28 ;  /* 0x0055281c01007387 */ /* 0x000fde0000100800 */
[----:B------:R-:W-:-:S07]  /*4a580*/  NOP ;  /* 0x0000000000007918 */ /* 0x000fce0000000000 */
[----:B------:R-:W-:Y:S04]  /*4a590*/  STL.64 [R1+0x5c0], R4 ;  /* 0x0005c00401007387 */ /* 0x000fe80000100a00 */
[----:B------:R-:W2:Y:S04]  /*4a5a0*/  LDL.LU R12, [R1+0x340] ;  /* 0x00034000010c7983 */ /* 0x000ea80000300800 */
[----:B------:R-:W2:Y:S04]  /*4a5b0*/  LDL.LU R13, [R1+0x344] ;  /* 0x00034400010d7983 */ /* 0x000ea80000300800 */
[----:B------:R-:W3:Y:S04]  /*4a5c0*/  LDL.LU R14, [R1+0x348] ;  /* 0x00034800010e7983 */ /* 0x000ee80000300800 */
[----:B------:R-:W3:Y:S01]  /*4a5d0*/  LDL.LU R15, [R1+0x34c] ;  /* 0x00034c00010f7983 */ /* 0x000ee20000300800 */
[----:B----4-:R-:W-:-:S02]  /*4a5e0*/  IMAD.MOV.U32 R11, RZ, RZ, R29 ;  /* 0x000000ffff0b7224 */ /* 0x010fc400078e001d */
[----:B------:R-:W-:Y:S02]  /*4a5f0*/  IMAD.MOV.U32 R21, RZ, RZ, R6 ;  /* 0x000000ffff157224 */ /* 0x000fe400078e0006 */
[----:B------:R-:W-:Y:S01]  /*4a600*/  IMAD.MOV.U32 R20, RZ, RZ, R7 ;  /* 0x000000ffff147224 */ /* 0x000fe200078e0007 */
[----:B---3--:R0:W-:Y:S04]  /*4a610*/  STL.64 [R1+0x5578], R14 ;  /* 0x0055780e01007387 */ /* 0x0081e80000100a00 */
[----:B--2---:R1:W-:Y:S01]  /*4a620*/  STL.64 [R1+0x5570], R12 ;  /* 0x0055700c01007387 */ /* 0x0043e20000100a00 */
[----:B0-----:R-:W-:Y:S02]  /*4a630*/  IMAD.MOV.U32 R14, RZ, RZ, R3 ;  /* 0x000000ffff0e7224 */ /* 0x001fe400078e0003 */
[----:B------:R-:W-:-:S05]  /*4a640*/  IMAD.MOV.U32 R15, RZ, RZ, R2 ;  /* 0x000000ffff0f7224 */ /* 0x000fca00078e0002 */
[----:B------:R0:W-:Y:S04]  /*4a650*/  STL.64 [R1+0x5600], R14 ;  /* 0x0056000e01007387 */ /* 0x0001e80000100a00 */
[----:B------:R-:W2:Y:S04]  /*4a660*/  LDL.LU R8, [R1+0x230] ;  /* 0x0002300001087983 */ /* 0x000ea80000300800 */
[----:B------:R-:W2:Y:S04]  /*4a670*/  LDL.LU R9, [R1+0x234] ;  /* 0x0002340001097983 */ /* 0x000ea80000300800 */
[----:B------:R-:W3:Y:S04]  /*4a680*/  LDL.LU R10, [R1+0x238] ;  /* 0x00023800010a7983 */ /* 0x000ee80000300800 */
[----:B------:R-:W4:Y:S04]  /*4a690*/  LDL.LU R29, [R1+0x5608] ;  /* 0x00560800011d7983 */ /* 0x000f280000300800 */
[----:B------:R-:W2:Y:S04]  /*4a6a0*/  LDL.LU R4, [R1+0x240] ;  /* 0x0002400001047983 */ /* 0x000ea80000300800 */
[----:B------:R-:W2:Y:S04]  /*4a6b0*/  LDL.LU R5, [R1+0x244] ;  /* 0x0002440001057983 */ /* 0x000ea80000300800 */
[----:B------:R-:W3:Y:S04]  /*4a6c0*/  LDL.LU R6, [R1+0x248] ;  /* 0x0002480001067983 */ /* 0x000ee80000300800 */
[----:B------:R-:W3:Y:S04]  /*4a6d0*/  LDL.LU R7, [R1+0x24c] ;  /* 0x00024c0001077983 */ /* 0x000ee80000300800 */
[----:B-1----:R-:W4:Y:S04]  /*4a6e0*/  LDL.LU R12, [R1+0x140] ;  /* 0x00014000010c7983 */ /* 0x002f280000300800 */
[----:B------:R-:W4:Y:S04]  /*4a6f0*/  LDL.LU R13, [R1+0x144] ;  /* 0x00014400010d7983 */ /* 0x000f280000300800 */
[----:B0-----:R-:W4:Y:S04]  /*4a700*/  LDL.LU R14, [R1+0x148] ;  /* 0x00014800010e7983 */ /* 0x001f280000300800 */
[----:B------:R-:W4:Y:S04]  /*4a710*/  LDL.LU R15, [R1+0x14c] ;  /* 0x00014c00010f7983 */ /* 0x000f280000300800 */
[----:B---3--:R-:W-:Y:S04]  /*4a720*/  STL.64 [R1+0x55b8], R6 ;  /* 0x0055b80601007387 */ /* 0x008fe80000100a00 */
[----:B--2---:R0:W-:Y:S04]  /*4a730*/  STL.64 [R1+0x55b0], R4 ;  /* 0x0055b00401007387 */ /* 0x0041e80000100a00 */
[----:B0-----:R-:W2:Y:S04]  /*4a740*/  LDL.LU R4, [R1+0x250] ;  /* 0x0002500001047983 */ /* 0x001ea80000300800 */
[----:B------:R-:W2:Y:S04]  /*4a750*/  LDL.LU R5, [R1+0x254] ;  /* 0x0002540001057983 */ /* 0x000ea80000300800 */
[----:B------:R-:W3:Y:S04]  /*4a760*/  LDL.LU R6, [R1+0x258] ;  /* 0x0002580001067983 */ /* 0x000ee80000300800 */
[----:B------:R-:W3:Y:S04]  /*4a770*/  LDL.LU R7, [R1+0x25c] ;  /* 0x00025c0001077983 */ /* 0x000ee80000300800 */
        /* <DEDUP_REMOVED lines=10> */
[----:B------:R-:W2:Y:S04]  /*4a820*/  LDL.LU R6, [R1+0x108] ;  /* 0x0001080001067983 */ /* 0x000ea80000300800 */
[----:B------:R-:W2:Y:S04]  /*4a830*/  LDL.LU R7, [R1+0x10c] ;  /* 0x00010c0001077983 */ /* 0x000ea80000300800 */
[----:B------:R-:W-:Y:S04]  /*4a840*/  STL.64 [R1+0x5588], R10 ;  /* 0x0055880a01007387 */ /* 0x000fe80000100a00 */
[----:B------:R0:W-:Y:S04]  /*4a850*/  STL.64 [R1+0x5580], R8 ;  /* 0x0055800801007387 */ /* 0x0001e80000100a00 */
[----:B0-----:R-:W3:Y:S04]  /*4a860*/  LDL.LU R8, [R1+0x350] ;  /* 0x0003500001087983 */ /* 0x001ee80000300800 */
[----:B------:R-:W3:Y:S04]  /*4a870*/  LDL.LU R9, [R1+0x354] ;  /* 0x0003540001097983 */ /* 0x000ee80000300800 */
[----:B------:R-:W2:Y:S04]  /*4a880*/  LDL.LU R10, [R1+0x358] ;  /* 0x00035800010a7983 */ /* 0x000ea80000300800 */
[----:B------:R-:W2:Y:S01]  /*4a890*/  LDL.LU R11, [R1+0x35c] ;  /* 0x00035c00010b7983 */ /* 0x000ea20000300800 */
[----:B----4-:R-:W-:Y:S03]  /*4a8a0*/  HMMA.16816.F32.BF16 R16, R16, R26, R12 ;  /* 0x0000001a1010723c */ /* 0x010fe6000004180c */
[----:B--2---:R-:W-:Y:S04]  /*4a8b0*/  STL.64 [R1+0x5598], R10 ;  /* 0x0055980a01007387 */ /* 0x004fe80000100a00 */
[----:B---3--:R0:W-:Y:S04]  /*4a8c0*/  STL.64 [R1+0x5590], R8 ;  /* 0x0055900801007387 */ /* 0x0081e80000100a00 */
[----:B0-----:R-:W2:Y:S04]  /*4a8d0*/  LDL.LU R8, [R1+0x360] ;  /* 0x0003600001087983 */ /* 0x001ea80000300800 */
[----:B------:R-:W2:Y:S04]  /*4a8e0*/  LDL.LU R9, [R1+0x364] ;  /* 0x0003640001097983 */ /* 0x000ea80000300800 */
[----:B------:R-:W3:Y:S01]  /*4a8f0*/  LDL.LU R10, [R1+0x368] ;  /* 0x00036800010a7983 */ /* 0x000ee20000300800 */
[----:B------:R-:W-:-:S05]  /*4a900*/  IMAD.MOV.U32 R11, RZ, RZ, R29 ;  /* 0x000000ffff0b7224 */ /* 0x000fca00078e001d */
[----:B---3--:R0:W-:Y:S04]  /*4a910*/  STL.64 [R1+0x55e8], R10 ;  /* 0x0055e80a01007387 */ /* 0x0081e80000100a00 */
[----:B--2---:R-:W-:Y:S04]  /*4a920*/  STL.64 [R1+0x55e0], R8 ;  /* 0x0055e00801007387 */ /* 0x004fe80000100a00 */
[----:B0-----:R-:W2:Y:S04]  /*4a930*/  LDL.64 R10, [R1+0x18] ;  /* 0x00001800010a7983 */ /* 0x001ea80000100a00 */
[----:B------:R-:W-:Y:S04]  /*4a940*/  STL [R1+0x5378], R20 ;  /* 0x0053781401007387 */ /* 0x000fe80000100800 */
[----:B------:R-:W-:Y:S04]  /*4a950*/  STL [R1+0x5354], R21 ;  /* 0x0053541501007387 */ /* 0x000fe80000100800 */
[----:B------:R-:W3:Y:S04]  /*4a960*/  LDL.LU.64 R14, [R1+0x5600] ;  /* 0x00560000010e7983 */ /* 0x000ee80000300a00 */
[----:B------:R-:W-:Y:S04]  /*4a970*/  STL.64 [R1+0x1f0], R16 ;  /* 0x0001f01001007387 */ /* 0x000fe80000100a00 */
[----:B------:R0:W-:Y:S04]  /*4a980*/  STL.64 [R1+0x1f8], R18 ;  /* 0x0001f81201007387 */ /* 0x0001e80000100a00 */
[----:B0-----:R-:W4:Y:S04]  /*4a990*/  LDL.LU.64 R18, [R1+0x55f8] ;  /* 0x0055f80001127983 */ /* 0x001f280000300a00 */
[----:B------:R-:W4:Y:S01]  /*4a9a0*/  LDL.LU.64 R16, [R1+0x55f0] ;  /* 0x0055f00001107983 */ /* 0x000f220000300a00 */
[----:B--2---:R-:W-:-:S02]  /*4a9b0*/  IMAD.MOV.U32 R13, RZ, RZ, R10 ;  /* 0x000000ffff0d7224 */ /* 0x004fc400078e000a */
[----:B------:R-:W-:Y:S01]  /*4a9c0*/  IMAD.MOV.U32 R12, RZ, RZ, R11 ;  /* 0x000000ffff0c7224 */ /* 0x000fe200078e000b */
[----:B----4-:R-:W-:Y:S01]  /*4a9d0*/  HMMA.16816.F32.BF16 R4, R16, R10, R4 ;  /* 0x0000000a1004723c */ /* 0x010fe20000041804 */
[----:B------:R-:W2:Y:S04]  /*4a9e0*/  LDL.LU.64 R10, [R1+0x55e8] ;  /* 0x0055e800010a7983 */ /* 0x000ea80000300a00 */
[----:B------:R-:W2:-:S15]  /*4a9f0*/  LDL.LU.64 R8, [R1+0x55e0] ;  /* 0x0055e00001087983 */ /* 0x000e9e0000300a00 */
[----:B------:R-:W-:-:S03]  /*4aa00*/  NOP ;  /* 0x0000000000007918 */ /* 0x000fc60000000000 */
[----:B------:R-:W-:Y:S01]  /*4aa10*/  STL.64 [R1+0x1e0], R4 ;  /* 0x0001e00401007387 */ /* 0x000fe20000100a00 */
[----:B------:R-:W-:-:S03]  /*4aa20*/  IMAD.MOV.U32 R29, RZ, RZ, R7 ;  /* 0x000000ffff1d7224 */ /* 0x000fc600078e0007 */
[----:B------:R0:W-:Y:S04]  /*4aa30*/  STL [R1+0x1e8], R6 ;  /* 0x0001e80601007387 */ /* 0x0001e80000100800 */
[----:B0-----:R-:W3:Y:S04]  /*4aa40*/  LDL.LU.64 R6, [R1+0x55d8] ;  /* 0x0055d80001067983 */ /* 0x001ee80000300a00 */
[----:B------:R-:W3:Y:S04]  /*4aa50*/  LDL.LU.64 R4, [R1+0x55d0] ;  /* 0x0055d00001047983 */ /* 0x000ee80000300a00 */
[----:B------:R-:W-:Y:S01]  /*4aa60*/  STL [R1+0x52a8], R29 ;  /* 0x0052a81d01007387 */ /* 0x000fe20000100800 */
[----:B---3--:R-:W-:-:S15]  /*4aa70*/  HMMA.16816.F32.BF16 R4, R16, R14, R4 ;  /* 0x0000000e1004723c */ /* 0x008fde0000041804 */
[----:B------:R-:W-:-:S08]  /*4aa80*/  NOP ;  /* 0x0000000000007918 */ /* 0x000fd00000000000 */
[----:B------:R-:W-:Y:S04]  /*4aa90*/  STL.64 [R1+0x580], R4 ;  /* 0x0005800401007387 */ /* 0x000fe80000100a00 */
[----:B------:R-:W-:Y:S04]  /*4aaa0*/  STL.64 [R1+0x588], R6 ;  /* 0x0005880601007387 */ /* 0x000fe80000100a00 */
[----:B------:R-:W0:Y:S02]  /*4aab0*/  LDSM.16.MT88.4 R4, [R0+UR4+0x4000] ;  /* 0x004000040004783b */ /* 0x000e240008004200 */
[----:B0-----:R-:W-:-:S02]  /*4aac0*/  IMAD.MOV.U32 R21, RZ, RZ, R6 ;  /* 0x000000ffff157224 */ /* 0x001fc400078e0006 */
[----:B------:R-:W-:Y:S02]  /*4aad0*/  IMAD.MOV.U32 R20, RZ, RZ, R7 ;  /* 0x000000ffff147224 */ /* 0x000fe400078e0007 */
[----:B------:R-:W-:Y:S01]  /*4aae0*/  IMAD.MOV.U32 R28, RZ, RZ, R4 ;  /* 0x000000ffff1c7224 */ /* 0x000fe200078e0004 */
[----:B------:R-:W3:Y:S01]  /*4aaf0*/  LDL.LU.64 R6, [R1+0x55c8] ;  /* 0x0055c80001067983 */ /* 0x000ee20000300a00 */
[----:B------:R-:W-:-:S03]  /*4ab00*/  IMAD.MOV.U32 R29, RZ, RZ, R5 ;  /* 0x000000ffff1d7224 */ /* 0x000fc600078e0005 */
[----:B------:R-:W3:Y:S04]  /*4ab10*/  LDL.LU.64 R4, [R1+0x55c0] ;  /* 0x0055c00001047983 */ /* 0x000ee80000300a00 */
[----:B------:R-:W-:Y:S04]  /*4ab20*/  STL [R1+0x5558], R29 ;  /* 0x0055581d01007387 */ /* 0x000fe80000100800 */
        /* <DEDUP_REMOVED lines=11> */
[----:B------:R-:W3:Y:S02]  /*4abe0*/  LDL.LU.64 R4, [R1+0x55b0] ;  /* 0x0055b00001047983 */ /* 0x000ee40000300a00 */
[----:B---3--:R-:W-:Y:S02]  /*4abf0*/  HMMA.16816.F32.BF16 R16, R16, R26, R4 ;  /* 0x0000001a1010723c */ /* 0x008fe40000041804 */
[----:B------:R-:W2:Y:S04]  /*4ac00*/  LDL.LU.64 R6, [R1+0x55a8] ;  /* 0x0055a80001067983 */ /* 0x000ea80000300a00 */
[----:B------:R-:W2:-:S15]  /*4ac10*/  LDL.LU.64 R4, [R1+0x55a0] ;  /* 0x0055a00001047983 */ /* 0x000e9e0000300a00 */
[----:B------:R-:W-:-:S02]  /*4ac20*/  NOP ;  /* 0x0000000000007918 */ /* 0x000fc40000000000 */
[----:B------:R-:W-:Y:S04]  /*4ac30*/  STL.64 [R1+0x4b0], R16 ;  /* 0x0004b01001007387 */ /* 0x000fe80000100a00 */
[----:B------:R-:W-:Y:S04]  /*4ac40*/  STL.64 [R1+0x4b8], R18 ;  /* 0x0004b81201007387 */ /* 0x000fe80000100a00 */
[----:B------:R-:W0:Y:S04]  /*4ac50*/  LDSM.16.MT88.4 R16, [R0+UR4+0x4100] ;  /* 0x004100040010783b */ /* 0x000e280008004200 */
[----:B0-----:R0:W-:Y:S02]  /*4ac60*/  STL.64 [R1+0x5460], R18 ;  /* 0x0054601201007387 */ /* 0x0011e40000100a00 */
[----:B0-----:R-:W-:-:S02]  /*4ac70*/  IMAD.MOV.U32 R18, RZ, RZ, R13 ;  /* 0x000000ffff127224 */ /* 0x001fc400078e000d */
[----:B------:R-:W-:Y:S01]  /*4ac80*/  IMAD.MOV.U32 R19, RZ, RZ, R12 ;  /* 0x000000ffff137224 */ /* 0x000fe200078e000c */
[----:B------:R-:W-:Y:S06]  /*4ac90*/  STL.64 [R1+0x5458], R16 ;  /* 0x0054581001007387 */ /* 0x000fec0000100a00 */
        /* <DEDUP_REMOVED lines=11> */
[----:B------:R0:W-:Y:S04]  /*4ad50*/  STL.64 [R1+0x168], R14 ;  /* 0x0001680e01007387 */ /* 0x0001e80000100a00 */
[----:B0-----:R-:W3:Y:S04]  /*4ad60*/  LDL.LU.64 R14, [R1+0x5578] ;  /* 0x00557800010e7983 */ /* 0x001ee80000300a00 */
[----:B------:R-:W3:Y:S02]  /*4ad70*/  LDL.LU.64 R12, [R1+0x5570] ;  /* 0x00557000010c7983 */ /* 0x000ee40000300a00 */
[C---:B---3--:R-:W-:Y:S06]  /*4ad80*/  HMMA.16816.F32.BF16 R12, R4.reuse, R22, R12 ;  /* 0x00000016040c723c */ /* 0x048fec000004180c */
[----:B--2---:R-:W-:Y:S01]  /*4ad90*/  HMMA.16816.F32.BF16 R4, R4, R26, R8 ;  /* 0x0000001a0404723c */ /* 0x004fe20000041808 */
[----:B------:R-:W0:-:S15]  /*4ada0*/  LDSM.16.MT88.4 R8, [R0+UR4+0x4180] ;  /* 0x004180040008783b */ /* 0x000e1e0008004200 */
[----:B------:R-:W-:-:S01]  /*4adb0*/  NOP ;  /* 0x0000000000007918 */ /* 0x000fc20000000000 */
[----:B------:R-:W-:Y:S04]  /*4adc0*/  STL.64 [R1+0x150], R12 ;  /* 0x0001500c01007387 */ /* 0x000fe80000100a00 */
[----:B------:R1:W-:Y:S04]  /*4add0*/  STL.64 [R1+0x158], R14 ;  /* 0x0001580e01007387 */ /* 0x0003e80000100a00 */
[----:B-1----:R-:W2:Y:S04]  /*4ade0*/  LDL.LU.64 R14, [R1+0x5568] ;  /* 0x00556800010e7983 */ /* 0x002ea80000300a00 */
[----:B------:R-:W2:Y:S04]  /*4adf0*/  LDL.LU.64 R12, [R1+0x5560] ;  /* 0x00556000010c7983 */ /* 0x000ea80000300a00 */
[----:B------:R-:W-:Y:S04]  /*4ae00*/  STL.64 [R1+0x5538], R22 ;  /* 0x0055381601007387 */ /* 0x000fe80000100a00 */
[----:B------:R-:W-:Y:S04]  /*4ae10*/  STL.64 [R1+0x5530], R20 ;  /* 0x0055301401007387 */ /* 0x000fe80000100a00 */
[----:B------:R-:W-:Y:S04]  /*4ae20*/  STL.64 [R1+0x5548], R26 ;  /* 0x0055481a01007387 */ /* 0x000fe80000100a00 */
[----:B------:R1:W-:Y:S04]  /*4ae30*/  STL.64 [R1+0x5540], R24 ;  /* 0x0055401801007387 */ /* 0x0003e80000100a00 */
[----:B------:R3:W-:Y:S04]  /*4ae40*/  STL.64 [R1+0x360], R4 ;  /* 0x0003600401007387 */ /* 0x0007e80000100a00 */
[----:B------:R4:W-:Y:S04]  /*4ae50*/  STL.64 [R1+0x368], R6 ;  /* 0x0003680601007387 */ /* 0x0009e80000100a00 */
[----:B-1----:R-:W2:Y:S04]  /*4ae60*/  LDL.LU R24, [R1+0x310] ;  /* 0x0003100001187983 */ /* 0x002ea80000300800 */
[----:B------:R-:W2:Y:S04]  /*4ae70*/  LDL.LU R25, [R1+0x314] ;  /* 0x0003140001197983 */ /* 0x000ea80000300800 */
[----:B------:R-:W2:Y:S04]  /*4ae80*/  LDL.LU R26, [R1+0x318] ;  /* 0x00031800011a7983 */ /* 0x000ea80000300800 */
[----:B------:R-:W2:Y:S04]  /*4ae90*/  LDL.LU R27, [R1+0x31c] ;  /* 0x00031c00011b7983 */ /* 0x000ea80000300800 */
[----:B------:R-:W2:Y:S04]  /*4aea0*/  LDL.64 R22, [R1+0x8] ;  /* 0x0000080001167983 */ /* 0x000ea80000100a00 */
[----:B---3--:R-:W3:Y:S04]  /*4aeb0*/  LDL.LU R4, [R1+0x220] ;  /* 0x0002200001047983 */ /* 0x008ee80000300800 */
[----:B------:R-:W3:Y:S04]  /*4aec0*/  LDL.LU R5, [R1+0x224] ;  /* 0x0002240001057983 */ /* 0x000ee80000300800 */
[----:B----4-:R-:W3:Y:S04]  /*4aed0*/  LDL.LU R6, [R1+0x228] ;  /* 0x0002280001067983 */ /* 0x010ee80000300800 */
[----:B------:R-:W3:Y:S04]  /*4aee0*/  LDL.LU R7, [R1+0x22c] ;  /* 0x00022c0001077983 */ /* 0x000ee80000300800 */
[----:B0-----:R-:W-:Y:S04]  /*4aef0*/  STL.64 [R1+0x5420], R10 ;  /* 0x0054200a01007387 */ /* 0x001fe80000100a00 */
[----:B------:R0:W-:Y:S04]  /*4af00*/  STL.64 [R1+0x5418], R8 ;  /* 0x0054180801007387 */ /* 0x0001e80000100a00 */
[----:B0-----:R-:W4:Y:S04]  /*4af10*/  LDL.LU R8, [R1+0x90] ;  /* 0x0000900001087983 */ /* 0x001f280000300800 */
[----:B------:R-:W4:Y:S04]  /*4af20*/  LDL.LU R9, [R1+0x94] ;  /* 0x0000940001097983 */ /* 0x000f280000300800 */
[----:B------:R-:W2:Y:S04]  /*4af30*/  LDL.LU R10, [R1+0x98] ;  /* 0x00009800010a7983 */ /* 0x000ea80000300800 */
[----:B------:R-:W2:Y:S04]  /*4af40*/  LDL.LU R11, [R1+0x9c] ;  /* 0x00009c00010b7983 */ /* 0x000ea80000300800 */
[----:B--2---:R-:W-:Y:S04]  /*4af50*/  STL.64 [R1+0x5430], R10 ;  /* 0x0054300a01007387 */ /* 0x004fe80000100a00 */
[----:B----4-:R0:W-:Y:S04]  /*4af60*/  STL.64 [R1+0x5428], R8 ;  /* 0x0054280801007387 */ /* 0x0101e80000100a00 */
[----:B0-----:R-:W2:Y:S04]  /*4af70*/  LDL.LU R8, [R1+0x320] ;  /* 0x0003200001087983 */ /* 0x001ea80000300800 */
[----:B------:R-:W2:Y:S04]  /*4af80*/  LDL.LU R9, [R1+0x324] ;  /* 0x0003240001097983 */ /* 0x000ea80000300800 */
[----:B------:R-:W2:Y:S04]  /*4af90*/  LDL.LU R10, [R1+0x328] ;  /* 0x00032800010a7983 */ /* 0x000ea80000300800 */
[----:B------:R-:W2:Y:S02]  /*4afa0*/  LDL.LU R11, [R1+0x32c] ;  /* 0x00032c00010b7983 */ /* 0x000ea40000300800 */
[----:B--2---:R-:W-:Y:S02]  /*4afb0*/  HMMA.16816.F32.BF16 R16, R12, R18, R8 ;  /* 0x000000120c10723c */ /* 0x004fe40000041808 */
[----:B------:R-:W2:-:S15]  /*4afc0*/  LDL.LU R8, [R1+0x180] ;  /* 0x0001800001087983 */ /* 0x000e9e0000300800 */
[----:B------:R-:W-:-:S06]  /*4afd0*/  NOP ;  /* 0x0000000000007918 */ /* 0x000fcc0000000000 */
[----:B------:R0:W-:Y:S04]  /*4afe0*/  STL.64 [R1+0x2b0], R16 ;  /* 0x0002b01001007387 */ /* 0x0001e80000100a00 */
[----:B------:R1:W-:Y:S04]  /*4aff0*/  STL.64 [R1+0x2b8], R18 ;  /* 0x0002b81201007387 */ /* 0x0003e80000100a00 */
[----:B------:R-:W2:Y:S04]  /*4b000*/  LDL.LU R9, [R1+0x184] ;  /* 0x0001840001097983 */ /* 0x000ea80000300800 */
[----:B------:R-:W4:Y:S01]  /*4b010*/  LDL.LU R10, [R1+0x188] ;  /* 0x00018800010a7983 */ /* 0x000f220000300800 */
[----:B0-----:R-:W-:-:S03]  /*4b020*/  IMAD.MOV.U32 R16, RZ, RZ, R29 ;  /* 0x000000ffff107224 */ /* 0x001fc600078e001d */
[----:B------:R-:W4:Y:S01]  /*4b030*/  LDL.LU R11, [R1+0x18c] ;  /* 0x00018c00010b7983 */ /* 0x000f220000300800 */
[----:B------:R-:W-:-:S03]  /*4b040*/  IMAD.MOV.U32 R17, RZ, RZ, R2 ;  /* 0x000000ffff117224 */ /* 0x000fc600078e0002 */
[----:B------:R-:W3:Y:S04]  /*4b050*/  LDL.LU R29, [R1+0x5558] ;  /* 0x00555800011d7983 */ /* 0x000ee80000300800 */
[----:B------:R-:W3:Y:S01]  /*4b060*/  LDL.LU R2, [R1+0x5554] ;  /* 0x0055540001027983 */ /* 0x000ee20000300800 */
[----:B------:R-:W-:Y:S01]  /*4b070*/  HMMA.16816.F32.BF16 R24, R12, R22, R24 ;  /* 0x000000160c18723c */ /* 0x000fe20000041818 */
[----:B-1----:R-:W-:Y:S02]  /*4b080*/  IMAD.MOV.U32 R18, RZ, RZ, R28 ;  /* 0x000000ffff127224 */ /* 0x002fe400078e001c */
[----:B------:R-:W-:Y:S01]  /*4b090*/  IMAD.MOV.U32 R19, RZ, RZ, R3 ;  /* 0x000000ffff137224 */ /* 0x000fe200078e0003 */
[----:B------:R-:W3:Y:S04]  /*4b0a0*/  LDL.LU R28, [R1+0x5550] ;  /* 0x00555000011c7983 */ /* 0x000ee80000300800 */
[----:B------:R-:W-:Y:S04]  /*4b0b0*/  STL.64 [R1+0x54b0], R18 ;  /* 0x0054b01201007387 */ /* 0x000fe80000100a00 */
[----:B------:R0:W-:Y:S01]  /*4b0c0*/  STL.64 [R1+0x54a8], R16 ;  /* 0x0054a81001007387 */ /* 0x0001e20000100a00 */
[----:B------:R-:W-:-:S03]  /*4b0d0*/  IMAD.MOV.U32 R3, RZ, RZ, R22 ;  /* 0x000000ffff037224 */ /* 0x000fc600078e0016 */
[----:B0-----:R-:W3:Y:S04]  /*4b0e0*/  LDL.LU R16, [R1+0x300] ;  /* 0x0003000001107983 */ /* 0x001ee80000300800 */
[----:B------:R-:W3:Y:S04]  /*4b0f0*/  LDL.LU R17, [R1+0x304] ;  /* 0x0003040001117983 */ /* 0x000ee80000300800 */
[----:B------:R-:W3:Y:S04]  /*4b100*/  LDL.LU R18, [R1+0x308] ;  /* 0x0003080001127983 */ /* 0x000ee80000300800 */
[----:B----4-:R0:W-:Y:S04]  /*4b110*/  STL.64 [R1+0x5440], R10 ;  /* 0x0054400a01007387 */ /* 0x0101e80000100a00 */
[----:B--2---:R-:W-:Y:S01]  /*4b120*/  STL.64 [R1+0x5438], R8 ;  /* 0x0054380801007387 */ /* 0x004fe20000100a00 */
[----:B---3--:R-:W-:-:S03]  /*4b130*/  IMAD.MOV.U32 R19, RZ, RZ, R2 ;  /* 0x000000ffff137224 */ /* 0x008fc600078e0002 */
[----:B0-----:R-:W2:Y:S01]  /*4b140*/  LDL.64 R10, [R1+0x18] ;  /* 0x00001800010a7983 */ /* 0x001ea20000100a00 */
[----:B------:R-:W-:-:S03]  /*4b150*/  IMAD.MOV.U32 R2, RZ, RZ, R23 ;  /* 0x000000ffff027224 */ /* 0x000fc600078e0017 */
[----:B------:R-:W-:Y:S04]  /*4b160*/  STL.64 [R1+0x490], R24 ;  /* 0x0004901801007387 */ /* 0x000fe80000100a00 */
[----:B------:R0:W-:Y:S04]  /*4b170*/  STL.64 [R1+0x498], R26 ;  /* 0x0004981a01007387 */ /* 0x0001e80000100a00 */
[----:B0-----:R-:W3:Y:S04]  /*4b180*/  LDL.LU.64 R26, [R1+0x5548] ;  /* 0x00554800011a7983 */ /* 0x001ee80000300a00 */
[----:B------:R-:W4:Y:S04]  /*4b190*/  LDL.LU.64 R24, [R1+0x5540] ;  /* 0x0055400001187983 */ /* 0x000f280000300a00 */
[----:B------:R-:W2:Y:S04]  /*4b1a0*/  LDL.LU.64 R22, [R1+0x5538] ;  /* 0x0055380001167983 */ /* 0x000ea80000300a00 */
[----:B------:R-:W4:Y:S01]  /*4b1b0*/  LDL.LU.64 R20, [R1+0x5530] ;  /* 0x0055300001147983 */ /* 0x000f220000300a00 */
[C---:B--2---:R-:W-:Y:S06]  /*4b1c0*/  HMMA.16816.F32.BF16 R16, R12.reuse, R22, R16 ;  /* 0x000000160c10723c */ /* 0x044fec0000041810 */
[----:B---3--:R-:W-:Y:S01]  /*4b1d0*/  HMMA.16816.F32.BF16 R12, R12, R26, R4 ;  /* 0x0000001a0c0c723c */ /* 0x008fe20000041804 */
[----:B------:R-:W0:Y:S04]  /*4b1e0*/  LDSM.16.MT88.4 R4, [R0+UR4+0x4200] ;  /* 0x004200040004783b */ /* 0x000e280008004200 */
[----:B------:R-:W-:-:S12]  /*4b1f0*/  STL.64 [R1+0x5520], R22 ;  /* 0x0055201601007387 */ /* 0x000fd80000100a00 */
[----:B------:R-:W-:Y:S04]  /*4b200*/  STL.64 [R1+0x300], R16 ;  /* 0x0003001001007387 */ /* 0x000fe80000100a00 */
[----:B------:R-:W-:Y:S04]  /*4b210*/  STL.64 [R1+0x308], R18 ;  /* 0x0003081201007387 */ /* 0x000fe80000100a00 */
[----:B------:R-:W-:Y:S04]  /*4b220*/  STL.64 [R1+0x5518], R26 ;  /* 0x0055181a01007387 */ /* 0x000fe80000100a00 */
[----:B------:R-:W-:Y:S04]  /*4b230*/  STL.64 [R1+0x350], R12 ;  /* 0x0003500c01007387 */ /* 0x000fe80000100a00 */
[----:B------:R-:W-:Y:S04]  /*4b240*/  STL.64 [R1+0x358], R14 ;  /* 0x0003580e01007387 */ /* 0x000fe80000100a00 */
[----:B0-----:R-:W-:Y:S04]  /*4b250*/  STL.64 [R1+0x53d8], R6 ;  /* 0x0053d80601007387 */ /* 0x001fe80000100a00 */
[----:B------:R0:W-:Y:S04]  /*4b260*/  STL.64 [R1+0x53d0], R4 ;  /* 0x0053d00401007387 */ /* 0x0001e80000100a00 */
[----:B0-----:R-:W2:Y:S04]  /*4b270*/  LDL.LU R4, [R1+0x170] ;  /* 0x0001700001047983 */ /* 0x001ea80000300800 */
[----:B------:R-:W2:Y:S04]  /*4b280*/  LDL.LU R5, [R1+0x174] ;  /* 0x0001740001057983 */ /* 0x000ea80000300800 */
[----:B------:R-:W3:Y:S04]  /*4b290*/  LDL.LU R6, [R1+0x178] ;  /* 0x0001780001067983 */ /* 0x000ee80000300800 */
[----:B------:R-:W3:Y:S01]  /*4b2a0*/  LDL.LU R7, [R1+0x17c] ;  /* 0x00017c0001077983 */ /* 0x000ee20000300800 */
[----:B----4-:R-:W-:-:S03]  /*4b2b0*/  IMAD.MOV.U32 R18, RZ, RZ, R21 ;  /* 0x000000ffff127224 */ /* 0x010fc600078e0015 */
[----:B---3--:R-:W-:Y:S04]  /*4b2c0*/  STL.64 [R1+0x5450], R6 ;  /* 0x0054500601007387 */ /* 0x008fe80000100a00 */
[----:B--2---:R0:W-:Y:S04]  /*4b2d0*/  STL.64 [R1+0x5448], R4 ;  /* 0x0054480401007387 */ /* 0x0041e80000100a00 */
[----:B0-----:R-:W2:Y:S04]  /*4b2e0*/  LDL.LU R4, [R1+0x190] ;  /* 0x0001900001047983 */ /* 0x001ea80000300800 */
[----:B------:R-:W2:Y:S04]  /*4b2f0*/  LDL.LU R5, [R1+0x194] ;  /* 0x0001940001057983 */ /* 0x000ea80000300800 */
[----:B------:R-:W3:Y:S04]  /*4b300*/  LDL.LU R6, [R1+0x198] ;  /* 0x0001980001067983 */ /* 0x000ee80000300800 */
[----:B------:R-:W3:Y:S01]  /*4b310*/  LDL.LU R7, [R1+0x19c] ;  /* 0x00019c0001077983 */ /* 0x000ee20000300800 */
[----:B------:R-:W-:-:S02]  /*4b320*/  IMAD.MOV.U32 R19, RZ, RZ, R20 ;  /* 0x000000ffff137224 */ /* 0x000fc400078e0014 */
[----:B------:R-:W-:Y:S02]  /*4b330*/  IMAD.MOV.U32 R16, RZ, RZ, R28 ;  /* 0x000000ffff107224 */ /* 0x000fe400078e001c */
[----:B------:R-:W-:Y:S01]  /*4b340*/  IMAD.MOV.U32 R17, RZ, RZ, R29 ;  /* 0x000000ffff117224 */ /* 0x000fe200078e001d */
[----:B------:R-:W4:Y:S04]  /*4b350*/  LDL.LU R28, [R1+0x5528] ;  /* 0x00552800011c7983 */ /* 0x000f280000300800 */
[----:B------:R-:W-:Y:S04]  /*4b360*/  STL.64 [R1+0x5500], R18 ;  /* 0x0055001201007387 */ /* 0x000fe80000100a00 */
[----:B------:R-:W-:Y:S04]  /*4b370*/  STL.64 [R1+0x54f8], R16 ;  /* 0x0054f81001007387 */ /* 0x000fe80000100a00 */
        /* <DEDUP_REMOVED lines=18> */
[----:B------:R-:W4:Y:S04]  /*4b4a0*/  LDL.LU R16, [R1+0x40] ;  /* 0x0000400001107983 */ /* 0x000f280000300800 */
[----:B------:R-:W4:Y:S04]  /*4b4b0*/  LDL.LU R17, [R1+0x44] ;  /* 0x0000440001117983 */ /* 0x000f280000300800 */
[----:B---3--:R-:W-:Y:S04]  /*4b4c0*/  STL.64 [R1+0x54a0], R6 ;  /* 0x0054a00601007387 */ /* 0x008fe80000100a00 */
[----:B--2---:R0:W-:Y:S04]  /*4b4d0*/  STL.64 [R1+0x5498], R4 ;  /* 0x0054980401007387 */ /* 0x0041e80000100a00 */
[----:B0-----:R-:W2:Y:S04]  /*4b4e0*/  LDL.LU R4, [R1+0x290] ;  /* 0x0002900001047983 */ /* 0x001ea80000300800 */
[----:B------:R-:W2:Y:S04]  /*4b4f0*/  LDL.LU R5, [R1+0x294] ;  /* 0x0002940001057983 */ /* 0x000ea80000300800 */
[----:B------:R-:W3:Y:S04]  /*4b500*/  LDL.LU R6, [R1+0x298] ;  /* 0x0002980001067983 */ /* 0x000ee80000300800 */
[----:B------:R-:W3:Y:S01]  /*4b510*/  LDL.LU R7, [R1+0x29c] ;  /* 0x00029c0001077983 */ /* 0x000ee20000300800 */
[----:B------:R-:W-:-:S02]  /*4b520*/  IMAD.MOV.U32 R19, RZ, RZ, R24 ;  /* 0x000000ffff137224 */ /* 0x000fc400078e0018 */
[----:B------:R-:W-:Y:S01]  /*4b530*/  IMAD.MOV.U32 R18, RZ, RZ, R25 ;  /* 0x000000ffff127224 */ /* 0x000fe200078e0019 */
        /* <DEDUP_REMOVED lines=29> */
[----:B------:R-:W3:Y:S01]  /*4b710*/  LDL.LU R7, [R1+0x38c] ;  /* 0x00038c0001077983 */ /* 0x000ee20000300800 */
[----:B----4-:R-:W-:Y:S03]  /*4b720*/  HMMA.16816.F32.BF16 R12, R16, R10, R12 ;  /* 0x0000000a100c723c */ /* 0x010fe6000004180c */
        /* <DEDUP_REMOVED lines=13> */
[----:B------:R-:W-:Y:S04]  /*4b800*/  STL.64 [R1+0x318], R14 ;  /* 0x0003180e01007387 */ /* 0x000fe80000100a00 */
[----:B------:R-:W0:Y:S04]  /*4b810*/  LDSM.16.MT88.4 R12, [R0+UR4+0x4280] ;  /* 0x00428004000c783b */ /* 0x000e280008004200 */
[----:B0-----:R0:W-:Y:S02]  /*4b820*/  STL.64 [R1+0x5398], R14 ;  /* 0x0053980e01007387 */ /* 0x0011e40000100a00 */
[----:B0-----:R-:W-:-:S02]  /*4b830*/  IMAD.MOV.U32 R14, RZ, RZ, R3 ;  /* 0x000000ffff0e7224 */ /* 0x001fc400078e0003 */
[----:B------:R-:W-:-:S07]  /*4b840*/  IMAD.MOV.U32 R15, RZ, RZ, R2 ;  /* 0x000000ffff0f7224 */ /* 0x000fce00078e0002 */
[----:B------:R-:W-:Y:S01]  /*4b850*/  HMMA.16816.F32.BF16 R20, R16, R14, R20 ;  /* 0x0000000e1014723c */ /* 0x000fe20000041814 */
[----:B------:R-:W-:-:S15]  /*4b860*/  STL.64 [R1+0x5390], R12 ;  /* 0x0053900c01007387 */ /* 0x000fde0000100a00 */
[----:B------:R-:W-:-:S07]  /*4b870*/  NOP ;  /* 0x0000000000007918 */ /* 0x000fce0000000000 */
[----:B------:R-:W-:Y:S04]  /*4b880*/  STL.64 [R1+0x320], R20 ;  /* 0x0003201401007387 */ /* 0x000fe80000100a00 */
[----:B------:R0:W-:Y:S04]  /*4b890*/  STL.64 [R1+0x328], R22 ;  /* 0x0003281601007387 */ /* 0x0001e80000100a00 */
[----:B0-----:R-:W3:Y:S02]  /*4b8a0*/  LDL.LU.64 R22, [R1+0x5520] ;  /* 0x0055200001167983 */ /* 0x001ee40000300a00 */
[----:B---3--:R-:W-:-:S15]  /*4b8b0*/  HMMA.16816.F32.BF16 R24, R16, R22, R24 ;  /* 0x000000161018723c */ /* 0x008fde0000041818 */
[----:B------:R-:W-:-:S08]  /*4b8c0*/  NOP ;  /* 0x0000000000007918 */ /* 0x000fd00000000000 */
[----:B------:R-:W-:Y:S04]  /*4b8d0*/  STL.64 [R1+0x340], R24 ;  /* 0x0003401801007387 */ /* 0x000fe80000100a00 */
[----:B------:R0:W-:Y:S04]  /*4b8e0*/  STL.64 [R1+0x348], R26 ;  /* 0x0003481a01007387 */ /* 0x0001e80000100a00 */
[----:B0-----:R-:W2:Y:S02]  /*4b8f0*/  LDL.LU.64 R26, [R1+0x5518] ;  /* 0x00551800011a7983 */ /* 0x001ea40000300a00 */
[----:B--2---:R-:W-:Y:S02]  /*4b900*/  HMMA.16816.F32.BF16 R16, R16, R26, R4 ;  /* 0x0000001a1010723c */ /* 0x004fe40000041804 */
[----:B------:R-:W2:Y:S04]  /*4b910*/  LDL.LU.64 R6, [R1+0x5510] ;  /* 0x0055100001067983 */ /* 0x000ea80000300a00 */
[----:B------:R-:W2:-:S15]  /*4b920*/  LDL.LU.64 R4, [R1+0x5508] ;  /* 0x0055080001047983 */ /* 0x000e9e0000300a00 */
[----:B------:R-:W-:-:S02]  /*4b930*/  NOP ;  /* 0x0000000000007918 */ /* 0x000fc40000000000 */
[----:B------:R-:W-:Y:S04]  /*4b940*/  STL.64 [R1+0x2c0], R16 ;  /* 0x0002c01001007387 */ /* 0x000fe80000100a00 */
[----:B------:R0:W-:Y:S04]  /*4b950*/  STL.64 [R1+0x2c8], R18 ;  /* 0x0002c81201007387 */ /* 0x0001e80000100a00 */
[----:B0-----:R-:W2:Y:S04]  /*4b960*/  LDL.LU.64 R18, [R1+0x5500] ;  /* 0x0055000001127983 */ /* 0x001ea80000300a00 */
[----:B------:R-:W2:Y:S02]  /*4b970*/  LDL.LU.64 R16, [R1+0x54f8] ;  /* 0x0054f80001107983 */ /* 0x000ea40000300a00 */
[----:B--2---:R-:W-:-:S15]  /*4b980*/  HMMA.16816.F32.BF16 R4, R16, R10, R4 ;  /* 0x0000000a1004723c */ /* 0x004fde0000041804 */
[----:B------:R-:W-:-:S08]  /*4b990*/  NOP ;  /* 0x0000000000007918 */ /* 0x000fd00000000000 */
        /* <DEDUP_REMOVED lines=49> */
[----:B------:R-:W2:Y:S01]  /*4bcb0*/  LDL.LU.64 R16, [R1+0x5458] ;  /* 0x0054580001107983 */ /* 0x000ea20000300a00 */
[----:B------:R-:W-:-:S02]  /*4bcc0*/  IMAD.MOV.U32 R3, RZ, RZ, R10 ;  /* 0x000000ffff037224 */ /* 0x000fc400078e000a */
        /* <DEDUP_REMOVED lines=8> */
[----:B------:R-:W3:Y:S02]  /*4bd50*/  LDL.LU.64 R8, [R1+0x5438] ;  /* 0x0054380001087983 */ /* 0x000ee40000300a00 */
[----:B---3--:R-:W-:Y:S02]  /*4bd60*/  HMMA.16816.F32.BF16 R12, R16, R14, R8 ;  /* 0x0000000e100c723c */ /* 0x008fe40000041808 */
[----:B------:R-:W3:Y:S04]  /*4bd70*/  LDL.LU.64 R10, [R1+0x5430] ;  /* 0x00543000010a7983 */ /* 0x000ee80000300a00 */
[----:B------:R-:W3:-:S15]  /*4bd80*/  LDL.LU.64 R8, [R1+0x5428] ;  /* 0x0054280001087983 */ /* 0x000ede0000300a00 */
[----:B------:R-:W-:-:S02]  /*4bd90*/  NOP ;  /* 0x0000000000007918 */ /* 0x000fc40000000000 */
[----:B------:R-:W-:Y:S04]  /*4bda0*/  STL.64 [R1+0x4e0], R12 ;  /* 0x0004e00c01007387 */ /* 0x000fe80000100a00 */
[----:B------:R2:W-:Y:S02]  /*4bdb0*/  STL.64 [R1+0x4e8], R14 ;  /* 0x0004e80e01007387 */ /* 0x0005e40000100a00 */
[----:B--2---:R-:W-:-:S15]  /*4bdc0*/  HMMA.16816.F32.BF16 R12, R16, R22, R4 ;  /* 0x00000016100c723c */ /* 0x004fde0000041804 */
[----:B------:R-:W-:-:S08]  /*4bdd0*/  NOP ;  /* 0x0000000000007918 */ /* 0x000fd00000000000 */
[----:B------:R0:W-:Y:S04]  /*4bde0*/  STL.64 [R1+0x4d0], R12 ;  /* 0x0004d00c01007387 */ /* 0x0001e80000100a00 */
[----:B------:R1:W-:Y:S04]  /*4bdf0*/  STL.64 [R1+0x4d8], R14 ;  /* 0x0004d80e01007387 */ /* 0x0003e80000100a00 */
[----:B0-----:R-:W2:Y:S01]  /*4be00*/  LDL.LU R12, [R1+0x70] ;  /* 0x00007000010c7983 */ /* 0x001ea20000300800 */
[----:B---3--:R-:W-:Y:S03]  /*4be10*/  HMMA.16816.F32.BF16 R4, R16, R26, R8 ;  /* 0x0000001a1004723c */ /* 0x008fe60000041808 */
[----:B------:R-:W0:-:S15]  /*4be20*/  LDSM.16.MT88.4 R8, [R0+UR4+0x4300] ;  /* 0x004300040008783b */ /* 0x000e1e0008004200 */
[----:B------:R-:W-:-:S05]  /*4be30*/  NOP ;  /* 0x0000000000007918 */ /* 0x000fca0000000000 */
[----:B------:R3:W-:Y:S04]  /*4be40*/  STL.64 [R1+0x4c0], R4 ;  /* 0x0004c00401007387 */ /* 0x0007e80000100a00 */
[----:B------:R4:W-:Y:S04]  /*4be50*/  STL.64 [R1+0x4c8], R6 ;  /* 0x0004c80601007387 */ /* 0x0009e80000100a00 */
[----:B------:R-:W2:Y:S04]  /*4be60*/  LDL.LU R13, [R1+0x74] ;  /* 0x00007400010d7983 */ /* 0x000ea80000300800 */
[----:B-1----:R-:W2:Y:S04]  /*4be70*/  LDL.LU R14, [R1+0x78] ;  /* 0x00007800010e7983 */ /* 0x002ea80000300800 */
[----:B------:R-:W2:Y:S04]  /*4be80*/  LDL.LU R15, [R1+0x7c] ;  /* 0x00007c00010f7983 */ /* 0x000ea80000300800 */
[----:B---3--:R-:W3:Y:S04]  /*4be90*/  LDL.LU R4, [R1+0x80] ;  /* 0x0000800001047983 */ /* 0x008ee80000300800 */
[----:B------:R-:W3:Y:S04]  /*4bea0*/  LDL.LU R5, [R1+0x84] ;  /* 0x0000840001057983 */ /* 0x000ee80000300800 */
[----:B----4-:R-:W4:Y:S04]  /*4beb0*/  LDL.LU R6, [R1+0x88] ;  /* 0x0000880001067983 */ /* 0x010f280000300800 */
[----:B------:R-:W4:Y:S04]  /*4bec0*/  LDL.LU R7, [R1+0x8c] ;  /* 0x00008c0001077983 */ /* 0x000f280000300800 */
[----:B----4-:R-:W-:Y:S04]  /*4bed0*/  STL.64 [R1+0x53e8], R6 ;  /* 0x0053e80601007387 */ /* 0x010fe80000100a00 */
[----:B---3--:R1:W-:Y:S04]  /*4bee0*/  STL.64 [R1+0x53e0], R4 ;  /* 0x0053e00401007387 */ /* 0x0083e80000100a00 */
[----:B-1----:R-:W3:Y:S04]  /*4bef0*/  LDL.LU R4, [R1+0x110] ;  /* 0x0001100001047983 */ /* 0x002ee80000300800 */
[----:B------:R-:W3:Y:S04]  /*4bf00*/  LDL.LU R5, [R1+0x114] ;  /* 0x0001140001057983 */ /* 0x000ee80000300800 */
[----:B------:R-:W4:Y:S04]  /*4bf10*/  LDL.LU R6, [R1+0x118] ;  /* 0x0001180001067983 */ /* 0x000f280000300800 */
[----:B------:R-:W4:Y:S04]  /*4bf20*/  LDL.LU R7, [R1+0x11c] ;  /* 0x00011c0001077983 */ /* 0x000f280000300800 */
[----:B----4-:R1:W-:Y:S04]  /*4bf30*/  STL.64 [R1+0x53f8], R6 ;  /* 0x0053f80601007387 */ /* 0x0103e80000100a00 */
[----:B---3--:R3:W-:Y:S04]  /*4bf40*/  STL.64 [R1+0x53f0], R4 ;  /* 0x0053f00401007387 */ /* 0x0087e80000100a00 */
[----:B-1----:R-:W4:Y:S04]  /*4bf50*/  LDL.64 R6, [R1+0x8] ;  /* 0x0000080001067983 */ /* 0x002f280000100a00 */
[----:B----4-:R1:W-:Y:S04]  /*4bf60*/  STL.64 [R1+0x5410], R6 ;  /* 0x0054100601007387 */ /* 0x0103e80000100a00 */
[----:B---3--:R-:W3:Y:S04]  /*4bf70*/  LDL.LU R4, [R1+0x130] ;  /* 0x0001300001047983 */ /* 0x008ee80000300800 */
[----:B------:R-:W3:Y:S04]  /*4bf80*/  LDL.LU R5, [R1+0x134] ;  /* 0x0001340001057983 */ /* 0x000ee80000300800 */
[----:B-1----:R-:W3:Y:S04]  /*4bf90*/  LDL.LU R6, [R1+0x138] ;  /* 0x0001380001067983 */ /* 0x002ee80000300800 */
[----:B------:R-:W3:Y:S04]  /*4bfa0*/  LDL.LU R7, [R1+0x13c] ;  /* 0x00013c0001077983 */ /* 0x000ee80000300800 */
[----:B--2---:R-:W-:Y:S04]  /*4bfb0*/  STL.64 [R1+0x53a8], R14 ;  /* 0x0053a80e01007387 */ /* 0x004fe80000100a00 */
[----:B------:R1:W-:Y:S04]  /*4bfc0*/  STL.64 [R1+0x53a0], R12 ;  /* 0x0053a00c01007387 */ /* 0x0003e80000100a00 */
[----:B-1----:R-:W2:Y:S04]  /*4bfd0*/  LDL.LU R12, [R1+0xc0] ;  /* 0x0000c000010c7983 */ /* 0x002ea80000300800 */
[----:B------:R-:W2:Y:S04]  /*4bfe0*/  LDL.LU R13, [R1+0xc4] ;  /* 0x0000c400010d7983 */ /* 0x000ea80000300800 */
[----:B------:R-:W4:Y:S04]  /*4bff0*/  LDL.LU R14, [R1+0xc8] ;  /* 0x0000c800010e7983 */ /* 0x000f280000300800 */
[----:B------:R-:W4:Y:S04]  /*4c000*/  LDL.LU R15, [R1+0xcc] ;  /* 0x0000cc00010f7983 */ /* 0x000f280000300800 */
[----:B----4-:R-:W-:Y:S04]  /*4c010*/  STL.64 [R1+0x53b8], R14 ;  /* 0x0053b80e01007387 */ /* 0x010fe80000100a00 */
[----:B--2---:R1:W-:Y:S04]  /*4c020*/  STL.64 [R1+0x53b0], R12 ;  /* 0x0053b00c01007387 */ /* 0x0043e80000100a00 */
        /* <DEDUP_REMOVED lines=9> */
[----:B------:R-:W4:Y:S01]  /*4c0c0*/  LDL.LU R15, [R1+0xec] ;  /* 0x0000ec00010f7983 */ /* 0x000f220000300800 */
[----:B0-----:R-:W-:-:S02]  /*4c0d0*/  IMAD.MOV.U32 R29, RZ, RZ, R10 ;  /* 0x000000ffff1d7224 */ /* 0x001fc400078e000a */
[----:B------:R-:W-:Y:S02]  /*4c0e0*/  IMAD.MOV.U32 R21, RZ, RZ, R11 ;  /* 0x000000ffff157224 */ /* 0x000fe400078e000b */
[----:B------:R-:W-:Y:S02]  /*4c0f0*/  IMAD.MOV.U32 R24, RZ, RZ, R8 ;  /* 0x000000ffff187224 */ /* 0x000fe400078e0008 */
[----:B------:R-:W-:Y:S01]  /*4c100*/  IMAD.MOV.U32 R25, RZ, RZ, R9 ;  /* 0x000000ffff197224 */ /* 0x000fe200078e0009 */
[----:B----4-:R-:W-:Y:S04]  /*4c110*/  STL.64 [R1+0x5408], R14 ;  /* 0x0054080e01007387 */ /* 0x010fe80000100a00 */
[----:B--2---:R0:W-:Y:S04]  /*4c120*/  STL.64 [R1+0x5400], R12 ;  /* 0x0054000c01007387 */ /* 0x0041e80000100a00 */
[----:B0-----:R-:W2:Y:S04]  /*4c130*/  LDL.LU R12, [R1+0x120] ;  /* 0x00012000010c7983 */ /* 0x001ea80000300800 */
[----:B------:R-:W2:Y:S04]  /*4c140*/  LDL.LU R13, [R1+0x124] ;  /* 0x00012400010d7983 */ /* 0x000ea80000300800 */
[----:B------:R-:W2:Y:S04]  /*4c150*/  LDL.LU R14, [R1+0x128] ;  /* 0x00012800010e7983 */ /* 0x000ea80000300800 */
[----:B------:R-:W2:Y:S04]  /*4c160*/  LDL.LU R15, [R1+0x12c] ;  /* 0x00012c00010f7983 */ /* 0x000ea80000300800 */
[----:B------:R-:W3:Y:S04]  /*4c170*/  LDL.LU.64 R10, [R1+0x5420] ;  /* 0x00542000010a7983 */ /* 0x000ee80000300a00 */
[----:B------:R-:W3:Y:S01]  /*4c180*/  LDL.LU.64 R8, [R1+0x5418] ;  /* 0x0054180001087983 */ /* 0x000ee20000300a00 */
[----:B------:R-:W-:-:S02]  /*4c190*/  IMAD.MOV.U32 R18, RZ, RZ, R3 ;  /* 0x000000ffff127224 */ /* 0x000fc400078e0003 */
[----:B------:R-:W-:Y:S01]  /*4c1a0*/  IMAD.MOV.U32 R19, RZ, RZ, R2 ;  /* 0x000000ffff137224 */ /* 0x000fe200078e0002 */
[----:B------:R-:W-:Y:S04]  /*4c1b0*/  STL [R1+0x5380], R25 ;  /* 0x0053801901007387 */ /* 0x000fe80000100800 */
[----:B------:R-:W-:Y:S02]  /*4c1c0*/  STL [R1+0x537c], R29 ;  /* 0x00537c1d01007387 */ /* 0x000fe40000100800 */
[----:B---3--:R-:W-:-:S15]  /*4c1d0*/  HMMA.16816.F32.BF16 R4, R8, R18, R4 ;  /* 0x000000120804723c */ /* 0x008fde0000041804 */
[----:B------:R-:W-:-:S08]  /*4c1e0*/  NOP ;  /* 0x0000000000007918 */ /* 0x000fd00000000000 */
[----:B------:R-:W-:Y:S04]  /*4c1f0*/  STL.64 [R1+0x5b0], R4 ;  /* 0x0005b00401007387 */ /* 0x000fe80000100a00 */
[----:B------:R0:W-:Y:S04]  /*4c200*/  STL.64 [R1+0x5b8], R6 ;  /* 0x0005b80601007387 */ /* 0x0001e80000100a00 */
[----:B0-----:R-:W2:Y:S02]  /*4c210*/  LDL.LU.64 R6, [R1+0x5410] ;  /* 0x0054100001067983 */ /* 0x001ea40000300a00 */
[----:B--2---:R-:W-:Y:S06]  /*4c220*/  HMMA.16816.F32.BF16 R12, R8, R6, R12 ;  /* 0x00000006080c723c */ /* 0x004fec000004180c */
[----:B------:R-:W-:-:S02]  /*4c230*/  IMAD.MOV.U32 R3, RZ, RZ, R6 ;  /* 0x000000ffff037224 */ /* 0x000fc400078e0006 */
[----:B------:R-:W-:-:S15]  /*4c240*/  IMAD.MOV.U32 R2, RZ, RZ, R7 ;  /* 0x000000ffff027224 */ /* 0x000fde00078e0007 */
[----:B------:R-:W-:Y:S04]  /*4c250*/  STL.64 [R1+0x5a0], R12 ;  /* 0x0005a00c01007387 */ /* 0x000fe80000100a00 */
[----:B------:R0:W-:Y:S04]  /*4c260*/  STL.64 [R1+0x5a8], R14 ;  /* 0x0005a80e01007387 */ /* 0x0001e80000100a00 */
[----:B0-----:R-:W2:Y:S04]  /*4c270*/  LDL.LU.64 R14, [R1+0x5408] ;  /* 0x00540800010e7983 */ /* 0x001ea80000300a00 */
[----:B------:R-:W2:Y:S04]  /*4c280*/  LDL.LU.64 R12, [R1+0x5400] ;  /* 0x00540000010c7983 */ /* 0x000ea80000300a00 */
[----:B------:R-:W3:Y:S04]  /*4c290*/  LDL.LU.64 R6, [R1+0x53f8] ;  /* 0x0053f80001067983 */ /* 0x000ee80000300a00 */
[----:B------:R-:W3:Y:S02]  /*4c2a0*/  LDL.LU.64 R4, [R1+0x53f0] ;  /* 0x0053f00001047983 */ /* 0x000ee40000300a00 */
[----:B---3--:R-:W-:-:S15]  /*4c2b0*/  HMMA.16816.F32.BF16 R4, R8, R22, R4 ;  /* 0x000000160804723c */ /* 0x008fde0000041804 */
[----:B------:R-:W-:-:S08]  /*4c2c0*/  NOP ;  /* 0x0000000000007918 */ /* 0x000fd00000000000 */
[----:B------:R-:W-:Y:S04]  /*4c2d0*/  STL.64 [R1+0x650], R4 ;  /* 0x0006500401007387 */ /* 0x000fe80000100a00 */
[----:B------:R0:W-:Y:S04]  /*4c2e0*/  STL.64 [R1+0x658], R6 ;  /* 0x0006580601007387 */ /* 0x0001e80000100a00 */
[----:B0-----:R-:W3:Y:S04]  /*4c2f0*/  LDL.LU.64 R6, [R1+0x53e8] ;  /* 0x0053e80001067983 */ /* 0x001ee80000300a00 */
[----:B------:R-:W3:Y:S02]  /*4c300*/  LDL.LU.64 R4, [R1+0x53e0] ;  /* 0x0053e00001047983 */ /* 0x000ee40000300a00 */
[----:B---3--:R-:W-:-:S15]  /*4c310*/  HMMA.16816.F32.BF16 R4, R8, R26, R4 ;  /* 0x0000001a0804723c */ /* 0x008fde0000041804 */
[----:B------:R-:W-:-:S08]  /*4c320*/  NOP ;  /* 0x0000000000007918 */ /* 0x000fd00000000000 */
[----:B------:R-:W-:Y:S04]  /*4c330*/  STL.64 [R1+0x590], R4 ;  /* 0x0005900401007387 */ /* 0x000fe80000100a00 */
[----:B------:R-:W-:Y:S04]  /*4c340*/  STL.64 [R1+0x598], R6 ;  /* 0x0005980601007387 */ /* 0x000fe80000100a00 */
[----:B------:R-:W0:Y:S04]  /*4c350*/  LDSM.16.MT88.4 R4, [R0+UR4+0x4380] ;  /* 0x004380040004783b */ /* 0x000e280008004200 */
[----:B0-----:R0:W-:Y:S01]  /*4c360*/  STL [R1+0x28], R6 ;  /* 0x0000280601007387 */ /* 0x0011e20000100800 */
[----:B------:R-:W-:-:S02]  /*4c370*/  IMAD.MOV.U32 R20, RZ, RZ, R7 ;  /* 0x000000ffff147224 */ /* 0x000fc400078e0007 */
[----:B------:R-:W-:Y:S02]  /*4c380*/  IMAD.MOV.U32 R25, RZ, RZ, R4 ;  /* 0x000000ffff197224 */ /* 0x000fe400078e0004 */
[----:B------:R-:W-:Y:S01]  /*4c390*/  IMAD.MOV.U32 R29, RZ, RZ, R5 ;  /* 0x000000ffff1d7224 */ /* 0x000fe200078e0005 */
[----:B0-----:R-:W2:Y:S04]  /*4c3a0*/  LDL.LU.64 R6, [R1+0x53d8] ;  /* 0x0053d80001067983 */ /* 0x001ea80000300a00 */
[----:B------:R-:W2:Y:S01]  /*4c3b0*/  LDL.LU.64 R4, [R1+0x53d0] ;  /* 0x0053d00001047983 */ /* 0x000ea20000300a00 */
[----:B------:R-:W-:-:S03]  /*4c3c0*/  IMAD.MOV.U32 R11, RZ, RZ, R2 ;  /* 0x000000ffff0b7224 */ /* 0x000fc600078e0002 */
[----:B------:R-:W-:Y:S01]  /*4c3d0*/  STL [R1+0x52c8], R0 ;  /* 0x0052c80001007387 */ /* 0x000fe20000100800 */
[----:B--2---:R-:W-:-:S15]  /*4c3e0*/  HMMA.16816.F32.BF16 R12, R4, R18, R12 ;  /* 0x00000012040c723c */ /* 0x004fde000004180c */
[----:B------:R-:W-:-:S08]  /*4c3f0*/  NOP ;  /* 0x0000000000007918 */ /* 0x000fd00000000000 */
[----:B------:R-:W-:Y:S01]  /*4c400*/  STL.64 [R1+0x560], R12 ;  /* 0x0005600c01007387 */ /* 0x000fe20000100a00 */
[----:B------:R-:W-:-:S03]  /*4c410*/  IMAD.MOV.U32 R2, RZ, RZ, R15 ;  /* 0x000000ffff027224 */ /* 0x000fc600078e000f */
[----:B------:R0:W-:Y:S04]  /*4c420*/  STL [R1+0x568], R14 ;  /* 0x0005680e01007387 */ /* 0x0001e80000100800 */
[----:B0-----:R-:W2:Y:S04]  /*4c430*/  LDL.LU.64 R14, [R1+0x53c8] ;  /* 0x0053c800010e7983 */ /* 0x001ea80000300a00 */
[----:B------:R-:W2:Y:S01]  /*4c440*/  LDL.LU.64 R12, [R1+0x53c0] ;  /* 0x0053c000010c7983 */ /* 0x000ea20000300a00 */
[----:B------:R-:W-:-:S03]  /*4c450*/  IMAD.MOV.U32 R10, RZ, RZ, R3 ;  /* 0x000000ffff0a7224 */ /* 0x000fc600078e0003 */
[----:B------:R-:W-:Y:S04]  /*4c460*/  STL [R1+0x5198], R2 ;  /* 0x0051980201007387 */ /* 0x000fe80000100800 */
[----:B--2---:R-:W-:-:S15]  /*4c470*/  HMMA.16816.F32.BF16 R12, R4, R10, R12 ;  /* 0x0000000a040c723c */ /* 0x004fde000004180c */
[----:B------:R-:W-:-:S08]  /*4c480*/  NOP ;  /* 0x0000000000007918 */ /* 0x000fd00000000000 */
[----:B------:R-:W-:Y:S04]  /*4c490*/  STL.64 [R1+0x550], R12 ;  /* 0x0005500c01007387 */ /* 0x000fe80000100a00 */
[----:B------:R0:W-:Y:S04]  /*4c4a0*/  STL.64 [R1+0x558], R14 ;  /* 0x0005580e01007387 */ /* 0x0001e80000100a00 */
[----:B0-----:R-:W2:Y:S04]  /*4c4b0*/  LDL.LU.64 R14, [R1+0x53b8] ;  /* 0x0053b800010e7983 */ /* 0x001ea80000300a00 */
[----:B------:R-:W2:Y:S04]  /*4c4c0*/  LDL.LU.64 R12, [R1+0x53b0] ;  /* 0x0053b000010c7983 */ /* 0x000ea80000300a00 */
[----:B------:R0:W-:Y:S04]  /*4c4d0*/  STL.64 [R1+0x5388], R10 ;  /* 0x0053880a01007387 */ /* 0x0001e80000100a00 */
[----:B------:R-:W3:Y:S04]  /*4c4e0*/  LDL.LU R8, [R1+0x60] ;  /* 0x0000600001087983 */ /* 0x000ee80000300800 */
[----:B------:R-:W3:Y:S04]  /*4c4f0*/  LDL.LU R9, [R1+0x64] ;  /* 0x0000640001097983 */ /* 0x000ee80000300800 */
[----:B0-----:R-:W3:Y:S04]  /*4c500*/  LDL.LU R10, [R1+0x68] ;  /* 0x00006800010a7983 */ /* 0x001ee80000300800 */
[----:B------:R-:W3:Y:S01]  /*4c510*/  LDL.LU R11, [R1+0x6c] ;  /* 0x00006c00010b7983 */ /* 0x000ee20000300800 */
[----:B--2---:R-:W-:-:S15]  /*4c520*/  HMMA.16816.F32.BF16 R12, R4, R22, R12 ;  /* 0x00000016040c723c */ /* 0x004fde000004180c */
[----:B------:R-:W-:-:S08]  /*4c530*/  NOP ;  /* 0x0000000000007918 */ /* 0x000fd00000000000 */
[----:B------:R-:W-:Y:S04]  /*4c540*/  STL.64 [R1+0x640], R12 ;  /* 0x0006400c01007387 */ /* 0x000fe80000100a00 */
[----:B------:R0:W-:Y:S04]  /*4c550*/  STL.64 [R1+0x648], R14 ;  /* 0x0006480e01007387 */ /* 0x0001e80000100a00 */
[----:B0-----:R-:W2:Y:S04]  /*4c560*/  LDL.LU.64 R14, [R1+0x53a8] ;  /* 0x0053a800010e7983 */ /* 0x001ea80000300a00 */
[----:B------:R-:W2:Y:S02]  /*4c570*/  LDL.LU.64 R12, [R1+0x53a0] ;  /* 0x0053a000010c7983 */ /* 0x000ea40000300a00 */
[----:B--2---:R-:W-:Y:S02]  /*4c580*/  HMMA.16816.F32.BF16 R4, R4, R26, R12 ;  /* 0x0000001a0404723c */ /* 0x004fe4000004180c */
[----:B------:R-:W3:Y:S04]  /*4c590*/  LDL.LU.64 R14, [R1+0x5398] ;  /* 0x00539800010e7983 */ /* 0x000ee80000300a00 */
[----:B------:R-:W3:-:S15]  /*4c5a0*/  LDL.LU.64 R12, [R1+0x5390] ;  /* 0x00539000010c7983 */ /* 0x000ede0000300a00 */
[----:B------:R-:W-:-:S02]  /*4c5b0*/  NOP ;  /* 0x0000000000007918 */ /* 0x000fc40000000000 */
[----:B------:R0:W-:Y:S04]  /*4c5c0*/  STL.64 [R1+0x2a0], R4 ;  /* 0x0002a00401007387 */ /* 0x0001e80000100a00 */
[----:B------:R1:W-:Y:S04]  /*4c5d0*/  STL.64 [R1+0x2a8], R6 ;  /* 0x0002a80601007387 */ /* 0x0003e80000100a00 */
[----:B0-----:R-:W2:Y:S04]  /*4c5e0*/  LDL.LU R4, [R1+0x330] ;  /* 0x0003300001047983 */ /* 0x001ea80000300800 */
[----:B------:R-:W2:Y:S04]  /*4c5f0*/  LDL.LU R5, [R1+0x334] ;  /* 0x0003340001057983 */ /* 0x000ea80000300800 */
[----:B-1----:R-:W2:Y:S04]  /*4c600*/  LDL.LU R6, [R1+0x338] ;  /* 0x0003380001067983 */ /* 0x002ea80000300800 */
[----:B------:R-:W2:Y:S01]  /*4c610*/  LDL.LU R7, [R1+0x33c] ;  /* 0x00033c0001077983 */ /* 0x000ea20000300800 */
[----:B------:R-:W0:Y:S01]  /*4c620*/  S2R R3, SR_TID.X ;  /* 0x0000000000037919 */ /* 0x000e220000002100 */
[----:B---3--:R-:W-:Y:S02]  /*4c630*/  HMMA.16816.F32.BF16 R16, R12, R18, R8 ;  /* 0x000000120c10723c */ /* 0x008fe40000041808 */
[----:B------:R-:W2:-:S15]  /*4c640*/  LDL.LU.64 R10, [R1+0x5388] ;  /* 0x00538800010a7983 */ /* 0x000e9e0000300a00 */
[----:B------:R-:W-:-:S06]  /*4c650*/  NOP ;  /* 0x0000000000007918 */ /* 0x000fcc0000000000 */
[----:B------:R0:W-:Y:S02]  /*4c660*/  STL.64 [R1+0x290], R16 ;  /* 0x0002901001007387 */ /* 0x0001e40000100a00 */
[C---:B0-----:R-:W-:Y:S01]  /*4c670*/  IMAD.SHL.U32 R16, R3.reuse, 0x2, RZ ;  /* 0x0000000203107824 */ /* 0x041fe200078e00ff */
[----:B------:R-:W-:-:S05]  /*4c680*/  LOP3.LUT R3, R3, 0x7, RZ, 0xc0, !PT ;  /* 0x0000000703037812 */ /* 0x000fca00078ec0ff */
[----:B------:R-:W-:Y:S01]  /*4c690*/  IMAD R3, R3, 0x110, RZ ;  /* 0x0000011003037824 */ /* 0x000fe200078e02ff */
[----:B------:R-:W-:Y:S04]  /*4c6a0*/  STL.64 [R1+0x298], R18 ;  /* 0x0002981201007387 */ /* 0x000fe80000100a00 */
[----:B------:R-:W-:Y:S02]  /*4c6b0*/  LOP3.LUT R3, R3, 0x30, R16, 0x78, !PT ;  /* 0x0000003003037812 */ /* 0x000fe400078e7810 */
[----:B------:R-:W0:Y:S02]  /*4c6c0*/  LDSM.16.MT88.4 R16, [R28+UR4+0x8000] ;  /* 0x008000041c10783b */ /* 0x000e240008004200 */
[----:B------:R-:W-:Y:S02]  /*4c6d0*/  LOP3.LUT R3, R3, 0x40, RZ, 0x3c, !PT ;  /* 0x0000004003037812 */ /* 0x000fe400078e3cff */
[----:B0-----:R0:W-:Y:S04]  /*4c6e0*/  STL.64 [R1+0x40], R16 ;  /* 0x0000401001007387 */ /* 0x0011e80000100a00 */
[----:B------:R1:W-:Y:S01]  /*4c6f0*/  STL [R1+0x48], R18 ;  /* 0x0000481201007387 */ /* 0x0003e20000100800 */
[----:B------:R-:W-:-:S02]  /*4c700*/  IMAD.MOV.U32 R0, RZ, RZ, R19 ;  /* 0x000000ffff007224 */ /* 0x000fc400078e0013 */
[----:B------:R-:W-:Y:S02]  /*4c710*/  IMAD.MOV.U32 R9, RZ, RZ, R13 ;  /* 0x000000ffff097224 */ /* 0x000fe400078e000d */
[----:B------:R-:W-:Y:S02]  /*4c720*/  IMAD.MOV.U32 R8, RZ, RZ, R14 ;  /* 0x000000ffff087224 */ /* 0x000fe400078e000e */
[----:B------:R-:W-:Y:S01]  /*4c730*/  IMAD.MOV.U32 R2, RZ, RZ, R15 ;  /* 0x000000ffff027224 */ /* 0x000fe200078e000f */
[----:B--2---:R-:W-:-:S15]  /*4c740*/  HMMA.16816.F32.BF16 R4, R12, R10, R4 ;  /* 0x0000000a0c04723c */ /* 0x004fde0000041804 */
[----:B------:R-:W-:-:S08]  /*4c750*/  NOP ;  /* 0x0000000000007918 */ /* 0x000fd00000000000 */
[----:B------:R-:W-:Y:S04]  /*4c760*/  STL.64 [R1+0x280], R4 ;  /* 0x0002800401007387 */ /* 0x000fe80000100a00 */
[----:B------:R-:W-:Y:S04]  /*4c770*/  STL.64 [R1+0x288], R6 ;  /* 0x0002880601007387 */ /* 0x000fe80000100a00 */
[----:B------:R-:W2:Y:S01]  /*4c780*/  LDSM.16.M88.4 R4, [R3+UR4+0x20000] ;  /* 0x020000040304783b */ /* 0x000ea20008000200 */
[----:B------:R-:W-:-:S03]  /*4c790*/  IMAD.MOV.U32 R10, RZ, RZ, R12 ;  /* 0x000000ffff0a7224 */ /* 0x000fc600078e000c */
[----:B0-----:R-:W3:Y:S04]  /*4c7a0*/  LDL.LU R16, [R1+0x3c0] ;  /* 0x0003c00001107983 */ /* 0x001ee80000300800 */
[----:B------:R-:W3:Y:S04]  /*4c7b0*/  LDL.LU R17, [R1+0x3c4] ;  /* 0x0003c40001117983 */ /* 0x000ee80000300800 */
[----:B-1----:R-:W3:Y:S04]  /*4c7c0*/  LDL.LU R18, [R1+0x3c8] ;  /* 0x0003c80001127983 */ /* 0x002ee80000300800 */
[----:B------:R-:W3:Y:S04]  /*4c7d0*/  LDL.LU R19, [R1+0x3cc] ;  /* 0x0003cc0001137983 */ /* 0x000ee80000300800 */
[----:B------:R-:W-:Y:S04]  /*4c7e0*/  LDSM.16.M88.4 R12, [R3+UR4+0x21000] ;  /* 0x02100004030c783b */ /* 0x000fe80008000200 */
[----:B--2---:R0:W-:Y:S04]  /*4c7f0*/  STL [R1+0x4e3c], R6 ;  /* 0x004e3c0601007387 */ /* 0x0041e80000100800 */
[----:B------:R-:W-:Y:S04]  /*4c800*/  STL [R1+0x4e38], R7 ;  /* 0x004e380701007387 */ /* 0x000fe80000100800 */
[----:B------:R1:W-:Y:S01]  /*4c810*/  STL.64 [R1+0x52c0], R4 ;  /* 0x0052c00401007387 */ /* 0x0003e20000100a00 */
[----:B0-----:R-:W-:-:S02]  /*4c820*/  IMAD.MOV.U32 R6, RZ, RZ, R8 ;  /* 0x000000ffff067224 */ /* 0x001fc400078e0008 */
[----:B-1----:R-:W-:Y:S02]  /*4c830*/  IMAD.MOV.U32 R4, RZ, RZ, R10 ;  /* 0x000000ffff047224 */ /* 0x002fe400078e000a */
[----:B------:R-:W-:Y:S02]  /*4c840*/  IMAD.MOV.U32 R5, RZ, RZ, R9 ;  /* 0x000000ffff057224 */ /* 0x000fe400078e0009 */
[----:B------:R-:W0:Y:S04]  /*4c850*/  LDSM.16.M88.4 R8, [R3+UR4+0x20800] ;  /* 0x020800040308783b */ /* 0x000e280008000200 */
[----:B0-----:R-:W-:Y:S04]  /*4c860*/  STL [R1+0x519c], R10 ;  /* 0x00519c0a01007387 */ /* 0x001fe80000100800 */
[----:B------:R-:W-:Y:S04]  /*4c870*/  STL [R1+0x4f80], R11 ;  /* 0x004f800b01007387 */ /* 0x000fe80000100800 */
[----:B------:R0:W-:Y:S04]  /*4c880*/  STL.64 [R1+0x5338], R8 ;  /* 0x0053380801007387 */ /* 0x0001e80000100a00 */
[----:B0-----:R-:W2:Y:S04]  /*4c890*/  LDL.LU R8, [R1+0x3d0] ;  /* 0x0003d00001087983 */ /* 0x001ea80000300800 */
[----:B------:R-:W2:Y:S04]  /*4c8a0*/  LDL.LU R9, [R1+0x3d4] ;  /* 0x0003d40001097983 */ /* 0x000ea80000300800 */
[----:B------:R-:W2:Y:S04]  /*4c8b0*/  LDL.LU R10, [R1+0x3d8] ;  /* 0x0003d800010a7983 */ /* 0x000ea80000300800 */
[----:B------:R-:W2:Y:S04]  /*4c8c0*/  LDL.LU R11, [R1+0x3dc] ;  /* 0x0003dc00010b7983 */ /* 0x000ea80000300800 */
[----:B------:R-:W-:Y:S04]  /*4c8d0*/  STL [R1+0x4e64], R14 ;  /* 0x004e640e01007387 */ /* 0x000fe80000100800 */
[----:B------:R-:W-:Y:S04]  /*4c8e0*/  STL [R1+0x4e60], R15 ;  /* 0x004e600f01007387 */ /* 0x000fe80000100800 */
[----:B------:R0:W-:Y:S02]  /*4c8f0*/  STL.64 [R1+0x52d0], R12 ;  /* 0x0052d00c01007387 */ /* 0x0001e40000100a00 */
[----:B0-----:R-:W-:-:S02]  /*4c900*/  IMAD.MOV.U32 R12, RZ, RZ, R25 ;  /* 0x000000ffff0c7224 */ /* 0x001fc400078e0019 */
[----:B------:R-:W4:Y:S01]  /*4c910*/  LDL.LU R25, [R1+0x5380] ;  /* 0x0053800001197983 */ /* 0x000f220000300800 */
[----:B------:R-:W-:-:S03]  /*4c920*/  IMAD.MOV.U32 R13, RZ, RZ, R29 ;  /* 0x000000ffff0d7224 */ /* 0x000fc600078e001d */
[----:B------:R-:W2:Y:S04]  /*4c930*/  LDL.LU R29, [R1+0x537c] ;  /* 0x00537c00011d7983 */ /* 0x000ea80000300800 */
[----:B------:R-:W4:Y:S01]  /*4c940*/  LDL.LU R14, [R1+0x28] ;  /* 0x00002800010e7983 */ /* 0x000f220000300800 */
[----:B------:R-:W-:-:S03]  /*4c950*/  IMAD.MOV.U32 R15, RZ, RZ, R20 ;  /* 0x000000ffff0f7224 */ /* 0x000fc600078e0014 */
[----:B------:R-:W2:Y:S01]  /*4c960*/  LDL.LU R20, [R1+0x5378] ;  /* 0x0053780001147983 */ /* 0x000ea20000300800 */
[----:B------:R-:W-:-:S07]  /*4c970*/  IMAD.MOV.U32 R7, RZ, RZ, R2 ;  /* 0x000000ffff077224 */ /* 0x000fce00078e0002 */
[----:B---3--:R-:W-:Y:S01]  /*4c980*/  HMMA.16816.F32.BF16 R16, R4, R22, R16 ;  /* 0x000000160410723c */ /* 0x008fe20000041810 */
[----:B----4-:R-:W-:Y:S04]  /*4c990*/  STL.64 [R1+0x5330], R14 ;  /* 0x0053300e01007387 */ /* 0x010fe80000100a00 */
[----:B------:R0:W-:Y:S02]  /*4c9a0*/  STL.64 [R1+0x5328], R12 ;  /* 0x0053280c01007387 */ /* 0x0001e40000100a00 */
[----:B0-----:R-:W-:Y:S02]  /*4c9b0*/  IMAD.MOV.U32 R12, RZ, RZ, R24 ;  /* 0x000000ffff0c7224 */ /* 0x001fe400078e0018 */
[----:B------:R-:W3:Y:S01]  /*4c9c0*/  LDL.LU R24, [R1+0x5374] ;  /* 0x0053740001187983 */ /* 0x000ee20000300800 */
[----:B------:R-:W-:-:S03]  /*4c9d0*/  IMAD.MOV.U32 R13, RZ, RZ, R25 ;  /* 0x000000ffff0d7224 */ /* 0x000fc600078e0019 */
[----:B------:R-:W3:Y:S04]  /*4c9e0*/  LDL.LU R25, [R1+0x5370] ;  /* 0x0053700001197983 */ /* 0x000ee80000300800 */
[----:B------:R0:W-:Y:S04]  /*4c9f0*/  STL.64 [R1+0x5360], R22 ;  /* 0x0053601601007387 */ /* 0x0001e80000100a00 */
[----:B--2---:R-:W-:Y:S04]  /*4ca00*/  STL [R1+0x5358], R20 ;  /* 0x0053581401007387 */ /* 0x004fe80000100800 */
[----:B------:R-:W-:Y:S04]  /*4ca10*/  STL.64 [R1+0x270], R16 ;  /* 0x0002701001007387 */ /* 0x000fe80000100a00 */
[----:B------:R-:W-:Y:S04]  /*4ca20*/  STL.64 [R1+0x278], R18 ;  /* 0x0002781201007387 */ /* 0x000fe80000100a00 */
[----:B------:R-:W1:Y:S04]  /*4ca30*/  LDSM.16.M88.4 R16, [R3+UR4+0x21800] ;  /* 0x021800040310783b */ /* 0x000e680008000200 */
[----:B0-----:R-:W2:Y:S04]  /*4ca40*/  LDL.LU.64 R22, [R1+0x18] ;  /* 0x0000180001167983 */ /* 0x001ea80000300a00 */
[----:B-1----:R-:W-:Y:S04]  /*4ca50*/  STL [R1+0x4ebc], R18 ;  /* 0x004ebc1201007387 */ /* 0x002fe80000100800 */
[----:B------:R0:W-:Y:S04]  /*4ca60*/  STL [R1+0x4eb8], R19 ;  /* 0x004eb81301007387 */ /* 0x0001e80000100800 */
[----:B------:R1:W-:Y:S04]  /*4ca70*/  STL.64 [R1+0x5320], R16 ;  /* 0x0053201001007387 */ /* 0x0003e80000100a00 */
[----:B0-----:R-:W4:Y:S01]  /*4ca80*/  LDL.LU.64 R18, [R1+0x8] ;  /* 0x0000080001127983 */ /* 0x001f220000300a00 */
[----:B------:R-:W-:Y:S03]  /*4ca90*/  HMMA.16816.F32.BF16 R4, R4, R26, R8 ;  /* 0x0000001a0404723c */ /* 0x000fe60000041808 */
[----:B------:R-:W0:Y:S04]  /*4caa0*/  LDSM.16.MT88.4 R8, [R28+UR4+0x8080] ;  /* 0x008080041c08783b */ /* 0x000e280008004200 */
[----:B----4-:R4:W-:Y:S04]  /*4cab0*/  STL.64 [R1+0x5368], R18 ;  /* 0x0053681201007387 */ /* 0x0109e80000100a00 */
[----:B-1----:R-:W2:Y:S04]  /*4cac0*/  LDL.LU R16, [R1+0x3e0] ;  /* 0x0003e00001107983 */ /* 0x002ea80000300800 */
[----:B------:R-:W2:Y:S04]  /*4cad0*/  LDL.LU R17, [R1+0x3e4] ;  /* 0x0003e40001117983 */ /* 0x000ea80000300800 */
[----:B----4-:R-:W2:Y:S04]  /*4cae0*/  LDL.LU R18, [R1+0x3e8] ;  /* 0x0003e80001127983 */ /* 0x010ea80000300800 */
[----:B------:R-:W2:Y:S01]  /*4caf0*/  LDL.LU R19, [R1+0x3ec] ;  /* 0x0003ec0001137983 */ /* 0x000ea20000300800 */
[----:B------:R-:W-:-:S02]  /*4cb00*/  IMAD.MOV.U32 R14, RZ, RZ, R29 ;  /* 0x000000ffff0e7224 */ /* 0x000fc400078e001d */
[----:B------:R-:W-:Y:S01]  /*4cb10*/  IMAD.MOV.U32 R15, RZ, RZ, R21 ;  /* 0x000000ffff0f7224 */ /* 0x000fe200078e0015 */
[----:B------:R-:W-:Y:S04]  /*4cb20*/  STL.64 [R1+0x5348], R26 ;  /* 0x0053481a01007387 */ /* 0x000fe80000100a00 */
[----:B---3--:R1:W-:Y:S04]  /*4cb30*/  STL.64 [R1+0x5340], R24 ;  /* 0x0053401801007387 */ /* 0x0083e80000100a00 */
[----:B------:R0:W-:Y:S04]  /*4cb40*/  STL.64 [R1+0x240], R4 ;  /* 0x0002400401007387 */ /* 0x0001e80000100a00 */
[----:B------:R3:W-:Y:S04]  /*4cb50*/  STL.64 [R1+0x248], R6 ;  /* 0x0002480601007387 */ /* 0x0007e80000100a00 */
[----:B-1----:R-:W4:Y:S04]  /*4cb60*/  LDL.LU R24, [R1+0x410] ;  /* 0x0004100001187983 */ /* 0x002f280000300800 */
[----:B------:R-:W4:Y:S01]  /*4cb70*/  LDL.LU R25, [R1+0x414] ;  /* 0x0004140001197983 */ /* 0x000f220000300800 */
[----:B0-----:R-:W-:-:S03]  /*4cb80*/  IMAD.MOV.U32 R5, RZ, RZ, R10 ;  /* 0x000000ffff057224 */ /* 0x001fc600078e000a */
[----:B------:R-:W4:Y:S01]  /*4cb90*/  LDL.LU R26, [R1+0x418] ;  /* 0x00041800011a7983 */ /* 0x000f220000300800 */
[----:B---3--:R-:W-:Y:S02]  /*4cba0*/  IMAD.MOV.U32 R7, RZ, RZ, R8 ;  /* 0x000000ffff077224 */ /* 0x008fe400078e0008 */
[----:B------:R-:W-:Y:S01]  /*4cbb0*/  IMAD.MOV.U32 R6, RZ, RZ, R9 ;  /* 0x000000ffff067224 */ /* 0x000fe200078e0009 */
[----:B------:R-:W4:Y:S01]  /*4cbc0*/  LDL.LU R27, [R1+0x41c] ;  /* 0x00041c00011b7983 */ /* 0x000f220000300800 */
[----:B------:R-:W-:-:S03]  /*4cbd0*/  IMAD.MOV.U32 R4, RZ, RZ, R11 ;  /* 0x000000ffff047224 */ /* 0x000fc600078e000b */
[----:B------:R-:W3:Y:S04]  /*4cbe0*/  LDL.LU R8, [R1+0x400] ;  /* 0x0004000001087983 */ /* 0x000ee80000300800 */
[----:B------:R-:W3:Y:S04]  /*4cbf0*/  LDL.LU R9, [R1+0x404] ;  /* 0x0004040001097983 */ /* 0x000ee80000300800 */
[----:B------:R-:W3:Y:S04]  /*4cc00*/  LDL.LU R10, [R1+0x408] ;  /* 0x00040800010a7983 */ /* 0x000ee80000300800 */
[----:B------:R-:W3:Y:S04]  /*4cc10*/  LDL.LU R11, [R1+0x40c] ;  /* 0x00040c00010b7983 */ /* 0x000ee80000300800 */
[----:B------:R-:W-:Y:S04]  /*4cc20*/  STL.64 [R1+0x52e0], R6 ;  /* 0x0052e00601007387 */ /* 0x000fe80000100a00 */
[----:B------:R0:W-:Y:S04]  /*4cc30*/  STL.64 [R1+0x52d8], R4 ;  /* 0x0052d80401007387 */ /* 0x0001e80000100a00 */
[----:B0-----:R-:W4:Y:S04]  /*4cc40*/  LDL.LU R4, [R1+0x3f0] ;  /* 0x0003f00001047983 */ /* 0x001f280000300800 */
[----:B------:R-:W4:Y:S04]  /*4cc50*/  LDL.LU R5, [R1+0x3f4] ;  /* 0x0003f40001057983 */ /* 0x000f280000300800 */
[----:B------:R-:W4:Y:S04]  /*4cc60*/  LDL.LU R6, [R1+0x3f8] ;  /* 0x0003f80001067983 */ /* 0x000f280000300800 */
[----:B------:R-:W4:Y:S01]  /*4cc70*/  LDL.LU R7, [R1+0x3fc] ;  /* 0x0003fc0001077983 */ /* 0x000f220000300800 */
[----:B--2---:R-:W-:-:S15]  /*4cc80*/  HMMA.16816.F32.BF16 R16, R12, R22, R16 ;  /* 0x000000160c10723c */ /* 0x004fde0000041810 */
[----:B------:R-:W-:-:S08]  /*4cc90*/  NOP ;  /* 0x0000000000007918 */ /* 0x000fd00000000000 */
[----:B------:R-:W-:Y:S04]  /*4cca0*/  STL.64 [R1+0x230], R16 ;  /* 0x0002301001007387 */ /* 0x000fe80000100a00 */
[----:B------:R0:W-:Y:S04]  /*4ccb0*/  STL.64 [R1+0x238], R18 ;  /* 0x0002381201007387 */ /* 0x0001e80000100a00 */
[----:B0-----:R-:W4:Y:S01]  /*4ccc0*/  LDL.LU.64 R18, [R1+0x5368] ;  /* 0x0053680001127983 */ /* 0x001f220000300a00 */
[----:B------:R-:W-:Y:S02]  /*4ccd0*/  IMAD.MOV.U32 R29, RZ, RZ, R22 ;  /* 0x000000ffff1d7224 */ /* 0x000fe400078e0016 */
[----:B------:R-:W-:-:S02]  /*4cce0*/  IMAD.MOV.U32 R2, RZ, RZ, R23 ;  /* 0x000000ffff027224 */ /* 0x000fc400078e0017 */
[----:B------:R-:W2:Y:S04]  /*4ccf0*/  LDL.LU.64 R22, [R1+0x5360] ;  /* 0x0053600001167983 */ /* 0x000ea80000300a00 */
[----:B------:R-:W3:Y:S01]  /*4cd00*/  LDL.LU R20, [R1+0x5358] ;  /* 0x0053580001147983 */ /* 0x000ee20000300800 */
[----:B----4-:R-:W-:-:S15]  /*4cd10*/  HMMA.16816.F32.BF16 R4, R12, R18, R4 ;  /* 0x000000120c04723c */ /* 0x010fde0000041804 */
[----:B------:R-:W-:-:S08]  /*4cd20*/  NOP ;  /* 0x0000000000007918 */ /* 0x000fd00000000000 */
[----:B------:R0:W-:Y:S04]  /*4cd30*/  STL.64 [R1+0x260], R4 ;  /* 0x0002600401007387 */ /* 0x0001e80000100a00 */
[----:B------:R1:W-:Y:S04]  /*4cd40*/  STL.64 [R1+0x268], R6 ;  /* 0x0002680601007387 */ /* 0x0003e80000100a00 */
[----:B0-----:R-:W4:Y:S04]  /*4cd50*/  LDL.LU R4, [R1+0x480] ;  /* 0x0004800001047983 */ /* 0x001f280000300800 */
[----:B------:R-:W4:Y:S04]  /*4cd60*/  LDL.LU R5, [R1+0x484] ;  /* 0x0004840001057983 */ /* 0x000f280000300800 */
[----:B-1----:R-:W2:Y:S04]  /*4cd70*/  LDL.LU R6, [R1+0x488] ;  /* 0x0004880001067983 */ /* 0x002ea80000300800 */
[----:B------:R-:W2:Y:S01]  /*4cd80*/  LDL.LU R7, [R1+0x48c] ;  /* 0x00048c0001077983 */ /* 0x000ea20000300800 */
[----:B------:R-:W-:-:S03]  /*4cd90*/  IMAD.MOV.U32 R21, RZ, RZ, R18 ;  /* 0x000000ffff157224 */ /* 0x000fc600078e0012 */
[----:B------:R-:W3:Y:S01]  /*4cda0*/  LDL.LU R16, [R1+0x420] ;  /* 0x0004200001107983 */ /* 0x000ee20000300800 */
[----:B------:R-:W-:-:S03]  /*4cdb0*/  IMAD.MOV.U32 R3, RZ, RZ, R19 ;  /* 0x000000ffff037224 */ /* 0x000fc600078e0013 */
[----:B------:R-:W3:Y:S04]  /*4cdc0*/  LDL.LU R17, [R1+0x424] ;  /* 0x0004240001117983 */ /* 0x000ee80000300800 */
[----:B------:R-:W3:Y:S04]  /*4cdd0*/  LDL.LU R18, [R1+0x428] ;  /* 0x0004280001127983 */ /* 0x000ee80000300800 */
[----:B------:R-:W3:Y:S04]  /*4cde0*/  LDL.LU R19, [R1+0x42c] ;  /* 0x00042c0001137983 */ /* 0x000ee80000300800 */
[----:B--2---:R-:W-:Y:S04]  /*4cdf0*/  STL.64 [R1+0x52f0], R6 ;  /* 0x0052f00601007387 */ /* 0x004fe80000100a00 */
[----:B----4-:R0:W-:Y:S04]  /*4ce00*/  STL.64 [R1+0x52e8], R4 ;  /* 0x0052e80401007387 */ /* 0x0101e80000100a00 */
[----:B0-----:R-:W2:Y:S04]  /*4ce10*/  LDL.LU R4, [R1+0x440] ;  /* 0x0004400001047983 */ /* 0x001ea80000300800 */
[----:B------:R-:W2:Y:S04]  /*4ce20*/  LDL.LU R5, [R1+0x444] ;  /* 0x0004440001057983 */ /* 0x000ea80000300800 */
[----:B------:R-:W4:Y:S04]  /*4ce30*/  LDL.LU R6, [R1+0x448] ;  /* 0x0004480001067983 */ /* 0x000f280000300800 */
[----:B------:R-:W4:Y:S01]  /*4ce40*/  LDL.LU R7, [R1+0x44c] ;  /* 0x00044c0001077983 */ /* 0x000f220000300800 */
[----:B------:R-:W-:Y:S03]  /*4ce50*/  HMMA.16816.F32.BF16 R24, R12, R22, R24 ;  /* 0x000000160c18723c */ /* 0x000fe60000041818 */
[----:B----4-:R0:W-:Y:S04]  /*4ce60*/  STL.64 [R1+0x5300], R6 ;  /* 0x0053000601007387 */ /* 0x0101e80000100a00 */
[----:B--2---:R-:W-:Y:S01]  /*4ce70*/  STL.64 [R1+0x52f8], R4 ;  /* 0x0052f80401007387 */ /* 0x004fe20000100a00 */
[----:B0-----:R-:W-:-:S02]  /*4ce80*/  IMAD.MOV.U32 R6, RZ, RZ, R21 ;  /* 0x000000ffff067224 */ /* 0x001fc400078e0015 */
[----:B------:R-:W-:Y:S01]  /*4ce90*/  IMAD.MOV.U32 R7, RZ, RZ, R3 ;  /* 0x000000ffff077224 */ /* 0x000fe200078e0003 */
[----:B------:R-:W3:Y:S04]  /*4cea0*/  LDL.LU R21, [R1+0x5354] ;  /* 0x0053540001157983 */ /* 0x000ee80000300800 */
[----:B------:R-:W2:Y:S04]  /*4ceb0*/  LDL.LU R3, [R1+0x5350] ;  /* 0x0053500001037983 */ /* 0x000ea80000300800 */
[----:B------:R-:W-:Y:S04]  /*4cec0*/  STL.64 [R1+0x5318], R6 ;  /* 0x0053180601007387 */ /* 0x000fe80000100a00 */
[----:B------:R-:W-:Y:S04]  /*4ced0*/  STL.64 [R1+0x250], R24 ;  /* 0x0002501801007387 */ /* 0x000fe80000100a00 */
[----:B------:R0:W-:Y:S04]  /*4cee0*/  STL.64 [R1+0x258], R26 ;  /* 0x0002581a01007387 */ /* 0x0001e80000100a00 */
[----:B0-----:R-:W4:Y:S04]  /*4cef0*/  LDL.LU.64 R26, [R1+0x5348] ;  /* 0x00534800011a7983 */ /* 0x001f280000300a00 */
[----:B------:R-:W2:Y:S04]  /*4cf00*/  LDL.LU.64 R24, [R1+0x5340] ;  /* 0x0053400001187983 */ /* 0x000ea80000300a00 */
[----:B------:R-:W-:Y:S01]  /*4cf10*/  STL.64 [R1+0x5310], R22 ;  /* 0x0053101601007387 */ /* 0x000fe20000100a00 */
[----:B------:R-:W-:-:S02]  /*4cf20*/  IMAD.MOV.U32 R7, RZ, RZ, R2 ;  /* 0x000000ffff077224 */ /* 0x000fc400078e0002 */
[----:B------:R-:W-:Y:S01]  /*4cf30*/  IMAD.MOV.U32 R6, RZ, RZ, R29 ;  /* 0x000000ffff067224 */ /* 0x000fe200078e001d */
[----:B---3--:R0:W-:Y:S04]  /*4cf40*/  STL.64 [R1+0x5308], R20 ;  /* 0x0053081401007387 */ /* 0x0081e80000100a00 */
[----:B0-----:R-:W3:Y:S04]  /*4cf50*/  LDL.LU R20, [R1+0x430] ;  /* 0x0004300001147983 */ /* 0x001ee80000300800 */
[----:B------:R-:W3:Y:S04]  /*4cf60*/  LDL.LU R21, [R1+0x434] ;  /* 0x0004340001157983 */ /* 0x000ee80000300800 */
[----:B------:R-:W3:Y:S04]  /*4cf70*/  LDL.LU R22, [R1+0x438] ;  /* 0x0004380001167983 */ /* 0x000ee80000300800 */
[----:B------:R-:W3:Y:S01]  /*4cf80*/  LDL.LU R23, [R1+0x43c] ;  /* 0x00043c0001177983 */ /* 0x000ee20000300800 */
[----:B----4-:R-:W-:Y:S03]  /*4cf90*/  HMMA.16816.F32.BF16 R12, R12, R26, R8 ;  /* 0x0000001a0c0c723c */ /* 0x010fe60000041808 */
[----:B------:R-:W4:-:S15]  /*4cfa0*/  LDL.LU.64 R8, [R1+0x5338] ;  /* 0x0053380001087983 */ /* 0x000f1e0000300a00 */
[----:B------:R-:W-:-:S05]  /*4cfb0*/  NOP ;  /* 0x0000000000007918 */ /* 0x000fca0000000000 */
[----:B------:R-:W-:Y:S04]  /*4cfc0*/  STL.64 [R1+0x220], R12 ;  /* 0x0002200c01007387 */ /* 0x000fe80000100a00 */
[----:B------:R-:W-:Y:S04]  /*4cfd0*/  STL.64 [R1+0x228], R14 ;  /* 0x0002280e01007387 */ /* 0x000fe80000100a00 */
[----:B------:R-:W0:Y:S02]  /*4cfe0*/  LDSM.16.MT88.4 R12, [R28+UR4+0x8100] ;  /* 0x008100041c0c783b */ /* 0x000e240008004200 */
[----:B0-----:R-:W-:-:S02]  /*4cff0*/  IMAD.MOV.U32 R10, RZ, RZ, R14 ;  /* 0x000000ffff0a7224 */ /* 0x001fc400078e000e */
[----:B------:R-:W-:Y:S02]  /*4d000*/  IMAD.MOV.U32 R2, RZ, RZ, R15 ;  /* 0x000000ffff027224 */ /* 0x000fe400078e000f */
[----:B------:R-:W-:Y:S01]  /*4d010*/  IMAD.MOV.U32 R29, RZ, RZ, R12 ;  /* 0x000000ffff1d7224 */ /* 0x000fe200078e000c */
[----:B------:R-:W2:Y:S01]  /*4d020*/  LDL.LU.64 R14, [R1+0x5330] ;  /* 0x00533000010e7983 */ /* 0x000ea20000300a00 */
[----:B------:R-:W-:-:S03]  /*4d030*/  IMAD.MOV.U32 R11, RZ, RZ, R13 ;  /* 0x000000ffff0b7224 */ /* 0x000fc600078e000d */
[----:B------:R-:W2:Y:S04]  /*4d040*/  LDL.LU.64 R12, [R1+0x5328] ;  /* 0x00532800010c7983 */ /* 0x000ea80000300a00 */
[----:B------:R-:W-:Y:S04]  /*4d050*/  STL.64 [R1+0x52b8], R10 ;  /* 0x0052b80a01007387 */ /* 0x000fe80000100a00 */
[----:B----4-:R0:W-:Y:S04]  /*4d060*/  STL.64 [R1+0x52b0], R8 ;  /* 0x0052b00801007387 */ /* 0x0101e80000100a00 */
[----:B0-----:R-:W4:Y:S04]  /*4d070*/  LDL.LU R8, [R1+0x540] ;  /* 0x0005400001087983 */ /* 0x001f280000300800 */
[----:B------:R-:W4:Y:S04]  /*4d080*/  LDL.LU R9, [R1+0x544] ;  /* 0x0005440001097983 */ /* 0x000f280000300800 */
[----:B------:R-:W4:Y:S04]  /*4d090*/  LDL.LU R10, [R1+0x548] ;  /* 0x00054800010a7983 */ /* 0x000f280000300800 */
[----:B------:R-:W4:Y:S01]  /*4d0a0*/  LDL.LU R11, [R1+0x54c] ;  /* 0x00054c00010b7983 */ /* 0x000f220000300800 */
[----:B--2---:R-:W-:Y:S03]  /*4d0b0*/  HMMA.16816.F32.BF16 R4, R12, R6, R16 ;  /* 0x000000060c04723c */ /* 0x004fe60000041810 */
[----:B------:R-:W2:-:S15]  /*4d0c0*/  LDL.LU.64 R16, [R1+0x5320] ;  /* 0x0053200001107983 */ /* 0x000e9e0000300a00 */
[----:B------:R-:W-:-:S05]  /*4d0d0*/  NOP ;  /* 0x0000000000007918 */ /* 0x000fca0000000000 */
[----:B------:R-:W-:Y:S01]  /*4d0e0*/  STL.64 [R1+0x210], R4 ;  /* 0x0002100401007387 */ /* 0x000fe20000100a00 */
[----:B------:R-:W-:Y:S02]  /*4d0f0*/  IMAD.MOV.U32 R18, RZ, RZ, R6 ;  /* 0x000000ffff127224 */ /* 0x000fe400078e0006 */
[----:B------:R-:W-:Y:S02]  /*4d100*/  IMAD.MOV.U32 R19, RZ, RZ, R7 ;  /* 0x000000ffff137224 */ /* 0x000fe400078e0007 */
[----:B------:R-:W3:Y:S04]  /*4d110*/  LDL.LU.64 R6, [R1+0x5318] ;  /* 0x0053180001067983 */ /* 0x000ee80000300a00 */
[----:B------:R-:W-:Y:S04]  /*4d120*/  STL.64 [R1+0x52a0], R18 ;  /* 0x0052a01201007387 */ /* 0x000fe80000100a00 */
[----:B--2---:R0:W-:Y:S04]  /*4d130*/  STL.64 [R1+0x5298], R16 ;  /* 0x0052981001007387 */ /* 0x0041e80000100a00 */
[----:B0-----:R-:W2:Y:S04]  /*4d140*/  LDL.LU R16, [R1+0x520] ;  /* 0x0005200001107983 */ /* 0x001ea80000300800 */
[----:B------:R-:W2:Y:S04]  /*4d150*/  LDL.LU R17, [R1+0x524] ;  /* 0x0005240001117983 */ /* 0x000ea80000300800 */
[----:B------:R-:W2:Y:S04]  /*4d160*/  LDL.LU R18, [R1+0x528] ;  /* 0x0005280001127983 */ /* 0x000ea80000300800 */
[----:B------:R-:W2:Y:S01]  /*4d170*/  LDL.LU R19, [R1+0x52c] ;  /* 0x00052c0001137983 */ /* 0x000ea20000300800 */
[----:B---3--:R-:W-:Y:S03]  /*4d180*/  HMMA.16816.F32.BF16 R4, R12, R6, R20 ;  /* 0x000000060c04723c */ /* 0x008fe60000041814 */
[----:B------:R-:W3:Y:S04]  /*4d190*/  LDL.LU.64 R22, [R1+0x5310] ;  /* 0x0053100001167983 */ /* 0x000ee80000300a00 */
[----:B------:R-:W4:-:S15]  /*4d1a0*/  LDL.LU.64 R20, [R1+0x5308] ;  /* 0x0053080001147983 */ /* 0x000f1e0000300a00 */
[----:B------:R-:W-:-:S01]  /*4d1b0*/  NOP ;  /* 0x0000000000007918 */ /* 0x000fc20000000000 */
[----:B------:R-:W-:Y:S04]  /*4d1c0*/  STL.64 [R1+0x200], R4 ;  /* 0x0002000401007387 */ /* 0x000fe80000100a00 */
[----:B------:R0:W-:Y:S04]  /*4d1d0*/  STL.64 [R1+0x208], R6 ;  /* 0x0002080601007387 */ /* 0x0001e80000100a00 */
[----:B0-----:R-:W3:Y:S04]  /*4d1e0*/  LDL.LU.64 R6, [R1+0x5300] ;  /* 0x0053000001067983 */ /* 0x001ee80000300a00 */
[----:B------:R-:W3:Y:S04]  /*4d1f0*/  LDL.LU.64 R4, [R1+0x52f8] ;  /* 0x0052f80001047983 */ /* 0x000ee80000300a00 */
[----:B----4-:R0:W-:Y:S04]  /*4d200*/  STL.64 [R1+0x51f8], R20 ;  /* 0x0051f81401007387 */ /* 0x0101e80000100a00 */
[----:B0-----:R-:W4:Y:S01]  /*4d210*/  LDL.LU R20, [R1+0x530] ;  /* 0x0005300001147983 */ /* 0x001f220000300800 */
[----:B---3--:R-:W-:-:S15]  /*4d220*/  HMMA.16816.F32.BF16 R4, R12, R22, R4 ;  /* 0x000000160c04723c */ /* 0x008fde0000041804 */
[----:B------:R-:W-:-:S08]  /*4d230*/  NOP ;  /* 0x0000000000007918 */ /* 0x000fd00000000000 */
[----:B------:R-:W-:Y:S04]  /*4d240*/  STL.64 [R1+0x1c0], R4 ;  /* 0x0001c00401007387 */ /* 0x000fe80000100a00 */
[----:B------:R-:W-:Y:S04]  /*4d250*/  STL.64 [R1+0x1c8], R6 ;  /* 0x0001c80601007387 */ /* 0x000fe80000100a00 */
[----:B------:R-:W0:Y:S04]  /*4d260*/  LDSM.16.MT88.4 R4, [R28+UR4+0x8180] ;  /* 0x008180041c04783b */ /* 0x000e280008004200 */
[----:B------:R-:W4:Y:S04]  /*4d270*/  LDL.LU R21, [R1+0x534] ;  /* 0x0005340001157983 */ /* 0x000f280000300800 */
[----:B------:R-:W4:Y:S04]  /*4d280*/  LDL.LU R22, [R1+0x538] ;  /* 0x0005380001167983 */ /* 0x000f280000300800 */
[----:B0-----:R-:W-:Y:S04]  /*4d290*/  STL.64 [R1+0x30], R4 ;  /* 0x0000300401007387 */ /* 0x001fe80000100a00 */
[----:B------:R0:W-:Y:S04]  /*4d2a0*/  STL.64 [R1+0x38], R6 ;  /* 0x0000380601007387 */ /* 0x0001e80000100a00 */
[----:B0-----:R-:W3:Y:S04]  /*4d2b0*/  LDL.LU.64 R6, [R1+0x52f0] ;  /* 0x0052f00001067983 */ /* 0x001ee80000300a00 */
[----:B------:R-:W3:Y:S02]  /*4d2c0*/  LDL.LU.64 R4, [R1+0x52e8] ;  /* 0x0052e80001047983 */ /* 0x000ee40000300a00 */
[----:B---3--:R-:W-:Y:S02]  /*4d2d0*/  HMMA.16816.F32.BF16 R12, R12, R26, R4 ;  /* 0x0000001a0c0c723c */ /* 0x008fe40000041804 */
[----:B------:R-:W3:Y:S04]  /*4d2e0*/  LDL.LU.64 R6, [R1+0x52e0] ;  /* 0x0052e00001067983 */ /* 0x000ee80000300a00 */
[----:B------:R-:W2:-:S15]  /*4d2f0*/  LDL.LU.64 R4, [R1+0x52d8] ;  /* 0x0052d80001047983 */ /* 0x000e9e0000300a00 */
[----:B------:R-:W-:-:S02]  /*4d300*/  NOP ;  /* 0x0000000000007918 */ /* 0x000fc40000000000 */
[----:B------:R0:W-:Y:S04]  /*4d310*/  STL.64 [R1+0xd0], R12 ;  /* 0x0000d00c01007387 */ /* 0x0001e80000100a00 */
[----:B------:R-:W-:Y:S04]  /*4d320*/  STL [R1+0xd8], R14 ;  /* 0x0000d80e01007387 */ /* 0x000fe80000100800 */
[----:B0-----:R-:W4:Y:S04]  /*4d330*/  LDL.LU.64 R12, [R1+0x52d0] ;  /* 0x0052d000010c7983 */ /* 0x001f280000300a00 */
[----:B------:R3:W-:Y:S01]  /*4d340*/  STL.64 [R1+0x5240], R24 ;  /* 0x0052401801007387 */ /* 0x0007e20000100a00 */
[----:B------:R-:W-:-:S02]  /*4d350*/  IMAD.MOV.U32 R23, RZ, RZ, R3 ;  /* 0x000000ffff177224 */ /* 0x000fc400078e0003 */
[----:B------:R-:W-:Y:S02]  /*4d360*/  IMAD.MOV.U32 R3, RZ, RZ, R15 ;  /* 0x000000ffff037224 */ /* 0x000fe400078e000f */
[----:B---3--:R-:W-:Y:S02]  /*4d370*/  IMAD.MOV.U32 R24, RZ, RZ, R7 ;  /* 0x000000ffff187224 */ /* 0x008fe400078e0007 */
[----:B------:R-:W-:Y:S02]  /*4d380*/  IMAD.MOV.U32 R25, RZ, RZ, R6 ;  /* 0x000000ffff197224 */ /* 0x000fe400078e0006 */
[----:B--2---:R-:W-:Y:S02]  /*4d390*/  IMAD.MOV.U32 R26, RZ, RZ, R5 ;  /* 0x000000ffff1a7224 */ /* 0x004fe400078e0005 */
[----:B------:R-:W-:Y:S02]  /*4d3a0*/  IMAD.MOV.U32 R27, RZ, RZ, R4 ;  /* 0x000000ffff1b7224 */ /* 0x000fe400078e0004 */
[----:B------:R-:W0:Y:S04]  /*4d3b0*/  LDSM.16.MT88.4 R4, [R28+UR4+0x8200] ;  /* 0x008200041c04783b */ /* 0x000e280008004200 */
[----:B------:R1:W-:Y:S04]  /*4d3c0*/  STL.64 [R1+0x5280], R26 ;  /* 0x0052801a01007387 */ /* 0x0003e80000100a00 */
[----:B------:R2:W-:Y:S01]  /*4d3d0*/  STL.64 [R1+0x5278], R24 ;  /* 0x0052781801007387 */ /* 0x0005e20000100a00 */
[----:B-1----:R-:W-:-:S03]  /*4d3e0*/  IMAD.MOV.U32 R27, RZ, RZ, R0 ;  /* 0x000000ffff1b7224 */ /* 0x002fc600078e0000 */
[----:B--2---:R-:W2:Y:S04]  /*4d3f0*/  LDL.LU R24, [R1+0x40] ;  /* 0x0000400001187983 */ /* 0x004ea80000300800 */
[----:B------:R-:W2:Y:S04]  /*4d400*/  LDL.LU R25, [R1+0x44] ;  /* 0x0000440001197983 */ /* 0x000ea80000300800 */
[----:B------:R-:W2:Y:S04]  /*4d410*/  LDL.LU R26, [R1+0x48] ;  /* 0x00004800011a7983 */ /* 0x000ea80000300800 */
[----:B------:R-:W3:Y:S04]  /*4d420*/  LDL.LU R0, [R1+0x52c8] ;  /* 0x0052c80001007983 */ /* 0x000ee80000300800 */
[----:B------:R-:W-:Y:S04]  /*4d430*/  STL [R1+0x4e8c], R3 ;  /* 0x004e8c0301007387 */ /* 0x000fe80000100800 */
[----:B0-----:R0:W-:Y:S04]  /*4d440*/  STL.64 [R1+0x20], R4 ;  /* 0x0000200401007387 */ /* 0x0011e80000100a00 */
[----:B------:R-:W-:Y:S04]  /*4d450*/  STL.64 [R1+0x28], R6 ;  /* 0x0000280601007387 */ /* 0x000fe80000100a00 */
[----:B0-----:R-:W2:Y:S02]  /*4d460*/  LDL.LU.64 R4, [R1+0x52c0] ;  /* 0x0052c00001047983 */ /* 0x001ea40000300a00 */
[----:B--2---:R-:W-:-:S15]  /*4d470*/  HMMA.16816.F32.BF16 R8, R24, R4, R8 ;  /* 0x000000041808723c */ /* 0x004fde0000041808 */
[----:B------:R-:W-:-:S08]  /*4d480*/  NOP ;  /* 0x0000000000007918 */ /* 0x000fd00000000000 */
[----:B------:R0:W-:Y:S01]  /*4d490*/  STL.64 [R1+0xc8], R10 ;  /* 0x0000c80a01007387 */ /* 0x0001e20000100a00 */
[----:B------:R-:W-:Y:S02]  /*4d4a0*/  IMAD.MOV.U32 R14, RZ, RZ, R8 ;  /* 0x000000ffff0e7224 */ /* 0x000fe400078e0008 */
[----:B------:R-:W-:Y:S01]  /*4d4b0*/  IMAD.MOV.U32 R15, RZ, RZ, R9 ;  /* 0x000000ffff0f7224 */ /* 0x000fe200078e0009 */
[----:B0-----:R-:W2:Y:S04]  /*4d4c0*/  LDL.LU.64 R10, [R1+0x52b8] ;  /* 0x0052b800010a7983 */ /* 0x001ea80000300a00 */
[----:B------:R-:W3:Y:S01]  /*4d4d0*/  LDL.LU.64 R8, [R1+0x52b0] ;  /* 0x0052b00001087983 */ /* 0x000ee20000300a00 */
[C---:B----4-:R-:W-:Y:S06]  /*4d4e0*/  HMMA.16816.F32.BF16 R16, R24.reuse, R12, R16 ;  /* 0x0000000c1810723c */ /* 0x050fec0000041810 */
[----:B---3--:R-:W-:-:S15]  /*4d4f0*/  HMMA.16816.F32.BF16 R20, R24, R8, R20 ;  /* 0x000000081814723c */ /* 0x008fde0000041814 */
[----:B------:R-:W-:-:S08]  /*4d500*/  NOP ;  /* 0x0000000000007918 */ /* 0x000fd00000000000 */
[----:B------:R-:W-:Y:S04]  /*4d510*/  STL.64 [R1+0xb0], R20 ;  /* 0x0000b01401007387 */ /* 0x000fe80000100a00 */
[----:B------:R-:W-:Y:S04]  /*4d520*/  STL.64 [R1+0xb8], R22 ;  /* 0x0000b81601007387 */ /* 0x000fe80000100a00 */
[----:B------:R-:W-:Y:S04]  /*4d530*/  STL [R1+0xa0], R16 ;  /* 0x0000a01001007387 */ /* 0x000fe80000100800 */
[----:B------:R-:W-:Y:S04]  /*4d540*/  STL [R1+0xac], R19 ;  /* 0x0000ac1301007387 */ /* 0x000fe80000100800 */
[----:B------:R-:W-:Y:S04]  /*4d550*/  STL.64 [R1+0x5260], R14 ;  /* 0x0052600e01007387 */ /* 0x000fe80000100a00 */
[----:B------:R0:W-:Y:S04]  /*4d560*/  STL.64 [R1+0x5258], R12 ;  /* 0x0052580c01007387 */ /* 0x0001e80000100a00 */
[----:B0-----:R-:W3:Y:S04]  /*4d570*/  LDL.LU R12, [R1+0x620] ;  /* 0x00062000010c7983 */ /* 0x001ee80000300800 */
[----:B------:R-:W3:Y:S04]  /*4d580*/  LDL.LU R13, [R1+0x624] ;  /* 0x00062400010d7983 */ /* 0x000ee80000300800 */
[----:B------:R-:W4:Y:S04]  /*4d590*/  LDL.LU R14, [R1+0x628] ;  /* 0x00062800010e7983 */ /* 0x000f280000300800 */
[----:B------:R-:W4:Y:S01]  /*4d5a0*/  LDL.LU R15, [R1+0x62c] ;  /* 0x00062c00010f7983 */ /* 0x000f220000300800 */
[----:B------:R-:W-:-:S02]  /*4d5b0*/  IMAD.MOV.U32 R6, RZ, RZ, R17 ;  /* 0x000000ffff067224 */ /* 0x000fc400078e0011 */
[----:B------:R-:W-:Y:S02]  /*4d5c0*/  IMAD.MOV.U32 R7, RZ, RZ, R18 ;  /* 0x000000ffff077224 */ /* 0x000fe400078e0012 */
[----:B------:R-:W0:Y:S04]  /*4d5d0*/  LDSM.16.MT88.4 R16, [R28+UR4+0x8280] ;  /* 0x008280041c10783b */ /* 0x000e280008004200 */
[----:B----4-:R-:W-:Y:S04]  /*4d5e0*/  STL.64 [R1+0x5270], R14 ;  /* 0x0052700e01007387 */ /* 0x010fe80000100a00 */
[----:B---3--:R1:W-:Y:S04]  /*4d5f0*/  STL.64 [R1+0x5268], R12 ;  /* 0x0052680c01007387 */ /* 0x0083e80000100a00 */
[----:B-1----:R-:W3:Y:S04]  /*4d600*/  LDL.LU R12, [R1+0x630] ;  /* 0x00063000010c7983 */ /* 0x002ee80000300800 */
[----:B------:R-:W3:Y:S04]  /*4d610*/  LDL.LU R13, [R1+0x634] ;  /* 0x00063400010d7983 */ /* 0x000ee80000300800 */
[----:B------:R-:W4:Y:S04]  /*4d620*/  LDL.LU R14, [R1+0x638] ;  /* 0x00063800010e7983 */ /* 0x000f280000300800 */
[----:B------:R-:W4:Y:S01]  /*4d630*/  LDL.LU R15, [R1+0x63c] ;  /* 0x00063c00010f7983 */ /* 0x000f220000300800 */
[----:B--2---:R-:W-:-:S02]  /*4d640*/  IMAD.MOV.U32 R22, RZ, RZ, R10 ;  /* 0x000000ffff167224 */ /* 0x004fc400078e000a */
[----:B------:R-:W-:Y:S02]  /*4d650*/  IMAD.MOV.U32 R23, RZ, RZ, R2 ;  /* 0x000000ffff177224 */ /* 0x000fe400078e0002 */
[----:B------:R-:W-:Y:S02]  /*4d660*/  IMAD.MOV.U32 R20, RZ, RZ, R29 ;  /* 0x000000ffff147224 */ /* 0x000fe400078e001d */
[----:B------:R-:W-:Y:S02]  /*4d670*/  IMAD.MOV.U32 R21, RZ, RZ, R11 ;  /* 0x000000ffff157224 */ /* 0x000fe400078e000b */
[----:B0-----:R-:W-:Y:S02]  /*4d680*/  IMAD.MOV.U32 R10, RZ, RZ, R18 ;  /* 0x000000ffff0a7224 */ /* 0x001fe400078e0012 */
[----:B------:R-:W-:Y:S01]  /*4d690*/  IMAD.MOV.U32 R2, RZ, RZ, R19 ;  /* 0x000000ffff027224 */ /* 0x000fe200078e0013 */
[----:B----4-:R-:W-:Y:S04]  /*4d6a0*/  STL.64 [R1+0x5290], R14 ;  /* 0x0052900e01007387 */ /* 0x010fe80000100a00 */
[----:B---3--:R0:W-:Y:S04]  /*4d6b0*/  STL.64 [R1+0x5288], R12 ;  /* 0x0052880c01007387 */ /* 0x0081e80000100a00 */
[----:B0-----:R-:W2:Y:S04]  /*4d6c0*/  LDL.LU R12, [R1+0x510] ;  /* 0x00051000010c7983 */ /* 0x001ea80000300800 */
[----:B------:R-:W2:Y:S04]  /*4d6d0*/  LDL.LU R13, [R1+0x514] ;  /* 0x00051400010d7983 */ /* 0x000ea80000300800 */
[----:B------:R-:W2:Y:S04]  /*4d6e0*/  LDL.LU R14, [R1+0x518] ;  /* 0x00051800010e7983 */ /* 0x000ea80000300800 */
[----:B------:R-:W2:Y:S04]  /*4d6f0*/  LDL.LU R15, [R1+0x51c] ;  /* 0x00051c00010f7983 */ /* 0x000ea80000300800 */
[----:B------:R-:W3:Y:S04]  /*4d700*/  LDL.LU R29, [R1+0x52a8] ;  /* 0x0052a800011d7983 */ /* 0x000ee80000300800 */
[----:B------:R-:W-:Y:S04]  /*4d710*/  STL.64 [R1+0x5250], R22 ;  /* 0x0052501601007387 */ /* 0x000fe80000100a00 */
[----:B------:R0:W-:Y:S04]  /*4d720*/  STL.64 [R1+0x5248], R20 ;  /* 0x0052481401007387 */ /* 0x0001e80000100a00 */
[----:B0-----:R-:W4:Y:S04]  /*4d730*/  LDL.LU R20, [R1+0x500] ;  /* 0x0005000001147983 */ /* 0x001f280000300800 */
[----:B------:R-:W4:Y:S04]  /*4d740*/  LDL.LU R21, [R1+0x504] ;  /* 0x0005040001157983 */ /* 0x000f280000300800 */
[----:B------:R-:W4:Y:S04]  /*4d750*/  LDL.LU R22, [R1+0x508] ;  /* 0x0005080001167983 */ /* 0x000f280000300800 */
[----:B------:R-:W4:Y:S04]  /*4d760*/  LDL.LU R23, [R1+0x50c] ;  /* 0x00050c0001177983 */ /* 0x000f280000300800 */
[----:B------:R-:W-:Y:S04]  /*4d770*/  STL [R1+0x4e90], R7 ;  /* 0x004e900701007387 */ /* 0x000fe80000100800 */
[----:B------:R-:W-:Y:S04]  /*4d780*/  STL [R1+0x4e88], R6 ;  /* 0x004e880601007387 */ /* 0x000fe80000100800 */
[----:B------:R0:W-:Y:S04]  /*4d790*/  STL.64 [R1+0x10], R16 ;  /* 0x0000101001007387 */ /* 0x0001e80000100a00 */
[----:B------:R-:W3:Y:S04]  /*4d7a0*/  LDL.LU.64 R18, [R1+0x52a0] ;  /* 0x0052a00001127983 */ /* 0x000ee80000300a00 */
[----:B0-----:R-:W2:Y:S04]  /*4d7b0*/  LDL.LU.64 R16, [R1+0x5298] ;  /* 0x0052980001107983 */ /* 0x001ea80000300a00 */
[----:B------:R-:W-:Y:S04]  /*4d7c0*/  STL [R1+0x51a4], R2 ;  /* 0x0051a40201007387 */ /* 0x000fe80000100800 */
[----:B------:R-:W-:Y:S01]  /*4d7d0*/  STL [R1+0x51a0], R10 ;  /* 0x0051a00a01007387 */ /* 0x000fe20000100800 */
[----:B--2---:R-:W-:Y:S03]  /*4d7e0*/  HMMA.16816.F32.BF16 R24, R24, R16, R12 ;  /* 0x000000101818723c */ /* 0x004fe6000004180c */
[----:B------:R-:W2:Y:S04]  /*4d7f0*/  LDL.LU.64 R14, [R1+0x5290] ;  /* 0x00529000010e7983 */ /* 0x000ea80000300a00 */
[----:B------:R-:W2:-:S15]  /*4d800*/  LDL.LU.64 R12, [R1+0x5288] ;  /* 0x00528800010c7983 */ /* 0x000e9e0000300a00 */
[----:B------:R-:W-:-:S01]  /*4d810*/  NOP ;  /* 0x0000000000007918 */ /* 0x000fc20000000000 */
[----:B------:R-:W-:Y:S04]  /*4d820*/  STL.64 [R1+0x70], R24 ;  /* 0x0000701801007387 */ /* 0x000fe80000100a00 */
[----:B------:R-:W-:Y:S04]  /*4d830*/  STL.64 [R1+0x78], R26 ;  /* 0x0000781a01007387 */ /* 0x000fe80000100a00 */
[----:B------:R-:W0:Y:S02]  /*4d840*/  LDSM.16.MT88.4 R24, [R28+UR4+0x8300] ;  /* 0x008300041c18783b */ /* 0x000e240008004200 */
[----:B0-----:R-:W-:-:S02]  /*4d850*/  IMAD.MOV.U32 R2, RZ, RZ, R26 ;  /* 0x000000ffff027224 */ /* 0x001fc400078e001a */
[----:B------:R0:W-:Y:S01]  /*4d860*/  STL.64 [R1], R24 ;  /* 0x0000001801007387 */ /* 0x0001e20000100a00 */
[----:B------:R-:W-:-:S03]  /*4d870*/  IMAD.MOV.U32 R10, RZ, RZ, R27 ;  /* 0x000000ffff0a7224 */ /* 0x000fc600078e001b */
[----:B------:R-:W2:Y:S04]  /*4d880*/  LDL.LU.64 R26, [R1+0x5280] ;  /* 0x00528000011a7983 */ /* 0x000ea80000300a00 */
[----:B0-----:R-:W2:Y:S02]  /*4d890*/  LDL.LU.64 R24, [R1+0x5278] ;  /* 0x0052780001187983 */ /* 0x001ea40000300a00 */
        /* <DEDUP_REMOVED lines=11> */
[----:B------:R-:W4:Y:S04]  /*4d950*/  LDL.LU.64 R12, [R1+0x5258] ;  /* 0x00525800010c7983 */ /* 0x000f280000300a00 */
[----:B------:R-:W-:Y:S04]  /*4d960*/  STL [R1+0x5238], R10 ;  /* 0x0052380a01007387 */ /* 0x000fe80000100800 */
[----:B------:R0:W-:Y:S04]  /*4d970*/  STL.64 [R1+0x5230], R8 ;  /* 0x0052300801007387 */ /* 0x0001e80000100a00 */
[----:B0-----:R-:W4:Y:S04]  /*4d980*/  LDL.LU R8, [R1+0x610] ;  /* 0x0006100001087983 */ /* 0x001f280000300800 */
[----:B------:R-:W4:Y:S04]  /*4d990*/  LDL.LU R9, [R1+0x614] ;  /* 0x0006140001097983 */ /* 0x000f280000300800 */
[----:B------:R-:W4:Y:S04]  /*4d9a0*/  LDL.LU R10, [R1+0x618] ;  /* 0x00061800010a7983 */ /* 0x000f280000300800 */
[----:B------:R-:W4:Y:S02]  /*4d9b0*/  LDL.LU R11, [R1+0x61c] ;  /* 0x00061c00010b7983 */ /* 0x000f240000300800 */
[C---:B----4-:R-:W-:Y:S06]  /*4d9c0*/  HMMA.16816.F32.BF16 R8, R24.reuse, R12, R8 ;  /* 0x0000000c1808723c */ /* 0x050fec0000041808 */
[----:B------:R-:W-:-:S15]  /*4d9d0*/  HMMA.16816.F32.BF16 R24, R24, R16, R20 ;  /* 0x000000101818723c */ /* 0x000fde0000041814 */
[----:B------:R-:W-:-:S02]  /*4d9e0*/  NOP ;  /* 0x0000000000007918 */ /* 0x000fc40000000000 */
[----:B------:R0:W-:Y:S04]  /*4d9f0*/  STL.64 [R1+0x130], R8 ;  /* 0x0001300801007387 */ /* 0x0001e80000100a00 */
[----:B------:R1:W-:Y:S04]  /*4da00*/  STL.64 [R1+0x138], R10 ;  /* 0x0001380a01007387 */ /* 0x0003e80000100a00 */
[----:B0-----:R-:W4:Y:S04]  /*4da10*/  LDL.LU R8, [R1+0x600] ;  /* 0x0006000001087983 */ /* 0x001f280000300800 */
[----:B------:R-:W4:Y:S04]  /*4da20*/  LDL.LU R9, [R1+0x604] ;  /* 0x0006040001097983 */ /* 0x000f280000300800 */
[----:B-1----:R-:W4:Y:S04]  /*4da30*/  LDL.LU R10, [R1+0x608] ;  /* 0x00060800010a7983 */ /* 0x002f280000300800 */
[----:B------:R-:W4:Y:S04]  /*4da40*/  LDL.LU R11, [R1+0x60c] ;  /* 0x00060c00010b7983 */ /* 0x000f280000300800 */
[----:B--2---:R-:W-:Y:S04]  /*4da50*/  STL.64 [R1+0x5228], R14 ;  /* 0x0052280e01007387 */ /* 0x004fe80000100a00 */
[----:B------:R0:W-:Y:S04]  /*4da60*/  STL.64 [R1+0x5220], R12 ;  /* 0x0052200c01007387 */ /* 0x0001e80000100a00 */
[----:B0-----:R-:W2:Y:S04]  /*4da70*/  LDL.LU R12, [R1+0x5f0] ;  /* 0x0005f000010c7983 */ /* 0x001ea80000300800 */
[----:B------:R-:W2:Y:S04]  /*4da80*/  LDL.LU R13, [R1+0x5f4] ;  /* 0x0005f400010d7983 */ /* 0x000ea80000300800 */
[----:B------:R-:W2:Y:S04]  /*4da90*/  LDL.LU R14, [R1+0x5f8] ;  /* 0x0005f800010e7983 */ /* 0x000ea80000300800 */
[----:B------:R-:W2:Y:S04]  /*4daa0*/  LDL.LU R15, [R1+0x5fc] ;  /* 0x0005fc00010f7983 */ /* 0x000ea80000300800 */
[----:B------:R-:W4:Y:S04]  /*4dab0*/  LDL.LU.64 R22, [R1+0x5250] ;  /* 0x0052500001167983 */ /* 0x000f280000300a00 */
[----:B------:R-:W4:Y:S04]  /*4dac0*/  LDL.LU.64 R20, [R1+0x5248] ;  /* 0x0052480001147983 */ /* 0x000f280000300a00 */
[----:B------:R0:W-:Y:S04]  /*4dad0*/  STL.64 [R1+0x80], R24 ;  /* 0x0000801801007387 */ /* 0x0001e80000100a00 */
[----:B------:R-:W-:Y:S04]  /*4dae0*/  STL.64 [R1+0x88], R26 ;  /* 0x0000881a01007387 */ /* 0x000fe80000100a00 */
[----:B0-----:R-:W2:Y:S04]  /*4daf0*/  LDL.LU.64 R24, [R1+0x5240] ;  /* 0x0052400001187983 */ /* 0x001ea80000300a00 */
[----:B---3--:R-:W-:Y:S04]  /*4db00*/  STL.64 [R1+0x5218], R18 ;  /* 0x0052181201007387 */ /* 0x008fe80000100a00 */
[----:B------:R0:W-:Y:S04]  /*4db10*/  STL.64 [R1+0x5210], R16 ;  /* 0x0052101001007387 */ /* 0x0001e80000100a00 */
[----:B0-----:R-:W3:Y:S04]  /*4db20*/  LDL.LU R16, [R1+0x1b0] ;  /* 0x0001b00001107983 */ /* 0x001ee80000300800 */
[----:B------:R-:W3:Y:S01]  /*4db30*/  LDL.LU R17, [R1+0x1b4] ;  /* 0x0001b40001117983 */ /* 0x000ee20000300800 */
[----:B--2---:R-:W-:-:S02]  /*4db40*/  IMAD.MOV.U32 R18, RZ, RZ, R25 ;  /* 0x000000ffff127224 */ /* 0x004fc400078e0019 */
[----:B------:R-:W-:Y:S02]  /*4db50*/  IMAD.MOV.U32 R19, RZ, RZ, R24 ;  /* 0x000000ffff137224 */ /* 0x000fe400078e0018 */
[----:B------:R-:W0:Y:S04]  /*4db60*/  LDSM.16.MT88.4 R24, [R28+UR4+0x8380] ;  /* 0x008380041c18783b */ /* 0x000e280008004200 */
[----:B0-----:R-:W-:Y:S04]  /*4db70*/  STL.64 [R1+0x50c0], R26 ;  /* 0x0050c01a01007387 */ /* 0x001fe80000100a00 */
[----:B------:R0:W-:Y:S04]  /*4db80*/  STL.64 [R1+0x50b8], R24 ;  /* 0x0050b81801007387 */ /* 0x0001e80000100a00 */
[----:B0-----:R-:W2:Y:S04]  /*4db90*/  LDL.LU.64 R24, [R1+0x20] ;  /* 0x0000200001187983 */ /* 0x001ea80000300a00 */
[----:B------:R-:W4:Y:S04]  /*4dba0*/  LDL.LU.64 R26, [R1+0x28] ;  /* 0x00002800011a7983 */ /* 0x000f280000300a00 */
[----:B----4-:R-:W-:Y:S04]  /*4dbb0*/  STL.64 [R1+0x51b0], R26 ;  /* 0x0051b01a01007387 */ /* 0x010fe80000100a00 */
[----:B--2---:R0:W-:Y:S04]  /*4dbc0*/  STL.64 [R1+0x51a8], R24 ;  /* 0x0051a81801007387 */ /* 0x0041e80000100a00 */
[----:B0-----:R-:W2:Y:S04]  /*4dbd0*/  LDL.LU R24, [R1+0x1f0] ;  /* 0x0001f00001187983 */ /* 0x001ea80000300800 */
[----:B------:R-:W2:Y:S04]  /*4dbe0*/  LDL.LU R25, [R1+0x1f4] ;  /* 0x0001f40001197983 */ /* 0x000ea80000300800 */
[----:B------:R-:W4:Y:S04]  /*4dbf0*/  LDL.LU R26, [R1+0x1f8] ;  /* 0x0001f800011a7983 */ /* 0x000f280000300800 */
[----:B------:R-:W4:Y:S01]  /*4dc00*/  LDL.LU R27, [R1+0x1fc] ;  /* 0x0001fc00011b7983 */ /* 0x000f220000300800 */
[C---:B------:R-:W-:Y:S03]  /*4dc10*/  HMMA.16816.F32.BF16 R8, R20.reuse, R4, R8 ;  /* 0x000000041408723c */ /* 0x040fe60000041808 */
[----:B----4-:R-:W-:Y:S04]  /*4dc20*/  STL.64 [R1+0x51c0], R26 ;  /* 0x0051c01a01007387 */ /* 0x010fe80000100a00 */
[----:B--2---:R0:W-:Y:S04]  /*4dc30*/  STL.64 [R1+0x51b8], R24 ;  /* 0x0051b81801007387 */ /* 0x0041e80000100a00 */
[----:B0-----:R-:W2:Y:S04]  /*4dc40*/  LDL.LU.64 R24, [R1+0x30] ;  /* 0x0000300001187983 */ /* 0x001ea80000300a00 */
[----:B------:R-:W4:Y:S04]  /*4dc50*/  LDL.LU.64 R26, [R1+0x38] ;  /* 0x00003800011a7983 */ /* 0x000f280000300a00 */
[----:B----4-:R-:W-:Y:S04]  /*4dc60*/  STL.64 [R1+0x5208], R26 ;  /* 0x0052081a01007387 */ /* 0x010fe80000100a00 */
[----:B--2---:R0:W-:Y:S04]  /*4dc70*/  STL.64 [R1+0x5200], R24 ;  /* 0x0052001801007387 */ /* 0x0041e80000100a00 */
[----:B0-----:R-:W2:Y:S04]  /*4dc80*/  LDL.LU R24, [R1+0x1a0] ;  /* 0x0001a00001187983 */ /* 0x001ea80000300800 */
[----:B------:R-:W2:Y:S04]  /*4dc90*/  LDL.LU R25, [R1+0x1a4] ;  /* 0x0001a40001197983 */ /* 0x000ea80000300800 */
[----:B------:R-:W2:Y:S04]  /*4dca0*/  LDL.LU R26, [R1+0x1a8] ;  /* 0x0001a800011a7983 */ /* 0x000ea80000300800 */
[----:B------:R-:W2:Y:S04]  /*4dcb0*/  LDL.LU R27, [R1+0x1ac] ;  /* 0x0001ac00011b7983 */ /* 0x000ea80000300800 */
[----:B------:R-:W-:Y:S04]  /*4dcc0*/  STL.64 [R1+0x60], R8 ;  /* 0x0000600801007387 */ /* 0x000fe80000100a00 */
[----:B------:R0:W-:Y:S04]  /*4dcd0*/  STL.64 [R1+0x68], R10 ;  /* 0x0000680a01007387 */ /* 0x0001e80000100a00 */
[----:B0-----:R-:W4:Y:S04]  /*4dce0*/  LDL.LU R10, [R1+0x5238] ;  /* 0x00523800010a7983 */ /* 0x001f280000300800 */
[----:B------:R-:W3:Y:S02]  /*4dcf0*/  LDL.LU.64 R8, [R1+0x5230] ;  /* 0x0052300001087983 */ /* 0x000ee40000300a00 */
[----:B---3--:R-:W-:-:S15]  /*4dd00*/  HMMA.16816.F32.BF16 R12, R20, R8, R12 ;  /* 0x00000008140c723c */ /* 0x008fde000004180c */
[----:B------:R-:W-:-:S08]  /*4dd10*/  NOP ;  /* 0x0000000000007918 */ /* 0x000fd00000000000 */
[----:B------:R-:W-:Y:S04]  /*4dd20*/  STL.64 [R1+0x120], R12 ;  /* 0x0001200c01007387 */ /* 0x000fe80000100a00 */
[----:B------:R0:W-:Y:S04]  /*4dd30*/  STL.64 [R1+0x128], R14 ;  /* 0x0001280e01007387 */ /* 0x0001e80000100a00 */
[----:B0-----:R-:W3:Y:S04]  /*4dd40*/  LDL.LU.64 R14, [R1+0x5228] ;  /* 0x00522800010e7983 */ /* 0x001ee80000300a00 */
[----:B------:R-:W2:Y:S04]  /*4dd50*/  LDL.LU.64 R12, [R1+0x5220] ;  /* 0x00522000010c7983 */ /* 0x000ea80000300a00 */
[----:B----4-:R-:W-:Y:S04]  /*4dd60*/  STL [R1+0x51f0], R10 ;  /* 0x0051f00a01007387 */ /* 0x010fe80000100800 */
        /* <DEDUP_REMOVED lines=9> */
[----:B0-----:R-:W2:Y:S04]  /*4de00*/  LDL.LU.64 R18, [R1+0x5218] ;  /* 0x0052180001127983 */ /* 0x001ea80000300a00 */
[----:B------:R-:W4:Y:S04]  /*4de10*/  LDL.LU.64 R16, [R1+0x5210] ;  /* 0x0052100001107983 */ /* 0x000f280000300a00 */
[----:B---3--:R-:W-:Y:S04]  /*4de20*/  STL.64 [R1+0x51e0], R14 ;  /* 0x0051e00e01007387 */ /* 0x008fe80000100a00 */
[----:B------:R0:W-:Y:S04]  /*4de30*/  STL.64 [R1+0x51d8], R12 ;  /* 0x0051d80c01007387 */ /* 0x0001e80000100a00 */
[----:B0-----:R-:W3:Y:S04]  /*4de40*/  LDL.LU R12, [R1+0x5d0] ;  /* 0x0005d000010c7983 */ /* 0x001ee80000300800 */
[----:B------:R-:W3:Y:S04]  /*4de50*/  LDL.LU R13, [R1+0x5d4] ;  /* 0x0005d400010d7983 */ /* 0x000ee80000300800 */
[----:B------:R-:W3:Y:S04]  /*4de60*/  LDL.LU R14, [R1+0x5d8] ;  /* 0x0005d800010e7983 */ /* 0x000ee80000300800 */
[----:B------:R-:W3:Y:S01]  /*4de70*/  LDL.LU R15, [R1+0x5dc] ;  /* 0x0005dc00010f7983 */ /* 0x000ee20000300800 */
[----:B----4-:R-:W-:Y:S03]  /*4de80*/  HMMA.16816.F32.BF16 R20, R20, R16, R24 ;  /* 0x000000101414723c */ /* 0x010fe60000041818 */
[----:B------:R-:W4:Y:S04]  /*4de90*/  LDL.LU.64 R26, [R1+0x5208] ;  /* 0x00520800011a7983 */ /* 0x000f280000300a00 */
[----:B------:R-:W4:-:S15]  /*4dea0*/  LDL.LU.64 R24, [R1+0x5200] ;  /* 0x0052000001187983 */ /* 0x000f1e0000300a00 */
[----:B------:R-:W-:-:S01]  /*4deb0*/  NOP ;  /* 0x0000000000007918 */ /* 0x000fc20000000000 */
[----:B------:R0:W-:Y:S04]  /*4dec0*/  STL.64 [R1+0x110], R20 ;  /* 0x0001101401007387 */ /* 0x0001e80000100a00 */
[----:B------:R-:W-:Y:S04]  /*4ded0*/  STL.64 [R1+0x118], R22 ;  /* 0x0001181601007387 */ /* 0x000fe80000100a00 */
[----:B0-----:R-:W3:Y:S04]  /*4dee0*/  LDL.LU.64 R20, [R1+0x51f8] ;  /* 0x0051f80001147983 */ /* 0x001ee80000300a00 */
[----:B--2---:R-:W-:Y:S04]  /*4def0*/  STL.64 [R1+0x51d0], R18 ;  /* 0x0051d01201007387 */ /* 0x004fe80000100a00 */
[----:B------:R0:W-:Y:S04]  /*4df00*/  STL.64 [R1+0x51c8], R16 ;  /* 0x0051c81001007387 */ /* 0x0001e80000100a00 */
[----:B0-----:R-:W2:Y:S04]  /*4df10*/  LDL.LU R16, [R1+0x5c0] ;  /* 0x0005c00001107983 */ /* 0x001ea80000300800 */
[----:B------:R-:W2:Y:S01]  /*4df20*/  LDL.LU R17, [R1+0x5c4] ;  /* 0x0005c40001117983 */ /* 0x000ea20000300800 */
[----:B----4-:R-:W-:Y:S01]  /*4df30*/  HMMA.16816.F32.BF16 R8, R24, R4, R8 ;  /* 0x000000041808723c */ /* 0x010fe20000041808 */
[----:B---3--:R-:W-:-:S02]  /*4df40*/  IMAD.MOV.U32 R18, RZ, RZ, R21 ;  /* 0x000000ffff127224 */ /* 0x008fc400078e0015 */
[----:B------:R-:W-:Y:S02]  /*4df50*/  IMAD.MOV.U32 R19, RZ, RZ, R20 ;  /* 0x000000ffff137224 */ /* 0x000fe400078e0014 */
[----:B------:R-:W0:Y:S04]  /*4df60*/  LDSM.16.MT88.4 R20, [R0+UR4+0x8000] ;  /* 0x008000040014783b */ /* 0x000e280008004200 */
[----:B0-----:R-:W-:Y:S04]  /*4df70*/  STL.64 [R1+0x5078], R22 ;  /* 0x0050781601007387 */ /* 0x001fe80000100a00 */
[----:B------:R0:W-:Y:S04]  /*4df80*/  STL.64 [R1+0x5070], R20 ;  /* 0x0050701401007387 */ /* 0x0001e80000100a00 */
[----:B0-----:R-:W3:Y:S04]  /*4df90*/  LDL.LU R20, [R1+0x1e0] ;  /* 0x0001e00001147983 */ /* 0x001ee80000300800 */
[----:B------:R-:W3:Y:S04]  /*4dfa0*/  LDL.LU R21, [R1+0x1e4] ;  /* 0x0001e40001157983 */ /* 0x000ee80000300800 */
[----:B------:R-:W3:Y:S04]  /*4dfb0*/  LDL.LU R22, [R1+0x1e8] ;  /* 0x0001e80001167983 */ /* 0x000ee80000300800 */
[----:B------:R-:W-:Y:S04]  /*4dfc0*/  STL.64 [R1+0x100], R8 ;  /* 0x0001000801007387 */ /* 0x000fe80000100a00 */
[----:B------:R0:W-:Y:S04]  /*4dfd0*/  STL [R1+0x108], R10 ;  /* 0x0001080a01007387 */ /* 0x0001e80000100800 */
[----:B0-----:R-:W4:Y:S04]  /*4dfe0*/  LDL.LU R10, [R1+0x51f0] ;  /* 0x0051f000010a7983 */ /* 0x001f280000300800 */
[----:B------:R-:W2:Y:S01]  /*4dff0*/  LDL.LU.64 R8, [R1+0x51e8] ;  /* 0x0051e80001087983 */ /* 0x000ea20000300a00 */
[----:B------:R-:W-:-:S02]  /*4e000*/  IMAD.MOV.U32 R23, RZ, RZ, R29 ;  /* 0x000000ffff177224 */ /* 0x000fc400078e001d */
[----:B------:R-:W-:-:S05]  /*4e010*/  IMAD.MOV.U32 R29, RZ, RZ, R11 ;  /* 0x000000ffff1d7224 */ /* 0x000fca00078e000b */
[----:B------:R-:W-:Y:S01]  /*4e020*/  STL [R1+0x4e08], R29 ;  /* 0x004e081d01007387 */ /* 0x000fe20000100800 */
[----:B--2---:R-:W-:-:S15]  /*4e030*/  HMMA.16816.F32.BF16 R12, R24, R8, R12 ;  /* 0x00000008180c723c */ /* 0x004fde000004180c */
[----:B------:R-:W-:-:S08]  /*4e040*/  NOP ;  /* 0x0000000000007918 */ /* 0x000fd00000000000 */
[----:B------:R-:W-:Y:S04]  /*4e050*/  STL.64 [R1+0xf0], R12 ;  /* 0x0000f00c01007387 */ /* 0x000fe80000100a00 */
[----:B------:R0:W-:Y:S04]  /*4e060*/  STL.64 [R1+0xf8], R14 ;  /* 0x0000f80e01007387 */ /* 0x0001e80000100a00 */
[----:B0-----:R-:W2:Y:S04]  /*4e070*/  LDL.LU.64 R14, [R1+0x51e0] ;  /* 0x0051e000010e7983 */ /* 0x001ea80000300a00 */
[----:B------:R-:W3:Y:S01]  /*4e080*/  LDL.LU.64 R12, [R1+0x51d8] ;  /* 0x0051d800010c7983 */ /* 0x000ee20000300a00 */
[----:B------:R-:W-:-:S02]  /*4e090*/  IMAD.MOV.U32 R6, RZ, RZ, R26 ;  /* 0x000000ffff067224 */ /* 0x000fc400078e001a */
[----:B------:R-:W-:Y:S02]  /*4e0a0*/  IMAD.MOV.U32 R3, RZ, RZ, R27 ;  /* 0x000000ffff037224 */ /* 0x000fe400078e001b */
[----:B------:R-:W-:Y:S02]  /*4e0b0*/  IMAD.MOV.U32 R11, RZ, RZ, R24 ;  /* 0x000000ffff0b7224 */ /* 0x000fe400078e0018 */
[----:B------:R-:W-:Y:S01]  /*4e0c0*/  IMAD.MOV.U32 R7, RZ, RZ, R25 ;  /* 0x000000ffff077224 */ /* 0x000fe200078e0019 */
[----:B---3--:R-:W-:-:S15]  /*4e0d0*/  HMMA.16816.F32.BF16 R16, R24, R12, R16 ;  /* 0x0000000c1810723c */ /* 0x008fde0000041810 */
[----:B------:R-:W-:-:S08]  /*4e0e0*/  NOP ;  /* 0x0000000000007918 */ /* 0x000fd00000000000 */
[----:B------:R-:W-:Y:S04]  /*4e0f0*/  STL.64 [R1+0x1a0], R16 ;  /* 0x0001a01001007387 */ /* 0x000fe80000100a00 */
[----:B------:R0:W-:Y:S04]  /*4e100*/  STL.64 [R1+0x1a8], R18 ;  /* 0x0001a81201007387 */ /* 0x0001e80000100a00 */
[----:B0-----:R-:W3:Y:S04]  /*4e110*/  LDL.LU.64 R18, [R1+0x51d0] ;  /* 0x0051d00001127983 */ /* 0x001ee80000300a00 */
[----:B------:R-:W4:Y:S04]  /*4e120*/  LDL.LU.64 R16, [R1+0x51c8] ;  /* 0x0051c80001107983 */ /* 0x000f280000300a00 */
[----:B------:R-:W4:Y:S04]  /*4e130*/  LDL.LU.64 R26, [R1+0x51c0] ;  /* 0x0051c000011a7983 */ /* 0x000f280000300a00 */
[----:B------:R-:W4:Y:S04]  /*4e140*/  LDL.LU.64 R24, [R1+0x51b8] ;  /* 0x0051b80001187983 */ /* 0x000f280000300a00 */
[----:B--2---:R0:W-:Y:S04]  /*4e150*/  STL.64 [R1+0x5190], R14 ;  /* 0x0051900e01007387 */ /* 0x0041e80000100a00 */
[----:B------:R1:W-:Y:S01]  /*4e160*/  STL.64 [R1+0x5188], R12 ;  /* 0x0051880c01007387 */ /* 0x0003e20000100a00 */
[----:B0-----:R-:W-:-:S02]  /*4e170*/  IMAD.MOV.U32 R14, RZ, RZ, R6 ;  /* 0x000000ffff0e7224 */ /* 0x001fc400078e0006 */
[----:B------:R-:W-:Y:S02]  /*4e180*/  IMAD.MOV.U32 R15, RZ, RZ, R3 ;  /* 0x000000ffff0f7224 */ /* 0x000fe400078e0003 */
[----:B-1----:R-:W-:Y:S02]  /*4e190*/  IMAD.MOV.U32 R12, RZ, RZ, R11 ;  /* 0x000000ffff0c7224 */ /* 0x002fe400078e000b */
[----:B------:R-:W-:-:S07]  /*4e1a0*/  IMAD.MOV.U32 R13, RZ, RZ, R7 ;  /* 0x000000ffff0d7224 */ /* 0x000fce00078e0007 */
[----:B----4-:R-:W-:Y:S01]  /*4e1b0*/  HMMA.16816.F32.BF16 R12, R12, R16, R24 ;  /* 0x000000100c0c723c */ /* 0x010fe20000041818 */
[----:B------:R-:W2:Y:S04]  /*4e1c0*/  LDL.LU.64 R26, [R1+0x51b0] ;  /* 0x0051b000011a7983 */ /* 0x000ea80000300a00 */
[----:B------:R-:W2:Y:S04]  /*4e1d0*/  LDL.LU.64 R24, [R1+0x51a8] ;  /* 0x0051a80001187983 */ /* 0x000ea80000300a00 */
[----:B---3--:R-:W-:Y:S04]  /*4e1e0*/  STL.64 [R1+0x5180], R18 ;  /* 0x0051801201007387 */ /* 0x008fe80000100a00 */
[----:B------:R2:W-:Y:S10]  /*4e1f0*/  STL.64 [R1+0x5178], R16 ;  /* 0x0051781001007387 */ /* 0x0005f40000100a00 */
[----:B------:R-:W-:Y:S04]  /*4e200*/  STL.64 [R1+0x190], R12 ;  /* 0x0001900c01007387 */ /* 0x000fe80000100a00 */
[----:B------:R0:W-:Y:S01]  /*4e210*/  STL.64 [R1+0x198], R14 ;  /* 0x0001980e01007387 */ /* 0x0001e20000100a00 */
[----:B--2---:R-:W-:-:S15]  /*4e220*/  HMMA.16816.F32.BF16 R16, R24, R4, R20 ;  /* 0x000000041810723c */ /* 0x004fde0000041814 */
[----:B------:R-:W-:-:S08]  /*4e230*/  NOP ;  /* 0x0000000000007918 */ /* 0x000fd00000000000 */
[----:B------:R-:W-:Y:S04]  /*4e240*/  STL.64 [R1+0x1f0], R16 ;  /* 0x0001f01001007387 */ /* 0x000fe80000100a00 */
[----:B------:R-:W-:Y:S04]  /*4e250*/  STL.64 [R1+0x1f8], R18 ;  /* 0x0001f81201007387 */ /* 0x000fe80000100a00 */
[----:B------:R-:W1:Y:S01]  /*4e260*/  LDSM.16.MT88.4 R16, [R0+UR4+0x8080] ;  /* 0x008080040010783b */ /* 0x000e620008004200 */
[----:B0-----:R-:W-:Y:S02]  /*4e270*/  IMAD.MOV.U32 R14, RZ, RZ, R24 ;  /* 0x000000ffff0e7224 */ /* 0x001fe400078e0018 */
[----:B------:R-:W-:-:S02]  /*4e280*/  IMAD.MOV.U32 R13, RZ, RZ, R25 ;  /* 0x000000ffff0d7224 */ /* 0x000fc400078e0019 */
[----:B-1----:R-:W-:Y:S02]  /*4e290*/  IMAD.MOV.U32 R7, RZ, RZ, R17 ;  /* 0x000000ffff077224 */ /* 0x002fe400078e0011 */
[----:B------:R-:W-:-:S05]  /*4e2a0*/  IMAD.MOV.U32 R6, RZ, RZ, R18 ;  /* 0x000000ffff067224 */ /* 0x000fca00078e0012 */
[----:B------:R-:W-:Y:S04]  /*4e2b0*/  STL.64 [R1+0x5160], R6 ;  /* 0x0051600601007387 */ /* 0x000fe80000100a00 */
[----:B------:R-:W-:Y:S04]  /*4e2c0*/  STL.64 [R1+0x5158], R4 ;  /* 0x0051580401007387 */ /* 0x000fe80000100a00 */
[----:B------:R-:W2:Y:S04]  /*4e2d0*/  LDL.LU R24, [R1] ;  /* 0x0000000001187983 */ /* 0x000ea80000300800 */
[----:B------:R-:W2:Y:S01]  /*4e2e0*/  LDL.LU R25, [R1+0x4] ;  /* 0x0000040001197983 */ /* 0x000ea20000300800 */
[----:B------:R-:W-:-:S02]  /*4e2f0*/  IMAD.MOV.U32 R12, RZ, RZ, R26 ;  /* 0x000000ffff0c7224 */ /* 0x000fc400078e001a */
[----:B------:R-:W-:Y:S02]  /*4e300*/  IMAD.MOV.U32 R11, RZ, RZ, R27 ;  /* 0x000000ffff0b7224 */ /* 0x000fe400078e001b */
[----:B------:R-:W-:Y:S02]  /*4e310*/  IMAD.MOV.U32 R26, RZ, RZ, R2 ;  /* 0x000000ffff1a7224 */ /* 0x000fe400078e0002 */
[----:B------:R-:W-:Y:S01]  /*4e320*/  IMAD.MOV.U32 R27, RZ, RZ, R10 ;  /* 0x000000ffff1b7224 */ /* 0x000fe200078e000a */
[----:B------:R-:W3:Y:S01]  /*4e330*/  LDL.LU R2, [R1+0x51a4] ;  /* 0x0051a40001027983 */ /* 0x000ee20000300800 */
[----:B------:R-:W-:-:S03]  /*4e340*/  IMAD.MOV.U32 R20, RZ, RZ, R16 ;  /* 0x000000ffff147224 */ /* 0x000fc600078e0010 */
[----:B------:R-:W4:Y:S04]  /*4e350*/  LDL.LU R10, [R1+0x51a0] ;  /* 0x0051a000010a7983 */ /* 0x000f280000300800 */
[----:B------:R-:W-:Y:S04]  /*4e360*/  STL.64 [R1+0x5110], R26 ;  /* 0x0051101a01007387 */ /* 0x000fe80000100a00 */
[----:B--2---:R-:W-:Y:S04]  /*4e370*/  STL.64 [R1+0x5108], R24 ;  /* 0x0051081801007387 */ /* 0x004fe80000100a00 */
[----:B------:R0:W-:Y:S04]  /*4e380*/  STL [R1+0x5080], R20 ;  /* 0x0050801401007387 */ /* 0x0001e80000100800 */
        /* <DEDUP_REMOVED lines=16> */
[----:B------:R-:W2:Y:S04]  /*4e490*/  LDL.LU R24, [R1+0x10] ;  /* 0x0000100001187983 */ /* 0x000ea80000300800 */
[----:B------:R-:W2:Y:S01]  /*4e4a0*/  LDL.LU R25, [R1+0x14] ;  /* 0x0000140001197983 */ /* 0x000ea20000300800 */
[----:B----4-:R-:W-:-:S02]  /*4e4b0*/  IMAD.MOV.U32 R26, RZ, RZ, R10 ;  /* 0x000000ffff1a7224 */ /* 0x010fc400078e000a */
[----:B------:R-:W-:Y:S01]  /*4e4c0*/  IMAD.MOV.U32 R27, RZ, RZ, R2 ;  /* 0x000000ffff1b7224 */ /* 0x000fe200078e0002 */
[----:B------:R-:W4:Y:S04]  /*4e4d0*/  LDL.LU R10, [R1+0x519c] ;  /* 0x00519c00010a7983 */ /* 0x000f280000300800 */
[----:B------:R-:W4:Y:S04]  /*4e4e0*/  LDL.LU R2, [R1+0x5198] ;  /* 0x0051980001027983 */ /* 0x000f280000300800 */
[----:B------:R-:W-:Y:S04]  /*4e4f0*/  STL.64 [R1+0x5170], R26 ;  /* 0x0051701a01007387 */ /* 0x000fe80000100a00 */
[----:B--2---:R-:W-:Y:S04]  /*4e500*/  STL.64 [R1+0x5168], R24 ;  /* 0x0051681801007387 */ /* 0x004fe80000100a00 */
[----:B---3--:R-:W-:Y:S04]  /*4e510*/  STL.64 [R1+0x50b0], R22 ;  /* 0x0050b01601007387 */ /* 0x008fe80000100a00 */
[----:B------:R0:W-:Y:S04]  /*4e520*/  STL.64 [R1+0x50a8], R20 ;  /* 0x0050a81401007387 */ /* 0x0001e80000100a00 */
        /* <DEDUP_REMOVED lines=16> */
[----:B------:R-:W-:-:S03]  /*4e630*/  IMAD.MOV.U32 R3, RZ, RZ, R19 ;  /* 0x000000ffff037224 */ /* 0x000fc600078e0013 */
        /* <DEDUP_REMOVED lines=9> */
[----:B------:R-:W4:Y:S01]  /*4e6d0*/  LDL.LU R27, [R1+0x4bc] ;  /* 0x0004bc00011b7983 */ /* 0x000f220000300800 */
[----:B------:R-:W-:-:S03]  /*4e6e0*/  IMAD.MOV.U32 R6, RZ, RZ, R12 ;  /* 0x000000ffff067224 */ /* 0x000fc600078e000c */
[----:B------:R-:W4:Y:S01]  /*4e6f0*/  LDL.LU R16, [R1+0x570] ;  /* 0x0005700001107983 */ /* 0x000f220000300800 */
[----:B------:R-:W-:-:S03]  /*4e700*/  IMAD.MOV.U32 R5, RZ, RZ, R13 ;  /* 0x000000ffff057224 */ /* 0x000fc600078e000d */
[----:B------:R-:W4:Y:S01]  /*4e710*/  LDL.LU R17, [R1+0x574] ;  /* 0x0005740001117983 */ /* 0x000f220000300800 */
[----:B------:R-:W-:-:S03]  /*4e720*/  IMAD.MOV.U32 R4, RZ, RZ, R14 ;  /* 0x000000ffff047224 */ /* 0x000fc600078e000e */
        /* <DEDUP_REMOVED lines=24> */
[----:B------:R-:W-:-:S07]  /*4e8b0*/  IMAD.MOV.U32 R7, RZ, RZ, R11 ;  /* 0x000000ffff077224 */ /* 0x000fce00078e000b */
[C---:B----4-:R-:W-:Y:S01]  /*4e8c0*/  HMMA.16816.F32.BF16 R12, R4.reuse, R8, R12 ;  /* 0x00000008040c723c */ /* 0x050fe2000004180c */
        /* <DEDUP_REMOVED lines=26> */
[----:B------:R-:W-:Y:S04]  /*4ea70*/  STL.64 [R1+0x180], R4 ;  /* 0x0001800401007387 */ /* 0x000fe80000100a00 */
[----:B------:R0:W-:Y:S04]  /*4ea80*/  STL.64 [R1+0x188], R6 ;  /* 0x0001880601007387 */ /* 0x0001e80000100a00 */
[----:B0-----:R-:W4:Y:S04]  /*4ea90*/  LDL.LU.64 R6, [R1+0x5160] ;  /* 0x0051600001067983 */ /* 0x001f280000300a00 */
        /* <DEDUP_REMOVED lines=67> */
[----:B------:R-:W2:Y:S04]  /*4eed0*/  LDL.LU.64 R20, [R1+0x5098] ;  /* 0x0050980001147983 */ /* 0x000ea80000300a00 */
[----:B------:R-:W-:Y:S04]  /*4eee0*/  STL [R1+0x5068], R10 ;  /* 0x0050680a01007387 */ /* 0x000fe80000100800 */
        /* <DEDUP_REMOVED lines=10> */
[----:B------:R-:W2:Y:S04]  /*4ef90*/  LDL.LU.64 R20, [R1+0x5088] ;  /* 0x0050880001147983 */ /* 0x000ea80000300a00 */
[----:B---3--:R-:W-:Y:S04]  /*4efa0*/  STL.64 [R1+0x5058], R14 ;  /* 0x0050580e01007387 */ /* 0x008fe80000100a00 */
[----:B------:R0:W-:Y:S04]  /*4efb0*/  STL.64 [R1+0x5050], R12 ;  /* 0x0050500c01007387 */ /* 0x0001e80000100a00 */
[----:B0-----:R-:W3:Y:S04]  /*4efc0*/  LDL.LU R12, [R1+0x390] ;  /* 0x00039000010c7983 */ /* 0x001ee80000300800 */
[----:B------:R-:W3:Y:S04]  /*4efd0*/  LDL.LU R13, [R1+0x394] ;  /* 0x00039400010d7983 */ /* 0x000ee80000300800 */
[----:B------:R-:W3:Y:S04]  /*4efe0*/  LDL.LU R14, [R1+0x398] ;  /* 0x00039800010e7983 */ /* 0x000ee80000300800 */
[----:B------:R-:W3:Y:S01]  /*4eff0*/  LDL.LU R15, [R1+0x39c] ;  /* 0x00039c00010f7983 */ /* 0x000ee20000300800 */
[----:B--2---:R-:W-:Y:S03]  /*4f000*/  HMMA.16816.F32.BF16 R24, R24, R16, R20 ;  /* 0x000000101818723c */ /* 0x004fe60000041814 */
[----:B------:R-:W2:Y:S04]  /*4f010*/  LDL.LU R20, [R1+0x5080] ;  /* 0x0050800001147983 */ /* 0x000ea80000300800 */
[----:B----4-:R-:W-:Y:S04]  /*4f020*/  STL.64 [R1+0x5048], R18 ;  /* 0x0050481201007387 */ /* 0x010fe80000100a00 */
[----:B------:R0:W-:-:S12]  /*4f030*/  STL.64 [R1+0x5040], R16 ;  /* 0x0050401001007387 */ /* 0x0001d80000100a00 */
[----:B------:R1:W-:Y:S04]  /*4f040*/  STL.64 [R1+0x330], R24 ;  /* 0x0003301801007387 */ /* 0x0003e80000100a00 */
[----:B------:R4:W-:Y:S04]  /*4f050*/  STL.64 [R1+0x338], R26 ;  /* 0x0003381a01007387 */ /* 0x0009e80000100a00 */
[----:B0-----:R-:W3:Y:S01]  /*4f060*/  LDL.LU R16, [R1+0x380] ;  /* 0x0003800001107983 */ /* 0x001ee20000300800 */
[----:B-1----:R-:W-:-:S03]  /*4f070*/  IMAD.MOV.U32 R25, RZ, RZ, R7 ;  /* 0x000000ffff197224 */ /* 0x002fc600078e0007 */
[----:B------:R-:W3:Y:S01]  /*4f080*/  LDL.LU R17, [R1+0x384] ;  /* 0x0003840001117983 */ /* 0x000ee20000300800 */
[----:B----4-:R-:W-:-:S03]  /*4f090*/  IMAD.MOV.U32 R26, RZ, RZ, R6 ;  /* 0x000000ffff1a7224 */ /* 0x010fc600078e0006 */
[----:B------:R-:W4:Y:S01]  /*4f0a0*/  LDL.LU R18, [R1+0x388] ;  /* 0x0003880001127983 */ /* 0x000f220000300800 */
[----:B------:R-:W-:-:S03]  /*4f0b0*/  IMAD.MOV.U32 R27, RZ, RZ, R3 ;  /* 0x000000ffff1b7224 */ /* 0x000fc600078e0003 */
[----:B------:R-:W4:Y:S04]  /*4f0c0*/  LDL.LU R19, [R1+0x38c] ;  /* 0x00038c0001137983 */ /* 0x000f280000300800 */
[----:B------:R-:W-:Y:S01]  /*4f0d0*/  STL.64 [R1+0x5038], R26 ;  /* 0x0050381a01007387 */ /* 0x000fe20000100a00 */
[----:B--2---:R-:W-:-:S03]  /*4f0e0*/  IMAD.MOV.U32 R24, RZ, RZ, R20 ;  /* 0x000000ffff187224 */ /* 0x004fc600078e0014 */
[----:B------:R-:W0:Y:S04]  /*4f0f0*/  LDSM.16.MT88.4 R20, [R0+UR4+0x8180] ;  /* 0x008180040014783b */ /* 0x000e280008004200 */
[----:B------:R1:W-:Y:S04]  /*4f100*/  STL.64 [R1+0x5030], R24 ;  /* 0x0050301801007387 */ /* 0x0003e80000100a00 */
[----:B-1----:R-:W2:Y:S04]  /*4f110*/  LDL.LU R24, [R1+0x2d0] ;  /* 0x0002d00001187983 */ /* 0x002ea80000300800 */
[----:B------:R-:W2:Y:S04]  /*4f120*/  LDL.LU R25, [R1+0x2d4] ;  /* 0x0002d40001197983 */ /* 0x000ea80000300800 */
[----:B------:R-:W2:Y:S04]  /*4f130*/  LDL.LU R26, [R1+0x2d8] ;  /* 0x0002d800011a7983 */ /* 0x000ea80000300800 */
[----:B------:R-:W2:Y:S04]  /*4f140*/  LDL.LU R27, [R1+0x2dc] ;  /* 0x0002dc00011b7983 */ /* 0x000ea80000300800 */
[----:B0-----:R-:W-:Y:S04]  /*4f150*/  STL.64 [R1+0x30], R20 ;  /* 0x0000301401007387 */ /* 0x001fe80000100a00 */
[----:B------:R0:W-:Y:S04]  /*4f160*/  STL.64 [R1+0x38], R22 ;  /* 0x0000381601007387 */ /* 0x0001e80000100a00 */
[----:B0-----:R-:W3:Y:S04]  /*4f170*/  LDL.LU.64 R22, [R1+0x5078] ;  /* 0x0050780001167983 */ /* 0x001ee80000300a00 */
[----:B------:R-:W3:Y:S02]  /*4f180*/  LDL.LU.64 R20, [R1+0x5070] ;  /* 0x0050700001147983 */ /* 0x000ee40000300a00 */
[----:B---3--:R-:W-:-:S15]  /*4f190*/  HMMA.16816.F32.BF16 R8, R20, R4, R8 ;  /* 0x000000041408723c */ /* 0x008fde0000041808 */
[----:B------:R-:W-:-:S08]  /*4f1a0*/  NOP ;  /* 0x0000000000007918 */ /* 0x000fd00000000000 */
[----:B------:R-:W-:Y:S04]  /*4f1b0*/  STL.64 [R1+0x360], R8 ;  /* 0x0003600801007387 */ /* 0x000fe80000100a00 */
[----:B------:R0:W-:Y:S04]  /*4f1c0*/  STL.64 [R1+0x368], R10 ;  /* 0x0003680a01007387 */ /* 0x0001e80000100a00 */
[----:B0-----:R-:W3:Y:S04]  /*4f1d0*/  LDL.LU R10, [R1+0x5068] ;  /* 0x00506800010a7983 */ /* 0x001ee80000300800 */
[----:B------:R-:W4:Y:S02]  /*4f1e0*/  LDL.LU.64 R8, [R1+0x5060] ;  /* 0x0050600001087983 */ /* 0x000f240000300a00 */
[----:B----4-:R-:W-:-:S15]  /*4f1f0*/  HMMA.16816.F32.BF16 R12, R20, R8, R12 ;  /* 0x00000008140c723c */ /* 0x010fde000004180c */
[----:B------:R-:W-:-:S08]  /*4f200*/  NOP ;  /* 0x0000000000007918 */ /* 0x000fd00000000000 */
[----:B------:R-:W-:Y:S04]  /*4f210*/  STL.64 [R1+0x370], R12 ;  /* 0x0003700c01007387 */ /* 0x000fe80000100a00 */
[----:B------:R0:W-:Y:S04]  /*4f220*/  STL.64 [R1+0x378], R14 ;  /* 0x0003780e01007387 */ /* 0x0001e80000100a00 */
[----:B0-----:R-:W4:Y:S04]  /*4f230*/  LDL.LU.64 R14, [R1+0x5058] ;  /* 0x00505800010e7983 */ /* 0x001f280000300a00 */
[----:B------:R-:W2:Y:S04]  /*4f240*/  LDL.LU.64 R12, [R1+0x5050] ;  /* 0x00505000010c7983 */ /* 0x000ea80000300a00 */
[----:B---3--:R-:W-:Y:S04]  /*4f250*/  STL [R1+0x5028], R10 ;  /* 0x0050280a01007387 */ /* 0x008fe80000100800 */
[----:B------:R0:W-:Y:S04]  /*4f260*/  STL.64 [R1+0x5020], R8 ;  /* 0x0050200801007387 */ /* 0x0001e80000100a00 */
[----:B0-----:R-:W3:Y:S04]  /*4f270*/  LDL.LU R8, [R1+0x3a0] ;  /* 0x0003a00001087983 */ /* 0x001ee80000300800 */
[----:B------:R-:W3:Y:S04]  /*4f280*/  LDL.LU R9, [R1+0x3a4] ;  /* 0x0003a40001097983 */ /* 0x000ee80000300800 */
[----:B------:R-:W3:Y:S04]  /*4f290*/  LDL.LU R10, [R1+0x3a8] ;  /* 0x0003a800010a7983 */ /* 0x000ee80000300800 */
[----:B------:R-:W3:Y:S01]  /*4f2a0*/  LDL.LU R11, [R1+0x3ac] ;  /* 0x0003ac00010b7983 */ /* 0x000ee20000300800 */
[----:B--2---:R-:W-:-:S15]  /*4f2b0*/  HMMA.16816.F32.BF16 R16, R20, R12, R16 ;  /* 0x0000000c1410723c */ /* 0x004fde0000041810 */
[----:B------:R-:W-:-:S08]  /*4f2c0*/  NOP ;  /* 0x0000000000007918 */ /* 0x000fd00000000000 */
[----:B------:R-:W-:Y:S04]  /*4f2d0*/  STL.64 [R1+0x390], R16 ;  /* 0x0003901001007387 */ /* 0x000fe80000100a00 */
[----:B------:R0:W-:Y:S04]  /*4f2e0*/  STL.64 [R1+0x398], R18 ;  /* 0x0003981201007387 */ /* 0x0001e80000100a00 */
[----:B0-----:R-:W2:Y:S04]  /*4f2f0*/  LDL.LU.64 R18, [R1+0x5048] ;  /* 0x0050480001127983 */ /* 0x001ea80000300a00 */
[----:B------:R-:W3:Y:S04]  /*4f300*/  LDL.LU.64 R16, [R1+0x5040] ;  /* 0x0050400001107983 */ /* 0x000ee80000300a00 */
[----:B----4-:R-:W-:Y:S04]  /*4f310*/  STL.64 [R1+0x5018], R14 ;  /* 0x0050180e01007387 */ /* 0x010fe80000100a00 */
[----:B------:R0:W-:Y:S04]  /*4f320*/  STL.64 [R1+0x5010], R12 ;  /* 0x0050100c01007387 */ /* 0x0001e80000100a00 */
[----:B0-----:R-:W4:Y:S04]  /*4f330*/  LDL.LU R12, [R1+0x460] ;  /* 0x00046000010c7983 */ /* 0x001f280000300800 */
[----:B------:R-:W4:Y:S04]  /*4f340*/  LDL.LU R13, [R1+0x464] ;  /* 0x00046400010d7983 */ /* 0x000f280000300800 */
[----:B------:R-:W4:Y:S04]  /*4f350*/  LDL.LU R14, [R1+0x468] ;  /* 0x00046800010e7983 */ /* 0x000f280000300800 */
[----:B------:R-:W4:Y:S01]  /*4f360*/  LDL.LU R15, [R1+0x46c] ;  /* 0x00046c00010f7983 */ /* 0x000f220000300800 */
[----:B---3--:R-:W-:Y:S03]  /*4f370*/  HMMA.16816.F32.BF16 R20, R20, R16, R24 ;  /* 0x000000101414723c */ /* 0x008fe60000041818 */
[----:B--2---:R-:W-:Y:S04]  /*4f380*/  STL.64 [R1+0x5008], R18 ;  /* 0x0050081201007387 */ /* 0x004fe80000100a00 */
[----:B------:R0:W-:Y:S04]  /*4f390*/  STL.64 [R1+0x5000], R16 ;  /* 0x0050001001007387 */ /* 0x0001e80000100a00 */
[----:B------:R-:W1:-:S12]  /*4f3a0*/  LDSM.16.MT88.4 R24, [R0+UR4+0x8200] ;  /* 0x008200040018783b */ /* 0x000e580008004200 */
[----:B------:R2:W-:Y:S04]  /*4f3b0*/  STL.64 [R1+0x380], R20 ;  /* 0x0003801401007387 */ /* 0x0005e80000100a00 */
[----:B------:R3:W-:Y:S04]  /*4f3c0*/  STL.64 [R1+0x388], R22 ;  /* 0x0003881601007387 */ /* 0x0007e80000100a00 */
[----:B0-----:R-:W4:Y:S04]  /*4f3d0*/  LDL.LU R16, [R1+0x450] ;  /* 0x0004500001107983 */ /* 0x001f280000300800 */
[----:B------:R-:W4:Y:S04]  /*4f3e0*/  LDL.LU R17, [R1+0x454] ;  /* 0x0004540001117983 */ /* 0x000f280000300800 */
[----:B------:R-:W4:Y:S04]  /*4f3f0*/  LDL.LU R18, [R1+0x458] ;  /* 0x0004580001127983 */ /* 0x000f280000300800 */
[----:B------:R-:W4:Y:S04]  /*4f400*/  LDL.LU R19, [R1+0x45c] ;  /* 0x00045c0001137983 */ /* 0x000f280000300800 */
[----:B--2---:R-:W2:Y:S04]  /*4f410*/  LDL.LU.64 R20, [R1+0x20] ;  /* 0x0000200001147983 */ /* 0x004ea80000300a00 */
[----:B---3--:R-:W3:Y:S04]  /*4f420*/  LDL.LU.64 R22, [R1+0x28] ;  /* 0x0000280001167983 */ /* 0x008ee80000300a00 */
[----:B---3--:R-:W-:Y:S04]  /*4f430*/  STL.64 [R1+0x4ff8], R22 ;  /* 0x004ff81601007387 */ /* 0x008fe80000100a00 */
[----:B--2---:R0:W-:Y:S04]  /*4f440*/  STL.64 [R1+0x4ff0], R20 ;  /* 0x004ff01401007387 */ /* 0x0041e80000100a00 */
[----:B0-----:R-:W2:Y:S04]  /*4f450*/  LDL.LU R20, [R1+0x3b0] ;  /* 0x0003b00001147983 */ /* 0x001ea80000300800 */
[----:B------:R-:W2:Y:S04]  /*4f460*/  LDL.LU R21, [R1+0x3b4] ;  /* 0x0003b40001157983 */ /* 0x000ea80000300800 */
[----:B------:R-:W2:Y:S04]  /*4f470*/  LDL.LU R22, [R1+0x3b8] ;  /* 0x0003b80001167983 */ /* 0x000ea80000300800 */
[----:B------:R-:W2:Y:S04]  /*4f480*/  LDL.LU R23, [R1+0x3bc] ;  /* 0x0003bc0001177983 */ /* 0x000ea80000300800 */
[----:B-1----:R-:W-:Y:S04]  /*4f490*/  STL.64 [R1+0x10], R24 ;  /* 0x0000101801007387 */ /* 0x002fe80000100a00 */
        /* <DEDUP_REMOVED lines=24> */
[----:B------:R-:W-:Y:S04]  /*4f620*/  STL.64 [R1+0x3e8], R18 ;  /* 0x0003e81201007387 */ /* 0x000fe80000100a00 */
[----:B------:R-:W0:Y:S04]  /*4f630*/  LDSM.16.MT88.4 R16, [R0+UR4+0x8280] ;  /* 0x008280040010783b */ /* 0x000e280008004200 */
[----:B0-----:R-:W-:Y:S04]  /*4f640*/  STL.64 [R1], R16 ;  /* 0x0000001001007387 */ /* 0x001fe80000100a00 */
[----:B------:R0:W-:Y:S04]  /*4f650*/  STL.64 [R1+0x8], R18 ;  /* 0x0000081201007387 */ /* 0x0001e80000100a00 */
[----:B0-----:R-:W2:Y:S04]  /*4f660*/  LDL.LU.64 R18, [R1+0x5008] ;  /* 0x0050080001127983 */ /* 0x001ea80000300a00 */
[----:B------:R-:W4:Y:S02]  /*4f670*/  LDL.LU.64 R16, [R1+0x5000] ;  /* 0x0050000001107983 */ /* 0x000f240000300a00 */
[----:B----4-:R-:W-:Y:S02]  /*4f680*/  HMMA.16816.F32.BF16 R24, R24, R16, R20 ;  /* 0x000000101818723c */ /* 0x010fe40000041814 */
[----:B------:R-:W3:Y:S04]  /*4f690*/  LDL.LU.64 R22, [R1+0x4ff8] ;  /* 0x004ff80001167983 */ /* 0x000ee80000300a00 */
[----:B------:R-:W3:-:S15]  /*4f6a0*/  LDL.LU.64 R20, [R1+0x4ff0] ;  /* 0x004ff00001147983 */ /* 0x000ede0000300a00 */
[----:B------:R-:W-:-:S02]  /*4f6b0*/  NOP ;  /* 0x0000000000007918 */ /* 0x000fc40000000000 */
[----:B------:R-:W-:Y:S04]  /*4f6c0*/  STL.64 [R1+0x3d0], R24 ;  /* 0x0003d01801007387 */ /* 0x000fe80000100a00 */
[----:B------:R-:W-:Y:S04]  /*4f6d0*/  STL.64 [R1+0x3d8], R26 ;  /* 0x0003d81a01007387 */ /* 0x000fe80000100a00 */
[----:B------:R-:W0:Y:S04]  /*4f6e0*/  LDSM.16.MT88.4 R24, [R0+UR4+0x8300] ;  /* 0x008300040018783b */ /* 0x000e280008004200 */
[----:B0-----:R-:W-:Y:S04]  /*4f6f0*/  STL.64 [R1+0x4ee8], R26 ;  /* 0x004ee81a01007387 */ /* 0x001fe80000100a00 */
[----:B------:R0:W-:Y:S04]  /*4f700*/  STL.64 [R1+0x4ee0], R24 ;  /* 0x004ee01801007387 */ /* 0x0001e80000100a00 */
[----:B0-----:R-:W4:Y:S04]  /*4f710*/  LDL.LU R24, [R1+0x4d0] ;  /* 0x0004d00001187983 */ /* 0x001f280000300800 */
[----:B------:R-:W4:Y:S04]  /*4f720*/  LDL.LU R25, [R1+0x4d4] ;  /* 0x0004d40001197983 */ /* 0x000f280000300800 */
[----:B------:R-:W4:Y:S04]  /*4f730*/  LDL.LU R26, [R1+0x4d8] ;  /* 0x0004d800011a7983 */ /* 0x000f280000300800 */
[----:B------:R-:W4:Y:S01]  /*4f740*/  LDL.LU R27, [R1+0x4dc] ;  /* 0x0004dc00011b7983 */ /* 0x000f220000300800 */
[----:B---3--:R-:W-:-:S15]  /*4f750*/  HMMA.16816.F32.BF16 R8, R20, R4, R8 ;  /* 0x000000041408723c */ /* 0x008fde0000041808 */
[----:B------:R-:W-:-:S08]  /*4f760*/  NOP ;  /* 0x0000000000007918 */ /* 0x000fd00000000000 */
[----:B------:R-:W-:Y:S04]  /*4f770*/  STL.64 [R1+0x400], R8 ;  /* 0x0004000801007387 */ /* 0x000fe80000100a00 */
[----:B------:R0:W-:Y:S04]  /*4f780*/  STL.64 [R1+0x408], R10 ;  /* 0x0004080a01007387 */ /* 0x0001e80000100a00 */
[----:B0-----:R-:W3:Y:S04]  /*4f790*/  LDL.LU R10, [R1+0x4fe8] ;  /* 0x004fe800010a7983 */ /* 0x001ee80000300800 */
[----:B------:R-:W2:Y:S04]  /*4f7a0*/  LDL.LU.64 R8, [R1+0x4fe0] ;  /* 0x004fe00001087983 */ /* 0x000ea80000300a00 */
[----:B------:R0:W-:Y:S04]  /*4f7b0*/  STL.64 [R1+0x4fd8], R4 ;  /* 0x004fd80401007387 */ /* 0x0001e80000100a00 */
[----:B0-----:R-:W4:Y:S04]  /*4f7c0*/  LDL.LU R4, [R1+0x4e0] ;  /* 0x0004e00001047983 */ /* 0x001f280000300800 */
[----:B------:R-:W4:Y:S04]  /*4f7d0*/  LDL.LU R5, [R1+0x4e4] ;  /* 0x0004e40001057983 */ /* 0x000f280000300800 */
[----:B------:R-:W4:Y:S04]  /*4f7e0*/  LDL.LU R6, [R1+0x4e8] ;  /* 0x0004e80001067983 */ /* 0x000f280000300800 */
[----:B------:R-:W4:Y:S04]  /*4f7f0*/  LDL.LU R7, [R1+0x4ec] ;  /* 0x0004ec0001077983 */ /* 0x000f280000300800 */
[----:B---3--:R-:W-:Y:S04]  /*4f800*/  STL [R1+0x4fc0], R10 ;  /* 0x004fc00a01007387 */ /* 0x008fe80000100800 */
[----:B--2---:R-:W-:Y:S01]  /*4f810*/  STL.64 [R1+0x4fb8], R8 ;  /* 0x004fb80801007387 */ /* 0x004fe20000100a00 */
[----:B----4-:R-:W-:-:S15]  /*4f820*/  HMMA.16816.F32.BF16 R4, R20, R8, R4 ;  /* 0x000000081404723c */ /* 0x010fde0000041804 */
[----:B------:R-:W-:-:S08]  /*4f830*/  NOP ;  /* 0x0000000000007918 */ /* 0x000fd00000000000 */
[----:B------:R-:W-:Y:S04]  /*4f840*/  STL.64 [R1+0x420], R4 ;  /* 0x0004200401007387 */ /* 0x000fe80000100a00 */
[----:B------:R0:W-:Y:S02]  /*4f850*/  STL.64 [R1+0x428], R6 ;  /* 0x0004280601007387 */ /* 0x0001e40000100a00 */
[----:B0-----:R-:W-:-:S15]  /*4f860*/  HMMA.16816.F32.BF16 R4, R20, R12, R24 ;  /* 0x0000000c1404723c */ /* 0x001fde0000041818 */
[----:B------:R-:W-:-:S08]  /*4f870*/  NOP ;  /* 0x0000000000007918 */ /* 0x000fd00000000000 */
[----:B------:R0:W-:Y:S04]  /*4f880*/  STL.64 [R1+0x450], R4 ;  /* 0x0004500401007387 */ /* 0x0001e80000100a00 */
[----:B------:R1:W-:Y:S04]  /*4f890*/  STL.64 [R1+0x458], R6 ;  /* 0x0004580601007387 */ /* 0x0003e80000100a00 */
[----:B0-----:R-:W2:Y:S04]  /*4f8a0*/  LDL.LU R4, [R1+0x4c0] ;  /* 0x0004c00001047983 */ /* 0x001ea80000300800 */
[----:B------:R-:W2:Y:S04]  /*4f8b0*/  LDL.LU R5, [R1+0x4c4] ;  /* 0x0004c40001057983 */ /* 0x000ea80000300800 */
[----:B-1----:R-:W2:Y:S04]  /*4f8c0*/  LDL.LU R6, [R1+0x4c8] ;  /* 0x0004c80001067983 */ /* 0x002ea80000300800 */
[----:B------:R-:W2:Y:S04]  /*4f8d0*/  LDL.LU R7, [R1+0x4cc] ;  /* 0x0004cc0001077983 */ /* 0x000ea80000300800 */
[----:B------:R-:W-:Y:S04]  /*4f8e0*/  STL.64 [R1+0x4fb0], R14 ;  /* 0x004fb00e01007387 */ /* 0x000fe80000100a00 */
[----:B------:R0:W-:Y:S04]  /*4f8f0*/  STL.64 [R1+0x4fa8], R12 ;  /* 0x004fa80c01007387 */ /* 0x0001e80000100a00 */
[----:B------:R-:W3:Y:S04]  /*4f900*/  LDL.LU R24, [R1+0x550] ;  /* 0x0005500001187983 */ /* 0x000ee80000300800 */
[----:B------:R-:W3:Y:S04]  /*4f910*/  LDL.LU R25, [R1+0x554] ;  /* 0x0005540001197983 */ /* 0x000ee80000300800 */
[----:B------:R-:W4:Y:S04]  /*4f920*/  LDL.LU R26, [R1+0x558] ;  /* 0x00055800011a7983 */ /* 0x000f280000300800 */
[----:B------:R-:W4:Y:S04]  /*4f930*/  LDL.LU R27, [R1+0x55c] ;  /* 0x00055c00011b7983 */ /* 0x000f280000300800 */
[----:B0-----:R-:W2:Y:S04]  /*4f940*/  LDL.LU R12, [R1+0x5a0] ;  /* 0x0005a000010c7983 */ /* 0x001ea80000300800 */
[----:B------:R-:W2:Y:S04]  /*4f950*/  LDL.LU R13, [R1+0x5a4] ;  /* 0x0005a400010d7983 */ /* 0x000ea80000300800 */
[----:B------:R-:W3:Y:S04]  /*4f960*/  LDL.LU R14, [R1+0x5a8] ;  /* 0x0005a800010e7983 */ /* 0x000ee80000300800 */
[----:B------:R-:W3:Y:S01]  /*4f970*/  LDL.LU R15, [R1+0x5ac] ;  /* 0x0005ac00010f7983 */ /* 0x000ee20000300800 */
[----:B------:R-:W-:-:S02]  /*4f980*/  IMAD.MOV.U32 R8, RZ, RZ, R22 ;  /* 0x000000ffff087224 */ /* 0x000fc400078e0016 */
[----:B------:R-:W-:Y:S02]  /*4f990*/  IMAD.MOV.U32 R9, RZ, RZ, R21 ;  /* 0x000000ffff097224 */ /* 0x000fe400078e0015 */
[----:B------:R-:W-:Y:S02]  /*4f9a0*/  IMAD.MOV.U32 R10, RZ, RZ, R20 ;  /* 0x000000ffff0a7224 */ /* 0x000fe400078e0014 */
[----:B------:R-:W-:Y:S02]  /*4f9b0*/  IMAD.MOV.U32 R3, RZ, RZ, R23 ;  /* 0x000000ffff037224 */ /* 0x000fe400078e0017 */
[----:B------:R-:W0:Y:S04]  /*4f9c0*/  LDSM.16.MT88.4 R20, [R0+UR4+0x8380] ;  /* 0x008380040014783b */ /* 0x000e280008004200 */
[----:B---3--:R1:W-:Y:S04]  /*4f9d0*/  STL.64 [R1+0x4fd0], R14 ;  /* 0x004fd00e01007387 */ /* 0x0083e80000100a00 */
[----:B--2---:R2:W-:Y:S01]  /*4f9e0*/  STL.64 [R1+0x4fc8], R12 ;  /* 0x004fc80c01007387 */ /* 0x0045e20000100a00 */
[----:B-1----:R-:W-:-:S03]  /*4f9f0*/  IMAD.MOV.U32 R14, RZ, RZ, R8 ;  /* 0x000000ffff0e7224 */ /* 0x002fc600078e0008 */
[----:B------:R-:W3:Y:S01]  /*4fa00*/  LDL.LU R8, [R1+0x5b0] ;  /* 0x0005b00001087983 */ /* 0x000ee20000300800 */
[----:B--2---:R-:W-:Y:S02]  /*4fa10*/  IMAD.MOV.U32 R13, RZ, RZ, R9 ;  /* 0x000000ffff0d7224 */ /* 0x004fe400078e0009 */
[----:B------:R-:W-:Y:S01]  /*4fa20*/  IMAD.MOV.U32 R12, RZ, RZ, R10 ;  /* 0x000000ffff0c7224 */ /* 0x000fe200078e000a */
[----:B------:R-:W3:Y:S04]  /*4fa30*/  LDL.LU R9, [R1+0x5b4] ;  /* 0x0005b40001097983 */ /* 0x000ee80000300800 */
[----:B------:R-:W3:Y:S04]  /*4fa40*/  LDL.LU R10, [R1+0x5b8] ;  /* 0x0005b800010a7983 */ /* 0x000ee80000300800 */
[----:B------:R-:W3:Y:S04]  /*4fa50*/  LDL.LU R11, [R1+0x5bc] ;  /* 0x0005bc00010b7983 */ /* 0x000ee80000300800 */
[----:B----4-:R-:W-:Y:S04]  /*4fa60*/  STL.64 [R1+0x4f78], R26 ;  /* 0x004f781a01007387 */ /* 0x010fe80000100a00 */
[----:B------:R1:W-:Y:S04]  /*4fa70*/  STL.64 [R1+0x4f70], R24 ;  /* 0x004f701801007387 */ /* 0x0003e80000100a00 */
[----:B-1----:R-:W2:Y:S04]  /*4fa80*/  LDL.LU R24, [R1+0x590] ;  /* 0x0005900001187983 */ /* 0x002ea80000300800 */
[----:B------:R-:W2:Y:S04]  /*4fa90*/  LDL.LU R25, [R1+0x594] ;  /* 0x0005940001197983 */ /* 0x000ea80000300800 */
[----:B------:R-:W4:Y:S04]  /*4faa0*/  LDL.LU R26, [R1+0x598] ;  /* 0x00059800011a7983 */ /* 0x000f280000300800 */
[----:B------:R-:W4:Y:S01]  /*4fab0*/  LDL.LU R27, [R1+0x59c] ;  /* 0x00059c00011b7983 */ /* 0x000f220000300800 */
[----:B------:R-:W-:-:S07]  /*4fac0*/  IMAD.MOV.U32 R15, RZ, RZ, R3 ;  /* 0x000000ffff0f7224 */ /* 0x000fce00078e0003 */
[----:B------:R-:W-:Y:S01]  /*4fad0*/  HMMA.16816.F32.BF16 R12, R12, R16, R4 ;  /* 0x000000100c0c723c */ /* 0x000fe20000041804 */
[----:B----4-:R-:W-:Y:S04]  /*4fae0*/  STL.64 [R1+0x4f90], R26 ;  /* 0x004f901a01007387 */ /* 0x010fe80000100a00 */
[----:B--2---:R1:W-:Y:S04]  /*4faf0*/  STL.64 [R1+0x4f88], R24 ;  /* 0x004f881801007387 */ /* 0x0043e80000100a00 */
[----:B-1----:R-:W3:Y:S04]  /*4fb00*/  LDL.LU.64 R24, [R1+0x30] ;  /* 0x0000300001187983 */ /* 0x002ee80000300a00 */
[----:B------:R-:W3:Y:S04]  /*4fb10*/  LDL.LU.64 R26, [R1+0x38] ;  /* 0x00003800011a7983 */ /* 0x000ee80000300a00 */
[----:B0-----:R-:W-:Y:S04]  /*4fb20*/  STL [R1+0x4e94], R23 ;  /* 0x004e941701007387 */ /* 0x001fe80000100800 */
[----:B------:R-:W-:Y:S04]  /*4fb30*/  STL [R1+0x4e0c], R0 ;  /* 0x004e0c0001007387 */ /* 0x000fe80000100800 */
[----:B------:R-:W3:Y:S04]  /*4fb40*/  LDL.LU.64 R4, [R1+0x4fd8] ;  /* 0x004fd80001047983 */ /* 0x000ee80000300a00 */
[----:B------:R-:W-:Y:S04]  /*4fb50*/  STL.64 [R1+0x4fa0], R18 ;  /* 0x004fa01201007387 */ /* 0x000fe80000100a00 */
[----:B------:R0:W-:Y:S04]  /*4fb60*/  STL.64 [R1+0x4f98], R16 ;  /* 0x004f981001007387 */ /* 0x0001e80000100a00 */
[----:B------:R-:W-:Y:S04]  /*4fb70*/  STL.64 [R1+0x440], R12 ;  /* 0x0004400c01007387 */ /* 0x000fe80000100a00 */
[----:B------:R-:W-:Y:S04]  /*4fb80*/  STL.64 [R1+0x448], R14 ;  /* 0x0004480e01007387 */ /* 0x000fe80000100a00 */
[----:B------:R-:W1:Y:S04]  /*4fb90*/  LDSM.16.MT88.4 R12, [R28+UR4+0xc000] ;  /* 0x00c000041c0c783b */ /* 0x000e680008004200 */
[----:B0-----:R-:W2:Y:S04]  /*4fba0*/  LDL.LU R16, [R1+0x650] ;  /* 0x0006500001107983 */ /* 0x001ea80000300800 */
[----:B------:R-:W2:Y:S04]  /*4fbb0*/  LDL.LU R17, [R1+0x654] ;  /* 0x0006540001117983 */ /* 0x000ea80000300800 */
[----:B------:R-:W2:Y:S04]  /*4fbc0*/  LDL.LU R18, [R1+0x658] ;  /* 0x0006580001127983 */ /* 0x000ea80000300800 */
[----:B------:R-:W2:Y:S01]  /*4fbd0*/  LDL.LU R19, [R1+0x65c] ;  /* 0x00065c0001137983 */ /* 0x000ea20000300800 */
[----:B-1----:R-:W-:-:S02]  /*4fbe0*/  IMAD.MOV.U32 R23, RZ, RZ, R12 ;  /* 0x000000ffff177224 */ /* 0x002fc400078e000c */
[----:B------:R-:W-:Y:S02]  /*4fbf0*/  IMAD.MOV.U32 R3, RZ, RZ, R14 ;  /* 0x000000ffff037224 */ /* 0x000fe400078e000e */
[----:B------:R-:W-:Y:S02]  /*4fc00*/  IMAD.MOV.U32 R6, RZ, RZ, R15 ;  /* 0x000000ffff067224 */ /* 0x000fe400078e000f */
[----:B------:R-:W-:Y:S01]  /*4fc10*/  IMAD.MOV.U32 R7, RZ, RZ, R13 ;  /* 0x000000ffff077224 */ /* 0x000fe200078e000d */
[----:B------:R-:W4:Y:S04]  /*4fc20*/  LDL.LU.64 R14, [R1+0x4fd0] ;  /* 0x004fd000010e7983 */ /* 0x000f280000300a00 */
[----:B------:R-:W4:Y:S04]  /*4fc30*/  LDL.LU.64 R12, [R1+0x4fc8] ;  /* 0x004fc800010c7983 */ /* 0x000f280000300a00 */
[----:B------:R-:W-:Y:S04]  /*4fc40*/  STL.64 [R1+0x4ea0], R22 ;  /* 0x004ea01601007387 */ /* 0x000fe80000100a00 */
[----:B------:R0:W-:Y:S04]  /*4fc50*/  STL.64 [R1+0x4e98], R20 ;  /* 0x004e981401007387 */ /* 0x0001e80000100a00 */
[----:B0-----:R-:W2:Y:S04]  /*4fc60*/  LDL.LU R20, [R1+0x560] ;  /* 0x0005600001147983 */ /* 0x001ea80000300800 */
[----:B------:R-:W2:Y:S04]  /*4fc70*/  LDL.LU R21, [R1+0x564] ;  /* 0x0005640001157983 */ /* 0x000ea80000300800 */
[----:B------:R-:W2:Y:S01]  /*4fc80*/  LDL.LU R22, [R1+0x568] ;  /* 0x0005680001167983 */ /* 0x000ea20000300800 */
        /* <DEDUP_REMOVED lines=9> */
[----:B------:R-:W-:Y:S04]  /*4fd20*/  STL.64 [R1+0x4a8], R14 ;  /* 0x0004a80e01007387 */ /* 0x000fe80000100a00 */
[----:B------:R-:W0:Y:S02]  /*4fd30*/  LDSM.16.MT88.4 R12, [R28+UR4+0xc080] ;  /* 0x00c080041c0c783b */ /* 0x000e240008004200 */
[----:B0-----:R-:W-:-:S02]  /*4fd40*/  IMAD.MOV.U32 R0, RZ, RZ, R14 ;  /* 0x000000ffff007224 */ /* 0x001fc400078e000e */
[----:B------:R0:W-:Y:S01]  /*4fd50*/  STL.64 [R1+0x40], R12 ;  /* 0x0000400c01007387 */ /* 0x0001e20000100a00 */
[----:B------:R-:W-:-:S03]  /*4fd60*/  IMAD.MOV.U32 R29, RZ, RZ, R15 ;  /* 0x000000ffff1d7224 */ /* 0x000fc600078e000f */
[----:B------:R-:W4:Y:S04]  /*4fd70*/  LDL.LU.64 R14, [R1+0x4fb0] ;  /* 0x004fb000010e7983 */ /* 0x000f280000300a00 */
[----:B0-----:R-:W2:Y:S04]  /*4fd80*/  LDL.LU.64 R12, [R1+0x4fa8] ;  /* 0x004fa800010c7983 */ /* 0x001ea80000300a00 */
[----:B------:R0:W-:Y:S01]  /*4fd90*/  STL [R1+0x4e14], R0 ;  /* 0x004e140001007387 */ /* 0x0001e20000100800 */
[----:B------:R-:W-:-:S03]  /*4fda0*/  IMAD.MOV.U32 R23, RZ, RZ, R2 ;  /* 0x000000ffff177224 */ /* 0x000fc600078e0002 */
[----:B------:R1:W-:Y:S01]  /*4fdb0*/  STL [R1+0x4e10], R29 ;  /* 0x004e101d01007387 */ /* 0x0003e20000100800 */
[----:B------:R-:W-:Y:S02]  /*4fdc0*/  IMAD.MOV.U32 R2, RZ, RZ, R26 ;  /* 0x000000ffff027224 */ /* 0x000fe400078e001a */
[----:B------:R-:W-:Y:S02]  /*4fdd0*/  IMAD.MOV.U32 R11, RZ, RZ, R24 ;  /* 0x000000ffff0b7224 */ /* 0x000fe400078e0018 */
[----:B0-----:R-:W-:Y:S02]  /*4fde0*/  IMAD.MOV.U32 R0, RZ, RZ, R27 ;  /* 0x000000ffff007224 */ /* 0x001fe400078e001b */
[----:B-1----:R-:W-:Y:S01]  /*4fdf0*/  IMAD.MOV.U32 R29, RZ, RZ, R25 ;  /* 0x000000ffff1d7224 */ /* 0x002fe200078e0019 */
[----:B--2---:R-:W-:-:S15]  /*4fe00*/  HMMA.16816.F32.BF16 R16, R24, R12, R16 ;  /* 0x0000000c1810723c */ /* 0x004fde0000041810 */
[----:B------:R-:W-:-:S08]  /*4fe10*/  NOP ;  /* 0x0000000000007918 */ /* 0x000fd00000000000 */
[----:B------:R-:W-:Y:S04]  /*4fe20*/  STL.64 [R1+0x4f0], R16 ;  /* 0x0004f01001007387 */ /* 0x000fe80000100a00 */
[----:B------:R0:W-:Y:S04]  /*4fe30*/  STL.64 [R1+0x4f8], R18 ;  /* 0x0004f81201007387 */ /* 0x0001e80000100a00 */
[----:B0-----:R-:W2:Y:S04]  /*4fe40*/  LDL.LU.64 R18, [R1+0x4fa0] ;  /* 0x004fa00001127983 */ /* 0x001ea80000300a00 */
[----:B------:R-:W3:Y:S04]  /*4fe50*/  LDL.LU.64 R16, [R1+0x4f98] ;  /* 0x004f980001107983 */ /* 0x000ee80000300a00 */
[----:B------:R-:W3:Y:S04]  /*4fe60*/  LDL.LU.64 R26, [R1+0x4f90] ;  /* 0x004f9000011a7983 */ /* 0x000ee80000300a00 */
[----:B------:R-:W3:Y:S04]  /*4fe70*/  LDL.LU.64 R24, [R1+0x4f88] ;  /* 0x004f880001187983 */ /* 0x000ee80000300a00 */
[----:B----4-:R0:W-:Y:S04]  /*4fe80*/  STL.64 [R1+0x4f68], R14 ;  /* 0x004f680e01007387 */ /* 0x0101e80000100a00 */
[----:B------:R1:W-:Y:S01]  /*4fe90*/  STL.64 [R1+0x4f60], R12 ;  /* 0x004f600c01007387 */ /* 0x0003e20000100a00 */
[----:B0-----:R-:W-:-:S02]  /*4fea0*/  IMAD.MOV.U32 R14, RZ, RZ, R2 ;  /* 0x000000ffff0e7224 */ /* 0x001fc400078e0002 */
[----:B------:R-:W-:Y:S02]  /*4feb0*/  IMAD.MOV.U32 R15, RZ, RZ, R0 ;  /* 0x000000ffff0f7224 */ /* 0x000fe400078e0000 */
[----:B-1----:R-:W-:Y:S02]  /*4fec0*/  IMAD.MOV.U32 R12, RZ, RZ, R11 ;  /* 0x000000ffff0c7224 */ /* 0x002fe400078e000b */
[----:B------:R-:W-:Y:S01]  /*4fed0*/  IMAD.MOV.U32 R13, RZ, RZ, R29 ;  /* 0x000000ffff0d7224 */ /* 0x000fe200078e001d */
[----:B------:R-:W4:Y:S06]  /*4fee0*/  LDL.LU R11, [R1+0x4f80] ;  /* 0x004f8000010b7983 */ /* 0x000f2c0000300800 */
[----:B---3--:R-:W-:Y:S01]  /*4fef0*/  HMMA.16816.F32.BF16 R12, R12, R16, R24 ;  /* 0x000000100c0c723c */ /* 0x008fe20000041818 */
[----:B------:R-:W3:Y:S04]  /*4ff00*/  LDL.LU.64 R26, [R1+0x4f78] ;  /* 0x004f7800011a7983 */ /* 0x000ee80000300a00 */
[----:B------:R-:W3:Y:S04]  /*4ff10*/  LDL.LU.64 R24, [R1+0x4f70] ;  /* 0x004f700001187983 */ /* 0x000ee80000300a00 */
[----:B--2---:R-:W-:Y:S04]  /*4ff20*/  STL.64 [R1+0x4f58], R18 ;  /* 0x004f581201007387 */ /* 0x004fe80000100a00 */
[----:B------:R0:W-:Y:S10]  /*4ff30*/  STL.64 [R1+0x4f50], R16 ;  /* 0x004f501001007387 */ /* 0x0001f40000100a00 */
[----:B------:R-:W-:Y:S04]  /*4ff40*/  STL.64 [R1+0x4e0], R12 ;  /* 0x0004e00c01007387 */ /* 0x000fe80000100a00 */
[----:B------:R1:W-:Y:S04]  /*4ff50*/  STL.64 [R1+0x4e8], R14 ;  /* 0x0004e80e01007387 */ /* 0x0003e80000100a00 */
[----:B0-----:R-:W2:Y:S04]  /*4ff60*/  LDL.LU.64 R16, [R1+0x10] ;  /* 0x0000100001107983 */ /* 0x001ea80000300a00 */
[----:B------:R-:W2:Y:S02]  /*4ff70*/  LDL.LU.64 R18, [R1+0x18] ;  /* 0x0000180001127983 */ /* 0x000ea40000300a00 */
[----:B--2---:R-:W-:Y:S06]  /*4ff80*/  HMMA.16816.F32.BF16 R20, R16, R4, R20 ;  /* 0x000000041014723c */ /* 0x004fec0000041814 */
[----:B-1----:R-:W-:-:S02]  /*4ff90*/  IMAD.MOV.U32 R14, RZ, RZ, R16 ;  /* 0x000000ffff0e7224 */ /* 0x002fc400078e0010 */
[----:B------:R-:W-:Y:S02]  /*4ffa0*/  IMAD.MOV.U32 R13, RZ, RZ, R17 ;  /* 0x000000ffff0d7224 */ /* 0x000fe400078e0011 */
[----:B------:R-:W-:Y:S02]  /*4ffb0*/  IMAD.MOV.U32 R12, RZ, RZ, R18 ;  /* 0x000000ffff0c7224 */ /* 0x000fe400078e0012 */
[----:B------:R-:W-:-:S11]  /*4ffc0*/  IMAD.MOV.U32 R0, RZ, RZ, R19 ;  /* 0x000000ffff007224 */ /* 0x000fd600078e0013 */
[----:B------:R-:W-:Y:S04]  /*4ffd0*/  STL.64 [R1+0x560], R20 ;  /* 0x0005601401007387 */ /* 0x000fe80000100a00 */
[----:B------:R-:W-:Y:S04]  /*4ffe0*/  STL [R1+0x568], R22 ;  /* 0x0005681601007387 */ /* 0x000fe80000100800 */
[----:B------:R0:W-:Y:S04]  /*4fff0*/  STL.64 [R1+0x4f38], R6 ;  /* 0x004f380601007387 */ /* 0x0001e80000100a00 */
[----:B------:R1:W-:Y:S01]  /*50000*/  STL.64 [R1+0x4f30], R4 ;  /* 0x004f300401007387 */ /* 0x0003e20000100a00 */
[----:B0-----:R-:W-:-:S02]  /*50010*/  IMAD.MOV.U32 R6, RZ, RZ, R12 ;  /* 0x000000ffff067224 */ /* 0x001fc400078e000c */
[----:B------:R-:W-:Y:S02]  /*50020*/  IMAD.MOV.U32 R7, RZ, RZ, R0 ;  /* 0x000000ffff077224 */ /* 0x000fe400078e0000 */
[----:B-1----:R-:W-:Y:S02]  /*50030*/  IMAD.MOV.U32 R4, RZ, RZ, R14 ;  /* 0x000000ffff047224 */ /* 0x002fe400078e000e */
[----:B------:R-:W-:-:S07]  /*50040*/  IMAD.MOV.U32 R5, RZ, RZ, R13 ;  /* 0x000000ffff057224 */ /* 0x000fce00078e000d */
[----:B---3--:R-:W-:Y:S01]  /*50050*/  HMMA.16816.F32.BF16 R12, R4, R8, R24 ;  /* 0x00000008040c723c */ /* 0x008fe20000041818 */
[----:B------:R-:W-:-:S05]  /*50060*/  IMAD.MOV.U32 R2, RZ, RZ, R23 ;  /* 0x000000ffff027224 */ /* 0x000fca00078e0017 */
[----:B------:R-:W-:Y:S04]  /*50070*/  STL [R1+0x4c58], R2 ;  /* 0x004c580201007387 */ /* 0x000fe80000100800 */
[----:B----4-:R-:W-:Y:S04]  /*50080*/  STL.64 [R1+0x4f28], R10 ;  /* 0x004f280a01007387 */ /* 0x010fe80000100a00 */
[----:B------:R-:W-:Y:S09]  /*50090*/  STL.64 [R1+0x4f20], R8 ;  /* 0x004f200801007387 */ /* 0x000ff20000100a00 */
[----:B------:R-:W-:Y:S04]  /*500a0*/  STL.64 [R1+0x5b0], R12 ;  /* 0x0005b00c01007387 */ /* 0x000fe80000100a00 */
[----:B------:R-:W-:Y:S04]  /*500b0*/  STL.64 [R1+0x5b8], R14 ;  /* 0x0005b80e01007387 */ /* 0x000fe80000100a00 */
[----:B------:R-:W2:Y:S04]  /*500c0*/  LDL.LU R24, [R1] ;  /* 0x0000000001187983 */ /* 0x000ea80000300800 */
[----:B------:R-:W2:Y:S04]  /*500d0*/  LDL.LU R25, [R1+0x4] ;  /* 0x0000040001197983 */ /* 0x000ea80000300800 */
[----:B------:R-:W3:Y:S04]  /*500e0*/  LDL.LU R26, [R1+0x8] ;  /* 0x00000800011a7983 */ /* 0x000ee80000300800 */
[----:B------:R-:W3:Y:S04]  /*500f0*/  LDL.LU R27, [R1+0xc] ;  /* 0x00000c00011b7983 */ /* 0x000ee80000300800 */
[----:B------:R-:W0:Y:S04]  /*50100*/  LDSM.16.MT88.4 R12, [R28+UR4+0xc100] ;  /* 0x00c100041c0c783b */ /* 0x000e280008004200 */
[----:B---3--:R-:W-:Y:S04]  /*50110*/  STL.64 [R1+0x4f48], R26 ;  /* 0x004f481a01007387 */ /* 0x008fe80000100a00 */
[----:B--2---:R-:W-:Y:S04]  /*50120*/  STL.64 [R1+0x4f40], R24 ;  /* 0x004f401801007387 */ /* 0x004fe80000100a00 */
[----:B------:R-:W2:Y:S04]  /*50130*/  LDL.LU R20, [R1+0x220] ;  /* 0x0002200001147983 */ /* 0x000ea80000300800 */
[----:B------:R-:W2:Y:S04]  /*50140*/  LDL.LU R21, [R1+0x224] ;  /* 0x0002240001157983 */ /* 0x000ea80000300800 */
[----:B------:R-:W3:Y:S04]  /*50150*/  LDL.LU R22, [R1+0x228] ;  /* 0x0002280001167983 */ /* 0x000ee80000300800 */
[----:B------:R-:W3:Y:S04]  /*50160*/  LDL.LU R23, [R1+0x22c] ;  /* 0x00022c0001177983 */ /* 0x000ee80000300800 */
[----:B---3--:R-:W-:Y:S04]  /*50170*/  STL.64 [R1+0x4eb0], R22 ;  /* 0x004eb01601007387 */ /* 0x008fe80000100a00 */
[----:B--2---:R1:W-:Y:S04]  /*50180*/  STL.64 [R1+0x4ea8], R20 ;  /* 0x004ea81401007387 */ /* 0x0043e80000100a00 */
[----:B-1----:R-:W2:Y:S04]  /*50190*/  LDL.LU R20, [R1+0x250] ;  /* 0x0002500001147983 */ /* 0x002ea80000300800 */
        /* <DEDUP_REMOVED lines=38> */
[----:B------:R-:W3:Y:S01]  /*50400*/  LDL.LU R23, [R1+0x27c] ;  /* 0x00027c0001177983 */ /* 0x000ee20000300800 */
[----:B0-----:R-:W-:-:S02]  /*50410*/  IMAD.MOV.U32 R2, RZ, RZ, R15 ;  /* 0x000000ffff027224 */ /* 0x001fc400078e000f */
[----:B------:R-:W-:Y:S02]  /*50420*/  IMAD.MOV.U32 R0, RZ, RZ, R12 ;  /* 0x000000ffff007224 */ /* 0x000fe400078e000c */
[----:B------:R-:W-:Y:S01]  /*50430*/  IMAD.MOV.U32 R29, RZ, RZ, R13 ;  /* 0x000000ffff1d7224 */ /* 0x000fe200078e000d */
[----:B---3--:R-:W-:Y:S04]  /*50440*/  STL.64 [R1+0x4f18], R22 ;  /* 0x004f181601007387 */ /* 0x008fe80000100a00 */
[----:B--2---:R0:W-:Y:S04]  /*50450*/  STL.64 [R1+0x4f10], R20 ;  /* 0x004f101401007387 */ /* 0x0041e80000100a00 */
[----:B0-----:R-:W2:Y:S04]  /*50460*/  LDL.LU R20, [R1+0x280] ;  /* 0x0002800001147983 */ /* 0x001ea80000300800 */
[----:B------:R-:W2:Y:S04]  /*50470*/  LDL.LU R21, [R1+0x284] ;  /* 0x0002840001157983 */ /* 0x000ea80000300800 */
[----:B------:R-:W2:Y:S04]  /*50480*/  LDL.LU R22, [R1+0x288] ;  /* 0x0002880001167983 */ /* 0x000ea80000300800 */
[----:B------:R-:W2:Y:S04]  /*50490*/  LDL.LU R23, [R1+0x28c] ;  /* 0x00028c0001177983 */ /* 0x000ea80000300800 */
[----:B------:R0:W-:Y:S04]  /*504a0*/  STL [R1+0x58], R14 ;  /* 0x0000580e01007387 */ /* 0x0001e80000100800 */
[----:B0-----:R-:W3:Y:S04]  /*504b0*/  LDL.LU.64 R14, [R1+0x4f68] ;  /* 0x004f6800010e7983 */ /* 0x001ee80000300a00 */
[----:B------:R-:W4:Y:S04]  /*504c0*/  LDL.LU.64 R12, [R1+0x4f60] ;  /* 0x004f6000010c7983 */ /* 0x000f280000300a00 */
[----:B------:R-:W-:Y:S04]  /*504d0*/  STL [R1+0x4e1c], R29 ;  /* 0x004e1c1d01007387 */ /* 0x000fe80000100800 */
[----:B------:R-:W-:Y:S01]  /*504e0*/  STL [R1+0x4e18], R2 ;  /* 0x004e180201007387 */ /* 0x000fe20000100800 */
        /* <DEDUP_REMOVED lines=13> */
[----:B------:R-:W2:Y:S02]  /*505c0*/  LDL.LU.64 R4, [R1+0x4f30] ;  /* 0x004f300001047983 */ /* 0x000ea40000300a00 */
[----:B--2---:R-:W-:-:S15]  /*505d0*/  HMMA.16816.F32.BF16 R8, R24, R4, R8 ;  /* 0x000000041808723c */ /* 0x004fde0000041808 */
[----:B------:R-:W-:-:S08]  /*505e0*/  NOP ;  /* 0x0000000000007918 */ /* 0x000fd00000000000 */
[----:B------:R-:W-:Y:S04]  /*505f0*/  STL.64 [R1+0x600], R8 ;  /* 0x0006000801007387 */ /* 0x000fe80000100a00 */
[----:B------:R0:W-:Y:S04]  /*50600*/  STL.64 [R1+0x608], R10 ;  /* 0x0006080a01007387 */ /* 0x0001e80000100a00 */
[----:B0-----:R-:W2:Y:S04]  /*50610*/  LDL.LU.64 R10, [R1+0x4f28] ;  /* 0x004f2800010a7983 */ /* 0x001ea80000300a00 */
[----:B------:R-:W4:Y:S02]  /*50620*/  LDL.LU.64 R8, [R1+0x4f20] ;  /* 0x004f200001087983 */ /* 0x000f240000300a00 */
[----:B----4-:R-:W-:-:S15]  /*50630*/  HMMA.16816.F32.BF16 R20, R24, R8, R20 ;  /* 0x000000081814723c */ /* 0x010fde0000041814 */
[----:B------:R-:W-:-:S08]  /*50640*/  NOP ;  /* 0x0000000000007918 */ /* 0x000fd00000000000 */
[----:B------:R-:W-:Y:S04]  /*50650*/  STL.64 [R1+0x5d0], R20 ;  /* 0x0005d01401007387 */ /* 0x000fe80000100a00 */
[----:B------:R0:W-:Y:S04]  /*50660*/  STL.64 [R1+0x5d8], R22 ;  /* 0x0005d81601007387 */ /* 0x0001e80000100a00 */
[----:B0-----:R-:W4:Y:S04]  /*50670*/  LDL.LU.64 R22, [R1+0x4f18] ;  /* 0x004f180001167983 */ /* 0x001f280000300a00 */
[----:B------:R-:W4:Y:S02]  /*50680*/  LDL.LU.64 R20, [R1+0x4f10] ;  /* 0x004f100001147983 */ /* 0x000f240000300a00 */
[----:B----4-:R-:W-:-:S15]  /*50690*/  HMMA.16816.F32.BF16 R20, R24, R12, R20 ;  /* 0x0000000c1814723c */ /* 0x010fde0000041814 */
[----:B------:R-:W-:-:S08]  /*506a0*/  NOP ;  /* 0x0000000000007918 */ /* 0x000fd00000000000 */
[----:B------:R-:W-:Y:S04]  /*506b0*/  STL.64 [R1+0x5f0], R20 ;  /* 0x0005f01401007387 */ /* 0x000fe80000100a00 */
[----:B------:R0:W-:Y:S04]  /*506c0*/  STL.64 [R1+0x5f8], R22 ;  /* 0x0005f81601007387 */ /* 0x0001e80000100a00 */
[----:B0-----:R-:W4:Y:S04]  /*506d0*/  LDL.LU.64 R22, [R1+0x4f08] ;  /* 0x004f080001167983 */ /* 0x001f280000300a00 */
[----:B------:R-:W4:Y:S02]  /*506e0*/  LDL.LU.64 R20, [R1+0x4f00] ;  /* 0x004f000001147983 */ /* 0x000f240000300a00 */
[----:B----4-:R-:W-:Y:S02]  /*506f0*/  HMMA.16816.F32.BF16 R24, R24, R16, R20 ;  /* 0x000000101818723c */ /* 0x010fe40000041814 */
[----:B------:R-:W4:Y:S04]  /*50700*/  LDL.LU.64 R22, [R1+0x4ef8] ;  /* 0x004ef80001167983 */ /* 0x000f280000300a00 */
[----:B------:R-:W4:-:S15]  /*50710*/  LDL.LU.64 R20, [R1+0x4ef0] ;  /* 0x004ef00001147983 */ /* 0x000f1e0000300a00 */
[----:B------:R-:W-:-:S02]  /*50720*/  NOP ;  /* 0x0000000000007918 */ /* 0x000fc40000000000 */
[----:B------:R-:W-:Y:S04]  /*50730*/  STL.64 [R1+0x5a0], R24 ;  /* 0x0005a01801007387 */ /* 0x000fe80000100a00 */
[----:B------:R0:W-:Y:S04]  /*50740*/  STL.64 [R1+0x5a8], R26 ;  /* 0x0005a81a01007387 */ /* 0x0001e80000100a00 */
[----:B0-----:R-:W4:Y:S04]  /*50750*/  LDL.LU.64 R26, [R1+0x4ee8] ;  /* 0x004ee800011a7983 */ /* 0x001f280000300a00 */
[----:B------:R-:W4:Y:S02]  /*50760*/  LDL.LU.64 R24, [R1+0x4ee0] ;  /* 0x004ee00001187983 */ /* 0x000f240000300a00 */
[----:B----4-:R-:W-:-:S15]  /*50770*/  HMMA.16816.F32.BF16 R20, R24, R4, R20 ;  /* 0x000000041814723c */ /* 0x010fde0000041814 */
[----:B------:R-:W-:-:S08]  /*50780*/  NOP ;  /* 0x0000000000007918 */ /* 0x000fd00000000000 */
[----:B------:R-:W-:Y:S04]  /*50790*/  STL.64 [R1+0x5e0], R20 ;  /* 0x0005e01401007387 */ /* 0x000fe80000100a00 */
[----:B------:R-:W-:Y:S04]  /*507a0*/  STL.64 [R1+0x5e8], R22 ;  /* 0x0005e81601007387 */ /* 0x000fe80000100a00 */
[----:B------:R-:W0:Y:S04]  /*507b0*/  LDSM.16.MT88.4 R20, [R28+UR4+0xc180] ;  /* 0x00c180041c14783b */ /* 0x000e280008004200 */
[----:B0-----:R-:W-:Y:S01]  /*507c0*/  STL [R1+0x4], R21 ;  /* 0x0000041501007387 */ /* 0x001fe20000100800 */
[----:B------:R-:W-:-:S02]  /*507d0*/  IMAD.MOV.U32 R2, RZ, RZ, R22 ;  /* 0x000000ffff027224 */ /* 0x000fc400078e0016 */
[----:B------:R-:W-:Y:S01]  /*507e0*/  IMAD.MOV.U32 R29, RZ, RZ, R20 ;  /* 0x000000ffff1d7224 */ /* 0x000fe200078e0014 */
[----:B------:R0:W-:Y:S04]  /*507f0*/  STL [R1+0xc], R23 ;  /* 0x00000c1701007387 */ /* 0x0001e80000100800 */
[----:B0-----:R-:W4:Y:S04]  /*50800*/  LDL.LU.64 R22, [R1+0x4ed8] ;  /* 0x004ed80001167983 */ /* 0x001f280000300a00 */
[----:B------:R-:W4:Y:S02]  /*50810*/  LDL.LU.64 R20, [R1+0x4ed0] ;  /* 0x004ed00001147983 */ /* 0x000f240000300a00 */
[----:B----4-:R-:W-:-:S15]  /*50820*/  HMMA.16816.F32.BF16 R20, R24, R8, R20 ;  /* 0x000000081814723c */ /* 0x010fde0000041814 */
[----:B------:R-:W-:-:S08]  /*50830*/  NOP ;  /* 0x0000000000007918 */ /* 0x000fd00000000000 */
[----:B------:R-:W-:Y:S04]  /*50840*/  STL.64 [R1+0x630], R20 ;  /* 0x0006301401007387 */ /* 0x000fe80000100a00 */
[----:B------:R0:W-:Y:S04]  /*50850*/  STL.64 [R1+0x638], R22 ;  /* 0x0006381601007387 */ /* 0x0001e80000100a00 */
[----:B0-----:R-:W4:Y:S04]  /*50860*/  LDL.LU.64 R22, [R1+0x4ec8] ;  /* 0x004ec80001167983 */ /* 0x001f280000300a00 */
[----:B------:R-:W4:Y:S04]  /*50870*/  LDL.LU.64 R20, [R1+0x4ec0] ;  /* 0x004ec00001147983 */ /* 0x000f280000300a00 */
[----:B--2---:R0:W-:Y:S04]  /*50880*/  STL.64 [R1+0x4e80], R10 ;  /* 0x004e800a01007387 */ /* 0x0041e80000100a00 */
[----:B------:R1:W-:Y:S01]  /*50890*/  STL.64 [R1+0x4e78], R8 ;  /* 0x004e780801007387 */ /* 0x0003e20000100a00 */
[----:B0-----:R-:W-:-:S02]  /*508a0*/  IMAD.MOV.U32 R10, RZ, RZ, R18 ;  /* 0x000000ffff0a7224 */ /* 0x001fc400078e0012 */
[----:B------:R-:W-:Y:S01]  /*508b0*/  IMAD.MOV.U32 R11, RZ, RZ, R19 ;  /* 0x000000ffff0b7224 */ /* 0x000fe200078e0013 */
[----:B-1----:R-:W2:Y:S04]  /*508c0*/  LDL.LU R8, [R1+0x210] ;  /* 0x0002100001087983 */ /* 0x002ea80000300800 */
[----:B------:R-:W2:Y:S04]  /*508d0*/  LDL.LU R9, [R1+0x214] ;  /* 0x0002140001097983 */ /* 0x000ea80000300800 */
[----:B------:R-:W2:Y:S04]  /*508e0*/  LDL.LU R18, [R1+0x4ebc] ;  /* 0x004ebc0001127983 */ /* 0x000ea80000300800 */
[----:B------:R-:W2:Y:S01]  /*508f0*/  LDL.LU R19, [R1+0x4eb8] ;  /* 0x004eb80001137983 */ /* 0x000ea20000300800 */
[----:B----4-:R-:W-:-:S15]  /*50900*/  HMMA.16816.F32.BF16 R20, R24, R12, R20 ;  /* 0x0000000c1814723c */ /* 0x010fde0000041814 */
[----:B------:R-:W-:-:S08]  /*50910*/  NOP ;  /* 0x0000000000007918 */ /* 0x000fd00000000000 */
[----:B------:R-:W-:Y:S04]  /*50920*/  STL.64 [R1+0x620], R20 ;  /* 0x0006201401007387 */ /* 0x000fe80000100a00 */
[----:B------:R0:W-:Y:S04]  /*50930*/  STL.64 [R1+0x628], R22 ;  /* 0x0006281601007387 */ /* 0x0001e80000100a00 */
[----:B0-----:R-:W4:Y:S04]  /*50940*/  LDL.LU.64 R22, [R1+0x4eb0] ;  /* 0x004eb00001167983 */ /* 0x001f280000300a00 */
        /* <DEDUP_REMOVED lines=9> */
[----:B------:R-:W3:Y:S04]  /*509e0*/  LDL.LU.64 R20, [R1+0x4e98] ;  /* 0x004e980001147983 */ /* 0x000ee80000300a00 */
[----:B--2---:R-:W-:Y:S04]  /*509f0*/  STL.64 [R1+0x4e58], R18 ;  /* 0x004e581201007387 */ /* 0x004fe80000100a00 */
[----:B------:R0:W-:Y:S08]  /*50a00*/  STL.64 [R1+0x4e50], R16 ;  /* 0x004e501001007387 */ /* 0x0001f00000100a00 */
[----:B------:R4:W-:Y:S04]  /*50a10*/  STL.64 [R1+0x590], R24 ;  /* 0x0005901801007387 */ /* 0x0009e80000100a00 */
[----:B------:R1:W-:Y:S04]  /*50a20*/  STL.64 [R1+0x598], R26 ;  /* 0x0005981a01007387 */ /* 0x0003e80000100a00 */
[----:B0-----:R-:W2:Y:S04]  /*50a30*/  LDL.LU R16, [R1+0x1c0] ;  /* 0x0001c00001107983 */ /* 0x001ea80000300800 */
[----:B------:R-:W2:Y:S04]  /*50a40*/  LDL.LU R17, [R1+0x1c4] ;  /* 0x0001c40001117983 */ /* 0x000ea80000300800 */
[----:B------:R-:W2:Y:S04]  /*50a50*/  LDL.LU R18, [R1+0x1c8] ;  /* 0x0001c80001127983 */ /* 0x000ea80000300800 */
[----:B------:R-:W2:Y:S01]  /*50a60*/  LDL.LU R19, [R1+0x1cc] ;  /* 0x0001cc0001137983 */ /* 0x000ea20000300800 */
[----:B----4-:R-:W-:-:S03]  /*50a70*/  IMAD.MOV.U32 R24, RZ, RZ, R23 ;  /* 0x000000ffff187224 */ /* 0x010fc600078e0017 */
[----:B------:R-:W3:Y:S01]  /*50a80*/  LDL.LU R23, [R1+0x4e94] ;  /* 0x004e940001177983 */ /* 0x000ee20000300800 */
[----:B-1----:R-:W-:Y:S02]  /*50a90*/  IMAD.MOV.U32 R26, RZ, RZ, R3 ;  /* 0x000000ffff1a7224 */ /* 0x002fe400078e0003 */
[----:B------:R-:W-:Y:S02]  /*50aa0*/  IMAD.MOV.U32 R27, RZ, RZ, R6 ;  /* 0x000000ffff1b7224 */ /* 0x000fe400078e0006 */
[----:B------:R-:W-:Y:S02]  /*50ab0*/  IMAD.MOV.U32 R25, RZ, RZ, R7 ;  /* 0x000000ffff197224 */ /* 0x000fe400078e0007 */
[----:B------:R-:W4:Y:S04]  /*50ac0*/  LDL.LU R7, [R1+0x4e90] ;  /* 0x004e900001077983 */ /* 0x000f280000300800 */
[----:B------:R-:W2:Y:S04]  /*50ad0*/  LDL.LU R3, [R1+0x4e8c] ;  /* 0x004e8c0001037983 */ /* 0x000ea80000300800 */
[----:B------:R-:W4:Y:S04]  /*50ae0*/  LDL.LU R6, [R1+0x4e88] ;  /* 0x004e880001067983 */ /* 0x000f280000300800 */
[----:B------:R-:W-:Y:S04]  /*50af0*/  STL.64 [R1+0x4e48], R26 ;  /* 0x004e481a01007387 */ /* 0x000fe80000100a00 */
[----:B------:R0:W-:Y:S04]  /*50b00*/  STL.64 [R1+0x4e40], R24 ;  /* 0x004e401801007387 */ /* 0x0001e80000100a00 */
[----:B0-----:R-:W4:Y:S04]  /*50b10*/  LDL.LU R24, [R1+0xd0] ;  /* 0x0000d00001187983 */ /* 0x001f280000300800 */
[----:B------:R-:W4:Y:S04]  /*50b20*/  LDL.LU R25, [R1+0xd4] ;  /* 0x0000d40001197983 */ /* 0x000f280000300800 */
[----:B------:R-:W4:Y:S01]  /*50b30*/  LDL.LU R26, [R1+0xd8] ;  /* 0x0000d800011a7983 */ /* 0x000f220000300800 */
[----:B---3--:R-:W-:-:S15]  /*50b40*/  HMMA.16816.F32.BF16 R8, R20, R4, R8 ;  /* 0x000000041408723c */ /* 0x008fde0000041808 */
[----:B------:R-:W-:-:S08]  /*50b50*/  NOP ;  /* 0x0000000000007918 */ /* 0x000fd00000000000 */
[----:B------:R-:W-:Y:S04]  /*50b60*/  STL.64 [R1+0x580], R8 ;  /* 0x0005800801007387 */ /* 0x000fe80000100a00 */
[----:B------:R0:W-:Y:S04]  /*50b70*/  STL.64 [R1+0x588], R10 ;  /* 0x0005880a01007387 */ /* 0x0001e80000100a00 */
[----:B0-----:R-:W3:Y:S04]  /*50b80*/  LDL.LU.64 R10, [R1+0x4e80] ;  /* 0x004e8000010a7983 */ /* 0x001ee80000300a00 */
[----:B------:R-:W4:Y:S01]  /*50b90*/  LDL.LU.64 R8, [R1+0x4e78] ;  /* 0x004e780001087983 */ /* 0x000f220000300a00 */
[----:B--2---:R-:W-:Y:S01]  /*50ba0*/  IMAD.MOV.U32 R27, RZ, RZ, R3 ;  /* 0x000000ffff1b7224 */ /* 0x004fe200078e0003 */
[----:B----4-:R-:W-:-:S15]  /*50bb0*/  HMMA.16816.F32.BF16 R12, R20, R8, R12 ;  /* 0x00000008140c723c */ /* 0x010fde000004180c */
[----:B------:R-:W-:-:S08]  /*50bc0*/  NOP ;  /* 0x0000000000007918 */ /* 0x000fd00000000000 */
[----:B------:R-:W-:Y:S01]  /*50bd0*/  STL.64 [R1+0x570], R12 ;  /* 0x0005700c01007387 */ /* 0x000fe20000100a00 */
[----:B------:R-:W-:-:S03]  /*50be0*/  IMAD.MOV.U32 R3, RZ, RZ, R15 ;  /* 0x000000ffff037224 */ /* 0x000fc600078e000f */
[----:B------:R0:W-:Y:S04]  /*50bf0*/  STL [R1+0x578], R14 ;  /* 0x0005780e01007387 */ /* 0x0001e80000100800 */
[----:B0-----:R-:W2:Y:S04]  /*50c00*/  LDL.LU.64 R14, [R1+0x4e70] ;  /* 0x004e7000010e7983 */ /* 0x001ea80000300a00 */
[----:B------:R-:W4:Y:S04]  /*50c10*/  LDL.LU.64 R12, [R1+0x4e68] ;  /* 0x004e6800010c7983 */ /* 0x000f280000300a00 */
[----:B---3--:R0:W-:Y:S01]  /*50c20*/  STL.64 [R1+0x4e30], R10 ;  /* 0x004e300a01007387 */ /* 0x0081e20000100a00 */
[----:B----4-:R-:W-:Y:S01]  /*50c30*/  HMMA.16816.F32.BF16 R16, R20, R12, R16 ;  /* 0x0000000c1410723c */ /* 0x010fe20000041810 */
[----:B--2---:R-:W-:-:S02]  /*50c40*/  IMAD.MOV.U32 R8, RZ, RZ, R14 ;  /* 0x000000ffff087224 */ /* 0x004fc400078e000e */
[----:B------:R-:W2:Y:S01]  /*50c50*/  LDL.LU R14, [R1+0x4e64] ;  /* 0x004e6400010e7983 */ /* 0x000ea20000300800 */
[----:B------:R-:W-:-:S03]  /*50c60*/  IMAD.MOV.U32 R9, RZ, RZ, R15 ;  /* 0x000000ffff097224 */ /* 0x000fc600078e000f */
[----:B------:R-:W2:Y:S04]  /*50c70*/  LDL.LU R15, [R1+0x4e60] ;  /* 0x004e6000010f7983 */ /* 0x000ea80000300800 */
[----:B0-----:R-:W3:Y:S04]  /*50c80*/  LDL.LU R10, [R1+0xc8] ;  /* 0x0000c800010a7983 */ /* 0x001ee80000300800 */
[----:B------:R-:W3:Y:S04]  /*50c90*/  LDL.LU R11, [R1+0xcc] ;  /* 0x0000cc00010b7983 */ /* 0x000ee80000300800 */
[----:B------:R-:W-:Y:S04]  /*50ca0*/  STL [R1+0x4b00], R3 ;  /* 0x004b000301007387 */ /* 0x000fe80000100800 */
[----:B------:R-:W-:Y:S04]  /*50cb0*/  STL.64 [R1+0x550], R16 ;  /* 0x0005501001007387 */ /* 0x000fe80000100a00 */
[----:B------:R0:W-:Y:S04]  /*50cc0*/  STL.64 [R1+0x558], R18 ;  /* 0x0005581201007387 */ /* 0x0001e80000100a00 */
[----:B0-----:R-:W4:Y:S04]  /*50cd0*/  LDL.LU.64 R18, [R1+0x4e58] ;  /* 0x004e580001127983 */ /* 0x001f280000300a00 */
[----:B------:R-:W3:Y:S04]  /*50ce0*/  LDL.LU.64 R16, [R1+0x4e50] ;  /* 0x004e500001107983 */ /* 0x000ee80000300a00 */
[----:B--2---:R0:W-:Y:S04]  /*50cf0*/  STL.64 [R1+0x4e28], R14 ;  /* 0x004e280e01007387 */ /* 0x0041e80000100a00 */
[----:B------:R-:W2:Y:S04]  /*50d00*/  LDL.LU R12, [R1+0xb0] ;  /* 0x0000b000010c7983 */ /* 0x000ea80000300800 */
[----:B------:R-:W2:Y:S04]  /*50d10*/  LDL.LU R13, [R1+0xb4] ;  /* 0x0000b400010d7983 */ /* 0x000ea80000300800 */
[----:B0-----:R-:W2:Y:S04]  /*50d20*/  LDL.LU R14, [R1+0xb8] ;  /* 0x0000b800010e7983 */ /* 0x001ea80000300800 */
[----:B------:R-:W2:Y:S01]  /*50d30*/  LDL.LU R15, [R1+0xbc] ;  /* 0x0000bc00010f7983 */ /* 0x000ea20000300800 */
[----:B---3--:R-:W-:Y:S03]  /*50d40*/  HMMA.16816.F32.BF16 R20, R20, R16, R24 ;  /* 0x000000101414723c */ /* 0x008fe60000041818 */
[----:B------:R-:W3:Y:S04]  /*50d50*/  LDL.LU.64 R26, [R1+0x4e48] ;  /* 0x004e4800011a7983 */ /* 0x000ee80000300a00 */
[----:B------:R-:W3:Y:S04]  /*50d60*/  LDL.LU.64 R24, [R1+0x4e40] ;  /* 0x004e400001187983 */ /* 0x000ee80000300a00 */
[----:B----4-:R0:W-:Y:S01]  /*50d70*/  STL.64 [R1+0x4e20], R18 ;  /* 0x004e201201007387 */ /* 0x0101e20000100a00 */
[----:B------:R-:W-:-:S03]  /*50d80*/  IMAD.MOV.U32 R17, RZ, RZ, R6 ;  /* 0x000000ffff117224 */ /* 0x000fc600078e0006 */
[----:B------:R-:W4:Y:S01]  /*50d90*/  LDL.LU R16, [R1+0xa0] ;  /* 0x0000a00001107983 */ /* 0x000f220000300800 */
[----:B0-----:R-:W-:-:S07]  /*50da0*/  IMAD.MOV.U32 R18, RZ, RZ, R7 ;  /* 0x000000ffff127224 */ /* 0x001fce00078e0007 */
[----:B------:R0:W-:Y:S04]  /*50db0*/  STL.64 [R1+0x4d0], R20 ;  /* 0x0004d01401007387 */ /* 0x0001e80000100a00 */
[----:B------:R1:W-:Y:S04]  /*50dc0*/  STL.64 [R1+0x4d8], R22 ;  /* 0x0004d81601007387 */ /* 0x0003e80000100a00 */
[----:B------:R-:W3:Y:S04]  /*50dd0*/  LDL.LU R6, [R1+0x4e3c] ;  /* 0x004e3c0001067983 */ /* 0x000ee80000300800 */
[----:B------:R-:W3:Y:S04]  /*50de0*/  LDL.LU R7, [R1+0x4e38] ;  /* 0x004e380001077983 */ /* 0x000ee80000300800 */
[----:B------:R-:W4:Y:S04]  /*50df0*/  LDL.LU R19, [R1+0xac] ;  /* 0x0000ac0001137983 */ /* 0x000f280000300800 */
[----:B0-----:R-:W4:Y:S04]  /*50e00*/  LDL.LU R20, [R1+0x90] ;  /* 0x0000900001147983 */ /* 0x001f280000300800 */
[----:B------:R-:W4:Y:S04]  /*50e10*/  LDL.LU R21, [R1+0x94] ;  /* 0x0000940001157983 */ /* 0x000f280000300800 */
[----:B-1----:R-:W4:Y:S04]  /*50e20*/  LDL.LU R22, [R1+0x98] ;  /* 0x0000980001167983 */ /* 0x002f280000300800 */
[----:B------:R-:W4:Y:S01]  /*50e30*/  LDL.LU R23, [R1+0x9c] ;  /* 0x00009c0001177983 */ /* 0x000f220000300800 */
[----:B---3--:R-:W-:-:S15]  /*50e40*/  HMMA.16816.F32.BF16 R8, R24, R6, R8 ;  /* 0x000000061808723c */ /* 0x008fde0000041808 */
[----:B------:R-:W-:-:S08]  /*50e50*/  NOP ;  /* 0x0000000000007918 */ /* 0x000fd00000000000 */
[----:B------:R-:W-:Y:S04]  /*50e60*/  STL.64 [R1+0x540], R8 ;  /* 0x0005400801007387 */ /* 0x000fe80000100a00 */
[----:B------:R0:W-:Y:S04]  /*50e70*/  STL.64 [R1+0x548], R10 ;  /* 0x0005480a01007387 */ /* 0x0001e80000100a00 */
[----:B0-----:R-:W2:Y:S02]  /*50e80*/  LDL.LU.64 R10, [R1+0x4e30] ;  /* 0x004e3000010a7983 */ /* 0x001ea40000300a00 */
[----:B--2---:R-:W-:-:S15]  /*50e90*/  HMMA.16816.F32.BF16 R12, R24, R10, R12 ;  /* 0x0000000a180c723c */ /* 0x004fde000004180c */
[----:B------:R-:W-:-:S08]  /*50ea0*/  NOP ;  /* 0x0000000000007918 */ /* 0x000fd00000000000 */
[----:B------:R-:W-:Y:S01]  /*50eb0*/  STL.64 [R1+0x530], R12 ;  /* 0x0005300c01007387 */ /* 0x000fe20000100a00 */
[----:B------:R-:W-:Y:S02]  /*50ec0*/  IMAD.MOV.U32 R9, RZ, RZ, R14 ;  /* 0x000000ffff097224 */ /* 0x000fe400078e000e */
[----:B------:R-:W-:Y:S02]  /*50ed0*/  IMAD.MOV.U32 R8, RZ, RZ, R15 ;  /* 0x000000ffff087224 */ /* 0x000fe400078e000f */
[----:B------:R-:W4:Y:S04]  /*50ee0*/  LDL.LU.64 R14, [R1+0x4e28] ;  /* 0x004e2800010e7983 */ /* 0x000f280000300a00 */
[----:B------:R-:W-:Y:S04]  /*50ef0*/  STL [R1+0x4d10], R9 ;  /* 0x004d100901007387 */ /* 0x000fe80000100800 */
[----:B------:R-:W-:Y:S01]  /*50f00*/  STL [R1+0x4a24], R8 ;  /* 0x004a240801007387 */ /* 0x000fe20000100800 */
[----:B----4-:R-:W-:-:S15]  /*50f10*/  HMMA.16816.F32.BF16 R16, R24, R14, R16 ;  /* 0x0000000e1810723c */ /* 0x010fde0000041810 */
[----:B------:R-:W-:-:S08]  /*50f20*/  NOP ;  /* 0x0000000000007918 */ /* 0x000fd00000000000 */
[----:B------:R-:W-:Y:S04]  /*50f30*/  STL.64 [R1+0x520], R16 ;  /* 0x0005201001007387 */ /* 0x000fe80000100a00 */
[----:B------:R0:W-:Y:S04]  /*50f40*/  STL.64 [R1+0x528], R18 ;  /* 0x0005281201007387 */ /* 0x0001e80000100a00 */
[----:B0-----:R-:W2:Y:S04]  /*50f50*/  LDL.LU.64 R18, [R1+0x4e20] ;  /* 0x004e200001127983 */ /* 0x001ea80000300a00 */
[----:B------:R0:W-:Y:S04]  /*50f60*/  STL.64 [R1+0x4e00], R14 ;  /* 0x004e000e01007387 */ /* 0x0001e80000100a00 */
[----:B------:R-:W2:Y:S04]  /*50f70*/  LDL.LU R12, [R1+0x70] ;  /* 0x00007000010c7983 */ /* 0x000ea80000300800 */
[----:B------:R-:W2:Y:S04]  /*50f80*/  LDL.LU R13, [R1+0x74] ;  /* 0x00007400010d7983 */ /* 0x000ea80000300800 */
[----:B0-----:R-:W2:Y:S04]  /*50f90*/  LDL.LU R14, [R1+0x78] ;  /* 0x00007800010e7983 */ /* 0x001ea80000300800 */
[----:B------:R-:W2:Y:S02]  /*50fa0*/  LDL.LU R15, [R1+0x7c] ;  /* 0x00007c00010f7983 */ /* 0x000ea40000300800 */
[----:B--2---:R-:W-:Y:S02]  /*50fb0*/  HMMA.16816.F32.BF16 R12, R24, R18, R12 ;  /* 0x00000012180c723c */ /* 0x004fe4000004180c */
[----:B------:R-:W0:Y:S04]  /*50fc0*/  LDSM.16.MT88.4 R24, [R28+UR4+0xc200] ;  /* 0x00c200041c18783b */ /* 0x000e280008004200 */
[----:B------:R-:W-:-:S15]  /*50fd0*/  STL.64 [R1+0x4df8], R18 ;  /* 0x004df81201007387 */ /* 0x000fde0000100a00 */
[----:B------:R-:W-:-:S02]  /*50fe0*/  NOP ;  /* 0x0000000000007918 */ /* 0x000fc40000000000 */
[----:B------:R-:W-:Y:S04]  /*50ff0*/  STL.64 [R1+0x4c0], R12 ;  /* 0x0004c00c01007387 */ /* 0x000fe80000100a00 */
[----:B------:R-:W-:Y:S04]  /*51000*/  STL.64 [R1+0x4c8], R14 ;  /* 0x0004c80e01007387 */ /* 0x000fe80000100a00 */
[----:B0-----:R0:W-:Y:S04]  /*51010*/  STL.64 [R1+0x4d60], R26 ;  /* 0x004d601a01007387 */ /* 0x0011e80000100a00 */
[----:B------:R1:W-:Y:S01]  /*51020*/  STL.64 [R1+0x4d58], R24 ;  /* 0x004d581801007387 */ /* 0x0003e20000100a00 */
[----:B0-----:R-:W-:-:S02]  /*51030*/  IMAD.MOV.U32 R26, RZ, RZ, R2 ;  /* 0x000000ffff1a7224 */ /* 0x001fc400078e0002 */
[----:B-1----:R-:W-:Y:S02]  /*51040*/  IMAD.MOV.U32 R24, RZ, RZ, R29 ;  /* 0x000000ffff187224 */ /* 0x002fe400078e001d */
[----:B------:R-:W2:Y:S04]  /*51050*/  LDL.LU R29, [R1+0x4e1c] ;  /* 0x004e1c00011d7983 */ /* 0x000ea80000300800 */
[----:B------:R-:W3:Y:S04]  /*51060*/  LDL.LU R25, [R1+0x4] ;  /* 0x0000040001197983 */ /* 0x000ee80000300800 */
[----:B------:R-:W4:Y:S04]  /*51070*/  LDL.LU R2, [R1+0x4e18] ;  /* 0x004e180001027983 */ /* 0x000f280000300800 */
[----:B------:R-:W2:Y:S04]  /*51080*/  LDL.LU R27, [R1+0xc] ;  /* 0x00000c00011b7983 */ /* 0x000ea80000300800 */
[----:B--2---:R-:W-:Y:S04]  /*51090*/  STL.64 [R1+0x4d98], R26 ;  /* 0x004d981a01007387 */ /* 0x004fe80000100a00 */
[----:B---3--:R0:W-:Y:S02]  /*510a0*/  STL.64 [R1+0x4d90], R24 ;  /* 0x004d901801007387 */ /* 0x0081e40000100a00 */
[----:B0-----:R-:W-:-:S02]  /*510b0*/  IMAD.MOV.U32 R24, RZ, RZ, R0 ;  /* 0x000000ffff187224 */ /* 0x001fc400078e0000 */
[----:B------:R-:W2:Y:S01]  /*510c0*/  LDL.LU R0, [R1+0x4e14] ;  /* 0x004e140001007983 */ /* 0x000ea20000300800 */
[----:B------:R-:W-:-:S03]  /*510d0*/  IMAD.MOV.U32 R25, RZ, RZ, R29 ;  /* 0x000000ffff197224 */ /* 0x000fc600078e001d */
[----:B------:R-:W3:Y:S04]  /*510e0*/  LDL.LU R29, [R1+0x4e10] ;  /* 0x004e1000011d7983 */ /* 0x000ee80000300800 */
[----:B------:R-:W2:Y:S01]  /*510f0*/  LDL.LU R26, [R1+0x58] ;  /* 0x00005800011a7983 */ /* 0x000ea20000300800 */
[----:B----4-:R-:W-:-:S05]  /*51100*/  IMAD.MOV.U32 R27, RZ, RZ, R2 ;  /* 0x000000ffff1b7224 */ /* 0x010fca00078e0002 */
[----:B--2---:R-:W-:Y:S04]  /*51110*/  STL.64 [R1+0x4de8], R26 ;  /* 0x004de81a01007387 */ /* 0x004fe80000100a00 */
[----:B------:R0:W-:Y:S04]  /*51120*/  STL.64 [R1+0x4de0], R24 ;  /* 0x004de01801007387 */ /* 0x0001e80000100a00 */
[----:B0-----:R-:W2:Y:S04]  /*51130*/  LDL.LU R24, [R1+0x40] ;  /* 0x0000400001187983 */ /* 0x001ea80000300800 */
[----:B------:R-:W2:Y:S01]  /*51140*/  LDL.LU R25, [R1+0x44] ;  /* 0x0000440001197983 */ /* 0x000ea20000300800 */
[----:B------:R-:W-:-:S02]  /*51150*/  IMAD.MOV.U32 R26, RZ, RZ, R0 ;  /* 0x000000ffff1a7224 */ /* 0x000fc400078e0000 */
[----:B---3--:R-:W-:Y:S01]  /*51160*/  IMAD.MOV.U32 R27, RZ, RZ, R29 ;  /* 0x000000ffff1b7224 */ /* 0x008fe200078e001d */
[----:B------:R-:W3:Y:S04]  /*51170*/  LDL.LU R0, [R1+0x4e0c] ;  /* 0x004e0c0001007983 */ /* 0x000ee80000300800 */
[----:B------:R-:W4:Y:S04]  /*51180*/  LDL.LU R29, [R1+0x4e08] ;  /* 0x004e0800011d7983 */ /* 0x000f280000300800 */
[----:B------:R0:W-:Y:S04]  /*51190*/  STL.64 [R1+0x4df0], R6 ;  /* 0x004df00601007387 */ /* 0x0001e80000100a00 */
[----:B------:R-:W3:Y:S01]  /*511a0*/  LDL.LU R4, [R1+0x80] ;  /* 0x0000800001047983 */ /* 0x000ee20000300800 */
[----:B--2---:R-:W-:Y:S03]  /*511b0*/  HMMA.16816.F32.BF16 R12, R24, R6, R20 ;  /* 0x00000006180c723c */ /* 0x004fe60000041814 */
[----:B------:R-:W1:-:S15]  /*511c0*/  LDSM.16.MT88.4 R20, [R28+UR4+0xc280] ;  /* 0x00c280041c14783b */ /* 0x000e5e0008004200 */
[----:B------:R-:W-:-:S05]  /*511d0*/  NOP ;  /* 0x0000000000007918 */ /* 0x000fca0000000000 */
[----:B------:R2:W-:Y:S04]  /*511e0*/  STL.64 [R1+0x510], R12 ;  /* 0x0005100c01007387 */ /* 0x0005e80000100a00 */
[----:B------:R4:W-:Y:S04]  /*511f0*/  STL.64 [R1+0x518], R14 ;  /* 0x0005180e01007387 */ /* 0x0009e80000100a00 */
[----:B------:R-:W3:Y:S04]  /*51200*/  LDL.LU R5, [R1+0x84] ;  /* 0x0000840001057983 */ /* 0x000ee80000300800 */
[----:B0-----:R-:W3:Y:S04]  /*51210*/  LDL.LU R6, [R1+0x88] ;  /* 0x0000880001067983 */ /* 0x001ee80000300800 */
[----:B------:R-:W3:Y:S04]  /*51220*/  LDL.LU R7, [R1+0x8c] ;  /* 0x00008c0001077983 */ /* 0x000ee80000300800 */
[----:B------:R-:W3:Y:S04]  /*51230*/  LDL.LU R16, [R1+0x130] ;  /* 0x0001300001107983 */ /* 0x000ee80000300800 */
[----:B------:R-:W3:Y:S04]  /*51240*/  LDL.LU R17, [R1+0x134] ;  /* 0x0001340001117983 */ /* 0x000ee80000300800 */
[----:B------:R-:W3:Y:S04]  /*51250*/  LDL.LU R18, [R1+0x138] ;  /* 0x0001380001127983 */ /* 0x000ee80000300800 */
[----:B------:R-:W3:Y:S04]  /*51260*/  LDL.LU R19, [R1+0x13c] ;  /* 0x00013c0001137983 */ /* 0x000ee80000300800 */
[----:B--2---:R-:W2:Y:S04]  /*51270*/  LDL.LU R12, [R1+0x140] ;  /* 0x00014000010c7983 */ /* 0x004ea80000300800 */
[----:B------:R-:W2:Y:S04]  /*51280*/  LDL.LU R13, [R1+0x144] ;  /* 0x00014400010d7983 */ /* 0x000ea80000300800 */
[----:B----4-:R-:W2:Y:S04]  /*51290*/  LDL.LU R14, [R1+0x148] ;  /* 0x00014800010e7983 */ /* 0x010ea80000300800 */
[----:B------:R-:W2:Y:S04]  /*512a0*/  LDL.LU R15, [R1+0x14c] ;  /* 0x00014c00010f7983 */ /* 0x000ea80000300800 */
[----:B-1----:R-:W-:Y:S04]  /*512b0*/  STL.64 [R1+0x4d20], R22 ;  /* 0x004d201601007387 */ /* 0x002fe80000100a00 */
[----:B------:R0:W-:Y:S04]  /*512c0*/  STL.64 [R1+0x4d18], R20 ;  /* 0x004d181401007387 */ /* 0x0001e80000100a00 */
[----:B0-----:R-:W4:Y:S04]  /*512d0*/  LDL.LU R20, [R1+0xf0] ;  /* 0x0000f00001147983 */ /* 0x001f280000300800 */
[----:B------:R-:W4:Y:S04]  /*512e0*/  LDL.LU R21, [R1+0xf4] ;  /* 0x0000f40001157983 */ /* 0x000f280000300800 */
[----:B------:R-:W3:Y:S04]  /*512f0*/  LDL.LU R22, [R1+0xf8] ;  /* 0x0000f80001167983 */ /* 0x000ee80000300800 */
[----:B------:R-:W3:Y:S04]  /*51300*/  LDL.LU R23, [R1+0xfc] ;  /* 0x0000fc0001177983 */ /* 0x000ee80000300800 */
[----:B---3--:R-:W-:Y:S04]  /*51310*/  STL.64 [R1+0x4da8], R22 ;  /* 0x004da81601007387 */ /* 0x008fe80000100a00 */
[----:B----4-:R0:W-:Y:S04]  /*51320*/  STL.64 [R1+0x4da0], R20 ;  /* 0x004da01401007387 */ /* 0x0101e80000100a00 */
[----:B0-----:R-:W3:Y:S04]  /*51330*/  LDL.LU R20, [R1+0x110] ;  /* 0x0001100001147983 */ /* 0x001ee80000300800 */
[----:B------:R-:W3:Y:S04]  /*51340*/  LDL.LU R21, [R1+0x114] ;  /* 0x0001140001157983 */ /* 0x000ee80000300800 */
[----:B------:R-:W4:Y:S04]  /*51350*/  LDL.LU R22, [R1+0x118] ;  /* 0x0001180001167983 */ /* 0x000f280000300800 */
[----:B------:R-:W4:Y:S04]  /*51360*/  LDL.LU R23, [R1+0x11c] ;  /* 0x00011c0001177983 */ /* 0x000f280000300800 */
[----:B----4-:R-:W-:Y:S04]  /*51370*/  STL.64 [R1+0x4db8], R22 ;  /* 0x004db81601007387 */ /* 0x010fe80000100a00 */
[----:B---3--:R0:W-:Y:S04]  /*51380*/  STL.64 [R1+0x4db0], R20 ;  /* 0x004db01401007387 */ /* 0x0081e80000100a00 */
[----:B0-----:R-:W3:Y:S04]  /*51390*/  LDL.LU R20, [R1+0x1b0] ;  /* 0x0001b00001147983 */ /* 0x001ee80000300800 */
[----:B------:R-:W3:Y:S04]  /*513a0*/  LDL.LU R21, [R1+0x1b4] ;  /* 0x0001b40001157983 */ /* 0x000ee80000300800 */
[----:B------:R-:W4:Y:S04]  /*513b0*/  LDL.LU R22, [R1+0x1b8] ;  /* 0x0001b80001167983 */ /* 0x000f280000300800 */
[----:B------:R-:W4:Y:S01]  /*513c0*/  LDL.LU R23, [R1+0x1bc] ;  /* 0x0001bc0001177983 */ /* 0x000f220000300800 */
[C---:B--2---:R-:W-:Y:S03]  /*513d0*/  HMMA.16816.F32.BF16 R12, R24.reuse, R10, R12 ;  /* 0x0000000a180c723c */ /* 0x044fe6000004180c */
[----:B----4-:R-:W-:Y:S04]  /*513e0*/  STL.64 [R1+0x4dc8], R22 ;  /* 0x004dc81601007387 */ /* 0x010fe80000100a00 */
[----:B---3--:R0:W-:Y:S04]  /*513f0*/  STL.64 [R1+0x4dc0], R20 ;  /* 0x004dc01401007387 */ /* 0x0081e80000100a00 */
        /* <DEDUP_REMOVED lines=12> */
[----:B0-----:R-:W3:Y:S02]  /*514c0*/  LDL.LU.64 R14, [R1+0x4e00] ;  /* 0x004e0000010e7983 */ /* 0x001ee40000300a00 */
[----:B---3--:R-:W-:-:S15]  /*514d0*/  HMMA.16816.F32.BF16 R16, R24, R14, R16 ;  /* 0x0000000e1810723c */ /* 0x008fde0000041810 */
[----:B------:R-:W-:-:S08]  /*514e0*/  NOP ;  /* 0x0000000000007918 */ /* 0x000fd00000000000 */
[----:B------:R-:W-:Y:S04]  /*514f0*/  STL.64 [R1+0x4b0], R16 ;  /* 0x0004b01001007387 */ /* 0x000fe80000100a00 */
[----:B------:R0:W-:Y:S04]  /*51500*/  STL.64 [R1+0x4b8], R18 ;  /* 0x0004b81201007387 */ /* 0x0001e80000100a00 */
[----:B0-----:R-:W3:Y:S02]  /*51510*/  LDL.LU.64 R18, [R1+0x4df8] ;  /* 0x004df80001127983 */ /* 0x001ee40000300a00 */
[----:B---3--:R-:W-:Y:S02]  /*51520*/  HMMA.16816.F32.BF16 R24, R24, R18, R4 ;  /* 0x000000121818723c */ /* 0x008fe40000041804 */
[----:B------:R-:W2:-:S15]  /*51530*/  LDL.LU.64 R6, [R1+0x4df0] ;  /* 0x004df00001067983 */ /* 0x000e9e0000300a00 */
[----:B------:R-:W-:-:S06]  /*51540*/  NOP ;  /* 0x0000000000007918 */ /* 0x000fcc0000000000 */
[----:B------:R0:W-:Y:S01]  /*51550*/  STL.64 [R1+0x480], R24 ;  /* 0x0004801801007387 */ /* 0x0001e20000100a00 */
[----:B------:R-:W-:Y:S02]  /*51560*/  IMAD.MOV.U32 R5, RZ, RZ, R26 ;  /* 0x000000ffff057224 */ /* 0x000fe400078e001a */
[----:B------:R-:W-:Y:S02]  /*51570*/  IMAD.MOV.U32 R4, RZ, RZ, R27 ;  /* 0x000000ffff047224 */ /* 0x000fe400078e001b */
[----:B------:R-:W2:Y:S04]  /*51580*/  LDL.LU.64 R26, [R1+0x4de8] ;  /* 0x004de800011a7983 */ /* 0x000ea80000300a00 */
[----:B0-----:R-:W2:Y:S04]  /*51590*/  LDL.LU.64 R24, [R1+0x4de0] ;  /* 0x004de00001187983 */ /* 0x001ea80000300a00 */
[----:B------:R-:W-:Y:S04]  /*515a0*/  STL [R1+0x4c60], R4 ;  /* 0x004c600401007387 */ /* 0x000fe80000100800 */
[----:B------:R-:W-:Y:S01]  /*515b0*/  STL [R1+0x4c5c], R5 ;  /* 0x004c5c0501007387 */ /* 0x000fe20000100800 */
[----:B--2---:R-:W-:-:S15]  /*515c0*/  HMMA.16816.F32.BF16 R20, R24, R6, R20 ;  /* 0x000000061814723c */ /* 0x004fde0000041814 */
[----:B------:R-:W-:-:S08]  /*515d0*/  NOP ;  /* 0x0000000000007918 */ /* 0x000fd00000000000 */
[----:B------:R-:W-:Y:S04]  /*515e0*/  STL.64 [R1+0x470], R20 ;  /* 0x0004701401007387 */ /* 0x000fe80000100a00 */
[----:B------:R-:W-:Y:S04]  /*515f0*/  STL.64 [R1+0x478], R22 ;  /* 0x0004781601007387 */ /* 0x000fe80000100a00 */
[----:B------:R-:W0:Y:S04]  /*51600*/  LDSM.16.MT88.4 R20, [R28+UR4+0xc300] ;  /* 0x00c300041c14783b */ /* 0x000e280008004200 */
[----:B0-----:R-:W-:Y:S01]  /*51610*/  STL [R1+0x44], R21 ;  /* 0x0000441501007387 */ /* 0x001fe20000100800 */
[----:B------:R-:W-:-:S03]  /*51620*/  IMAD.MOV.U32 R9, RZ, RZ, R20 ;  /* 0x000000ffff097224 */ /* 0x000fc600078e0014 */
        /* <DEDUP_REMOVED lines=11> */
[----:B------:R-:W2:Y:S04]  /*516e0*/  LDL.LU.64 R20, [R1+0x4dc0] ;  /* 0x004dc00001147983 */ /* 0x000ea80000300a00 */
[----:B------:R-:W-:Y:S01]  /*516f0*/  STL [R1+0x4c64], R28 ;  /* 0x004c641c01007387 */ /* 0x000fe20000100800 */
[----:B--2---:R-:W-:-:S15]  /*51700*/  HMMA.16816.F32.BF16 R20, R24, R14, R20 ;  /* 0x0000000e1814723c */ /* 0x004fde0000041814 */
[----:B------:R-:W-:-:S08]  /*51710*/  NOP ;  /* 0x0000000000007918 */ /* 0x000fd00000000000 */
[----:B------:R0:W-:Y:S01]  /*51720*/  STL.64 [R1+0x430], R20 ;  /* 0x0004301401007387 */ /* 0x0001e20000100a00 */
[----:B------:R-:W-:Y:S02]  /*51730*/  IMAD.MOV.U32 R17, RZ, RZ, R22 ;  /* 0x000000ffff117224 */ /* 0x000fe400078e0016 */
[----:B------:R-:W-:Y:S02]  /*51740*/  IMAD.MOV.U32 R16, RZ, RZ, R23 ;  /* 0x000000ffff107224 */ /* 0x000fe400078e0017 */
[----:B------:R-:W2:Y:S04]  /*51750*/  LDL.LU.64 R22, [R1+0x4db8] ;  /* 0x004db80001167983 */ /* 0x000ea80000300a00 */
[----:B0-----:R-:W2:Y:S04]  /*51760*/  LDL.LU.64 R20, [R1+0x4db0] ;  /* 0x004db00001147983 */ /* 0x001ea80000300a00 */
[----:B------:R0:W-:Y:S04]  /*51770*/  STL.64 [R1+0x4d88], R14 ;  /* 0x004d880e01007387 */ /* 0x0001e80000100a00 */
[----:B------:R-:W3:Y:S04]  /*51780*/  LDL.LU R12, [R1+0x100] ;  /* 0x00010000010c7983 */ /* 0x000ee80000300800 */
[----:B------:R-:W3:Y:S04]  /*51790*/  LDL.LU R13, [R1+0x104] ;  /* 0x00010400010d7983 */ /* 0x000ee80000300800 */
[----:B0-----:R-:W3:Y:S01]  /*517a0*/  LDL.LU R14, [R1+0x108] ;  /* 0x00010800010e7983 */ /* 0x001ee20000300800 */
[----:B------:R-:W-:Y:S01]  /*517b0*/  IMAD.MOV.U32 R15, RZ, RZ, R29 ;  /* 0x000000ffff0f7224 */ /* 0x000fe200078e001d */
[----:B--2---:R-:W-:Y:S02]  /*517c0*/  HMMA.16816.F32.BF16 R24, R24, R18, R20 ;  /* 0x000000121818723c */ /* 0x004fe40000041814 */
[----:B------:R-:W2:Y:S04]  /*517d0*/  LDL.LU.64 R22, [R1+0x4da8] ;  /* 0x004da80001167983 */ /* 0x000ea80000300a00 */
[----:B------:R-:W2:-:S15]  /*517e0*/  LDL.LU.64 R20, [R1+0x4da0] ;  /* 0x004da00001147983 */ /* 0x000e9e0000300a00 */
[----:B------:R-:W-:-:S02]  /*517f0*/  NOP ;  /* 0x0000000000007918 */ /* 0x000fc40000000000 */
[----:B------:R-:W-:Y:S01]  /*51800*/  STL.64 [R1+0x410], R24 ;  /* 0x0004101801007387 */ /* 0x000fe20000100a00 */
[----:B------:R-:W-:-:S03]  /*51810*/  IMAD.MOV.U32 R29, RZ, RZ, R27 ;  /* 0x000000ffff1d7224 */ /* 0x000fc600078e001b */
[----:B------:R0:W-:Y:S04]  /*51820*/  STL [R1+0x418], R26 ;  /* 0x0004181a01007387 */ /* 0x0001e80000100800 */
[----:B0-----:R-:W3:Y:S04]  /*51830*/  LDL.LU.64 R26, [R1+0x4d98] ;  /* 0x004d9800011a7983 */ /* 0x001ee80000300a00 */
[----:B------:R-:W3:Y:S04]  /*51840*/  LDL.LU.64 R24, [R1+0x4d90] ;  /* 0x004d900001187983 */ /* 0x000ee80000300a00 */
[----:B------:R-:W-:Y:S04]  /*51850*/  STL.64 [R1+0x4d80], R18 ;  /* 0x004d801201007387 */ /* 0x000fe80000100a00 */
[----:B------:R3:W-:Y:S04]  /*51860*/  STL.64 [R1+0x4d78], R16 ;  /* 0x004d781001007387 */ /* 0x0007e80000100a00 */
[----:B------:R-:W-:Y:S01]  /*51870*/  STL [R1+0x49e0], R29 ;  /* 0x0049e01d01007387 */ /* 0x000fe20000100800 */
[C---:B---3--:R-:W-:Y:S06]  /*51880*/  HMMA.16816.F32.BF16 R16, R24.reuse, R6, R12 ;  /* 0x000000061810723c */ /* 0x048fec000004180c */
[----:B--2---:R-:W-:Y:S01]  /*51890*/  HMMA.16816.F32.BF16 R12, R24, R10, R20 ;  /* 0x0000000a180c723c */ /* 0x004fe20000041814 */
[----:B------:R-:W2:-:S15]  /*518a0*/  LDL.LU R20, [R1+0x180] ;  /* 0x0001800001147983 */ /* 0x000e9e0000300800 */
[----:B------:R-:W-:-:S01]  /*518b0*/  NOP ;  /* 0x0000000000007918 */ /* 0x000fc20000000000 */
[----:B------:R0:W-:Y:S04]  /*518c0*/  STL.64 [R1+0x3f0], R16 ;  /* 0x0003f01001007387 */ /* 0x0001e80000100a00 */
[----:B------:R1:W-:Y:S04]  /*518d0*/  STL.64 [R1+0x3f8], R18 ;  /* 0x0003f81201007387 */ /* 0x0003e80000100a00 */
[----:B------:R-:W-:Y:S04]  /*518e0*/  STL.64 [R1+0x3b0], R12 ;  /* 0x0003b00c01007387 */ /* 0x000fe80000100a00 */
[----:B------:R-:W-:Y:S04]  /*518f0*/  STL.64 [R1+0x3b8], R14 ;  /* 0x0003b80e01007387 */ /* 0x000fe80000100a00 */
[----:B------:R-:W2:Y:S04]  /*51900*/  LDL.LU R21, [R1+0x184] ;  /* 0x0001840001157983 */ /* 0x000ea80000300800 */
[----:B------:R-:W3:Y:S04]  /*51910*/  LDL.LU R22, [R1+0x188] ;  /* 0x0001880001167983 */ /* 0x000ee80000300800 */
[----:B------:R-:W3:Y:S04]  /*51920*/  LDL.LU R23, [R1+0x18c] ;  /* 0x00018c0001177983 */ /* 0x000ee80000300800 */
[----:B0-----:R-:W4:Y:S04]  /*51930*/  LDL.LU R16, [R1+0x1a0] ;  /* 0x0001a00001107983 */ /* 0x001f280000300800 */
[----:B------:R-:W4:Y:S04]  /*51940*/  LDL.LU R17, [R1+0x1a4] ;  /* 0x0001a40001117983 */ /* 0x000f280000300800 */
[----:B-1----:R-:W4:Y:S04]  /*51950*/  LDL.LU R18, [R1+0x1a8] ;  /* 0x0001a80001127983 */ /* 0x002f280000300800 */
[----:B------:R-:W4:Y:S04]  /*51960*/  LDL.LU R19, [R1+0x1ac] ;  /* 0x0001ac0001137983 */ /* 0x000f280000300800 */
[----:B------:R-:W0:Y:S04]  /*51970*/  LDSM.16.MT88.4 R12, [R0+UR4+0xc000] ;  /* 0x00c00004000c783b */ /* 0x000e280008004200 */
        /* <DEDUP_REMOVED lines=19> */
[----:B------:R-:W-:Y:S01]  /*51ab0*/  IMAD.MOV.U32 R3, RZ, RZ, R15 ;  /* 0x000000ffff037224 */ /* 0x000fe200078e000f */
[----:B---3--:R-:W-:Y:S04]  /*51ac0*/  STL.64 [R1+0x4d70], R22 ;  /* 0x004d701601007387 */ /* 0x008fe80000100a00 */
[----:B--2---:R0:W-:Y:S04]  /*51ad0*/  STL.64 [R1+0x4d68], R20 ;  /* 0x004d681401007387 */ /* 0x0041e80000100a00 */
[----:B0-----:R-:W2:Y:S04]  /*51ae0*/  LDL.LU R20, [R1+0x190] ;  /* 0x0001900001147983 */ /* 0x001ea80000300800 */
[----:B------:R-:W2:Y:S04]  /*51af0*/  LDL.LU R21, [R1+0x194] ;  /* 0x0001940001157983 */ /* 0x000ea80000300800 */
[----:B------:R-:W2:Y:S04]  /*51b00*/  LDL.LU R22, [R1+0x198] ;  /* 0x0001980001167983 */ /* 0x000ea80000300800 */
[----:B------:R-:W2:Y:S04]  /*51b10*/  LDL.LU R23, [R1+0x19c] ;  /* 0x00019c0001177983 */ /* 0x000ea80000300800 */
[----:B------:R-:W4:Y:S01]  /*51b20*/  LDL.LU.64 R14, [R1+0x4d88] ;  /* 0x004d8800010e7983 */ /* 0x000f220000300a00 */
[----:B------:R-:W-:-:S02]  /*51b30*/  IMAD.MOV.U32 R29, RZ, RZ, R13 ;  /* 0x000000ffff1d7224 */ /* 0x000fc400078e000d */
[----:B------:R-:W-:Y:S01]  /*51b40*/  IMAD.MOV.U32 R2, RZ, RZ, R12 ;  /* 0x000000ffff027224 */ /* 0x000fe200078e000c */
[----:B------:R-:W-:Y:S04]  /*51b50*/  STL [R1+0x4c74], R3 ;  /* 0x004c740301007387 */ /* 0x000fe80000100800 */
[----:B------:R-:W-:Y:S04]  /*51b60*/  STL [R1+0x4c70], R8 ;  /* 0x004c700801007387 */ /* 0x000fe80000100800 */
[----:B------:R-:W-:Y:S04]  /*51b70*/  STL [R1+0x4c6c], R29 ;  /* 0x004c6c1d01007387 */ /* 0x000fe80000100800 */
[----:B------:R-:W-:Y:S01]  /*51b80*/  STL [R1+0x4c68], R2 ;  /* 0x004c680201007387 */ /* 0x000fe20000100800 */
[----:B----4-:R-:W-:-:S15]  /*51b90*/  HMMA.16816.F32.BF16 R16, R24, R14, R16 ;  /* 0x0000000e1810723c */ /* 0x010fde0000041810 */
[----:B------:R-:W-:-:S08]  /*51ba0*/  NOP ;  /* 0x0000000000007918 */ /* 0x000fd00000000000 */
[----:B------:R-:W-:Y:S04]  /*51bb0*/  STL.64 [R1+0x340], R16 ;  /* 0x0003401001007387 */ /* 0x000fe80000100a00 */
[----:B------:R-:W-:Y:S04]  /*51bc0*/  STL.64 [R1+0x348], R18 ;  /* 0x0003481201007387 */ /* 0x000fe80000100a00 */
[----:B------:R-:W0:Y:S02]  /*51bd0*/  LDSM.16.MT88.4 R16, [R0+UR4+0xc080] ;  /* 0x00c080040010783b */ /* 0x000e240008004200 */
[----:B0-----:R-:W-:-:S02]  /*51be0*/  IMAD.MOV.U32 R4, RZ, RZ, R18 ;  /* 0x000000ffff047224 */ /* 0x001fc400078e0012 */
[----:B------:R-:W-:Y:S02]  /*51bf0*/  IMAD.MOV.U32 R5, RZ, RZ, R19 ;  /* 0x000000ffff057224 */ /* 0x000fe400078e0013 */
[----:B------:R-:W2:Y:S01]  /*51c00*/  LDL.LU.64 R18, [R1+0x4d80] ;  /* 0x004d800001127983 */ /* 0x000ea20000300a00 */
[----:B------:R-:W-:Y:S02]  /*51c10*/  IMAD.MOV.U32 R2, RZ, RZ, R16 ;  /* 0x000000ffff027224 */ /* 0x000fe400078e0010 */
[----:B------:R-:W-:Y:S02]  /*51c20*/  IMAD.MOV.U32 R28, RZ, RZ, R17 ;  /* 0x000000ffff1c7224 */ /* 0x000fe400078e0011 */
[----:B------:R-:W3:Y:S04]  /*51c30*/  LDL.LU.64 R16, [R1+0x4d78] ;  /* 0x004d780001107983 */ /* 0x000ee80000300a00 */
        /* <DEDUP_REMOVED lines=32> */
[----:B------:R0:W-:Y:S04]  /*51e40*/  STL.64 [R1+0x4d08], R14 ;  /* 0x004d080e01007387 */ /* 0x0001e80000100a00 */
[----:B------:R-:W4:Y:S04]  /*51e50*/  LDL.LU R12, [R1+0x160] ;  /* 0x00016000010c7983 */ /* 0x000f280000300800 */
[----:B------:R-:W4:Y:S04]  /*51e60*/  LDL.LU R13, [R1+0x164] ;  /* 0x00016400010d7983 */ /* 0x000f280000300800 */
[----:B0-----:R-:W4:Y:S04]  /*51e70*/  LDL.LU R14, [R1+0x168] ;  /* 0x00016800010e7983 */ /* 0x001f280000300800 */
[----:B------:R-:W4:Y:S01]  /*51e80*/  LDL.LU R15, [R1+0x16c] ;  /* 0x00016c00010f7983 */ /* 0x000f220000300800 */
[----:B--2---:R-:W-:Y:S03]  /*51e90*/  HMMA.16816.F32.BF16 R24, R24, R18, R20 ;  /* 0x000000121818723c */ /* 0x004fe60000041814 */
[----:B------:R-:W2:Y:S04]  /*51ea0*/  LDL.LU.64 R22, [R1+0x4d20] ;  /* 0x004d200001167983 */ /* 0x000ea80000300a00 */
[----:B------:R-:W2:-:S15]  /*51eb0*/  LDL.LU.64 R20, [R1+0x4d18] ;  /* 0x004d180001147983 */ /* 0x000e9e0000300a00 */
[----:B------:R-:W-:-:S01]  /*51ec0*/  NOP ;  /* 0x0000000000007918 */ /* 0x000fc20000000000 */
[----:B------:R0:W-:Y:S04]  /*51ed0*/  STL.64 [R1+0x260], R24 ;  /* 0x0002601801007387 */ /* 0x0001e80000100a00 */
[----:B------:R1:W-:Y:S04]  /*51ee0*/  STL.64 [R1+0x268], R26 ;  /* 0x0002681a01007387 */ /* 0x0003e80000100a00 */
[----:B0-----:R-:W2:Y:S04]  /*51ef0*/  LDL.LU R24, [R1+0x170] ;  /* 0x0001700001187983 */ /* 0x001ea80000300800 */
[----:B------:R-:W2:Y:S04]  /*51f00*/  LDL.LU R25, [R1+0x174] ;  /* 0x0001740001197983 */ /* 0x000ea80000300800 */
[----:B-1----:R-:W2:Y:S04]  /*51f10*/  LDL.LU R26, [R1+0x178] ;  /* 0x00017800011a7983 */ /* 0x002ea80000300800 */
[----:B------:R-:W2:Y:S04]  /*51f20*/  LDL.LU R27, [R1+0x17c] ;  /* 0x00017c00011b7983 */ /* 0x000ea80000300800 */
[----:B------:R-:W-:Y:S04]  /*51f30*/  STL.64 [R1+0x4d00], R18 ;  /* 0x004d001201007387 */ /* 0x000fe80000100a00 */
[----:B---3--:R0:W-:Y:S04]  /*51f40*/  STL.64 [R1+0x4cf8], R16 ;  /* 0x004cf81001007387 */ /* 0x0081e80000100a00 */
[----:B0-----:R-:W3:Y:S04]  /*51f50*/  LDL.LU R16, [R1+0x150] ;  /* 0x0001500001107983 */ /* 0x001ee80000300800 */
[----:B------:R-:W3:Y:S04]  /*51f60*/  LDL.LU R17, [R1+0x154] ;  /* 0x0001540001117983 */ /* 0x000ee80000300800 */
[----:B------:R-:W3:Y:S04]  /*51f70*/  LDL.LU R18, [R1+0x158] ;  /* 0x0001580001127983 */ /* 0x000ee80000300800 */
[----:B------:R-:W3:Y:S04]  /*51f80*/  LDL.LU R19, [R1+0x15c] ;  /* 0x00015c0001137983 */ /* 0x000ee80000300800 */
[----:B------:R-:W-:Y:S04]  /*51f90*/  STL.64 [R1+0x4cf0], R6 ;  /* 0x004cf00601007387 */ /* 0x000fe80000100a00 */
[----:B------:R0:W-:Y:S01]  /*51fa0*/  STL.64 [R1+0x4ce8], R4 ;  /* 0x004ce80401007387 */ /* 0x0001e20000100a00 */
[----:B--2---:R-:W-:-:S15]  /*51fb0*/  HMMA.16816.F32.BF16 R24, R20, R6, R24 ;  /* 0x000000061418723c */ /* 0x004fde0000041818 */
[----:B------:R-:W-:-:S08]  /*51fc0*/  NOP ;  /* 0x0000000000007918 */ /* 0x000fd00000000000 */
[----:B------:R1:W-:Y:S04]  /*51fd0*/  STL.64 [R1+0x240], R24 ;  /* 0x0002401801007387 */ /* 0x0003e80000100a00 */
[----:B------:R2:W-:Y:S04]  /*51fe0*/  STL.64 [R1+0x248], R26 ;  /* 0x0002481a01007387 */ /* 0x0005e80000100a00 */
[----:B0-----:R-:W3:Y:S04]  /*51ff0*/  LDL.LU R4, [R1+0xe0] ;  /* 0x0000e00001047983 */ /* 0x001ee80000300800 */
[----:B------:R-:W3:Y:S04]  /*52000*/  LDL.LU R5, [R1+0xe4] ;  /* 0x0000e40001057983 */ /* 0x000ee80000300800 */
[----:B------:R-:W3:Y:S04]  /*52010*/  LDL.LU R6, [R1+0xe8] ;  /* 0x0000e80001067983 */ /* 0x000ee80000300800 */
[----:B------:R-:W3:Y:S04]  /*52020*/  LDL.LU R7, [R1+0xec] ;  /* 0x0000ec0001077983 */ /* 0x000ee80000300800 */
[----:B-1----:R-:W3:Y:S04]  /*52030*/  LDL.LU R24, [R1+0x310] ;  /* 0x0003100001187983 */ /* 0x002ee80000300800 */
[----:B------:R-:W3:Y:S04]  /*52040*/  LDL.LU R25, [R1+0x314] ;  /* 0x0003140001197983 */ /* 0x000ee80000300800 */
[----:B--2---:R-:W2:Y:S04]  /*52050*/  LDL.LU R26, [R1+0x318] ;  /* 0x00031800011a7983 */ /* 0x004ea80000300800 */
[----:B------:R-:W2:Y:S01]  /*52060*/  LDL.LU R27, [R1+0x31c] ;  /* 0x00031c00011b7983 */ /* 0x000ea20000300800 */
[----:B----4-:R-:W-:Y:S03]  /*52070*/  HMMA.16816.F32.BF16 R12, R20, R10, R12 ;  /* 0x0000000a140c723c */ /* 0x010fe6000004180c */
[----:B--2---:R-:W-:Y:S04]  /*52080*/  STL.64 [R1+0x4ca8], R26 ;  /* 0x004ca81a01007387 */ /* 0x004fe80000100a00 */
[----:B---3--:R0:W-:Y:S02]  /*52090*/  STL.64 [R1+0x4ca0], R24 ;  /* 0x004ca01801007387 */ /* 0x0081e40000100a00 */
[----:B0-----:R-:W-:-:S02]  /*520a0*/  IMAD.MOV.U32 R24, RZ, RZ, R9 ;  /* 0x000000ffff187224 */ /* 0x001fc400078e0009 */
[----:B------:R-:W2:Y:S04]  /*520b0*/  LDL.LU R9, [R1+0x4d10] ;  /* 0x004d100001097983 */ /* 0x000ea80000300800 */
[----:B------:R-:W3:Y:S04]  /*520c0*/  LDL.LU R25, [R1+0x44] ;  /* 0x0000440001197983 */ /* 0x000ee80000300800 */
[----:B------:R-:W3:Y:S04]  /*520d0*/  LDL.LU R26, [R1+0x48] ;  /* 0x00004800011a7983 */ /* 0x000ee80000300800 */
[----:B------:R-:W3:Y:S04]  /*520e0*/  LDL.LU R27, [R1+0x4c] ;  /* 0x00004c00011b7983 */ /* 0x000ee80000300800 */
[----:B------:R-:W-:Y:S04]  /*520f0*/  STL.64 [R1+0x220], R12 ;  /* 0x0002200c01007387 */ /* 0x000fe80000100a00 */
[----:B------:R0:W-:Y:S04]  /*52100*/  STL.64 [R1+0x228], R14 ;  /* 0x0002280e01007387 */ /* 0x0001e80000100a00 */
[----:B0-----:R-:W4:Y:S04]  /*52110*/  LDL.LU.64 R14, [R1+0x4d08] ;  /* 0x004d0800010e7983 */ /* 0x001f280000300a00 */
[----:B------:R-:W-:Y:S04]  /*52120*/  STL.64 [R1+0x4ce0], R10 ;  /* 0x004ce00a01007387 */ /* 0x000fe80000100a00 */
[----:B--2---:R0:W-:Y:S04]  /*52130*/  STL.64 [R1+0x4cd8], R8 ;  /* 0x004cd80801007387 */ /* 0x0041e80000100a00 */
[----:B0-----:R-:W3:Y:S04]  /*52140*/  LDL.LU R8, [R1+0x2b0] ;  /* 0x0002b00001087983 */ /* 0x001ee80000300800 */
[----:B------:R-:W3:Y:S04]  /*52150*/  LDL.LU R9, [R1+0x2b4] ;  /* 0x0002b40001097983 */ /* 0x000ee80000300800 */
[----:B------:R-:W3:Y:S04]  /*52160*/  LDL.LU R10, [R1+0x2b8] ;  /* 0x0002b800010a7983 */ /* 0x000ee80000300800 */
[----:B------:R-:W3:Y:S01]  /*52170*/  LDL.LU R11, [R1+0x2bc] ;  /* 0x0002bc00010b7983 */ /* 0x000ee20000300800 */
[----:B----4-:R-:W-:-:S15]  /*52180*/  HMMA.16816.F32.BF16 R16, R20, R14, R16 ;  /* 0x0000000e1410723c */ /* 0x010fde0000041810 */
[----:B------:R-:W-:-:S08]  /*52190*/  NOP ;  /* 0x0000000000007918 */ /* 0x000fd00000000000 */
[----:B------:R-:W-:Y:S04]  /*521a0*/  STL.64 [R1+0x190], R16 ;  /* 0x0001901001007387 */ /* 0x000fe80000100a00 */
[----:B------:R0:W-:Y:S04]  /*521b0*/  STL.64 [R1+0x198], R18 ;  /* 0x0001981201007387 */ /* 0x0001e80000100a00 */
[----:B0-----:R-:W2:Y:S04]  /*521c0*/  LDL.LU.64 R18, [R1+0x4d00] ;  /* 0x004d000001127983 */ /* 0x001ea80000300a00 */
[----:B------:R-:W4:Y:S04]  /*521d0*/  LDL.LU.64 R16, [R1+0x4cf8] ;  /* 0x004cf80001107983 */ /* 0x000f280000300a00 */
[----:B------:R0:W-:Y:S04]  /*521e0*/  STL.64 [R1+0x4cd0], R14 ;  /* 0x004cd00e01007387 */ /* 0x0001e80000100a00 */
[----:B------:R-:W3:Y:S04]  /*521f0*/  LDL.LU R12, [R1+0x2e0] ;  /* 0x0002e000010c7983 */ /* 0x000ee80000300800 */
[----:B------:R-:W3:Y:S04]  /*52200*/  LDL.LU R13, [R1+0x2e4] ;  /* 0x0002e400010d7983 */ /* 0x000ee80000300800 */
[----:B0-----:R-:W3:Y:S04]  /*52210*/  LDL.LU R14, [R1+0x2e8] ;  /* 0x0002e800010e7983 */ /* 0x001ee80000300800 */
[----:B------:R-:W3:Y:S01]  /*52220*/  LDL.LU R15, [R1+0x2ec] ;  /* 0x0002ec00010f7983 */ /* 0x000ee20000300800 */
[----:B--2---:R-:W-:Y:S03]  /*52230*/  HMMA.16816.F32.BF16 R20, R20, R18, R4 ;  /* 0x000000121414723c */ /* 0x004fe60000041804 */
[----:B------:R-:W3:Y:S04]  /*52240*/  LDL.LU.64 R6, [R1+0x4cf0] ;  /* 0x004cf00001067983 */ /* 0x000ee80000300a00 */
[----:B------:R-:W2:Y:S04]  /*52250*/  LDL.LU.64 R4, [R1+0x4ce8] ;  /* 0x004ce80001047983 */ /* 0x000ea80000300a00 */
[----:B------:R-:W-:Y:S04]  /*52260*/  STL.64 [R1+0x4cc8], R18 ;  /* 0x004cc81201007387 */ /* 0x000fe80000100a00 */
[----:B----4-:R0:W-:Y:S08]  /*52270*/  STL.64 [R1+0x4cc0], R16 ;  /* 0x004cc01001007387 */ /* 0x0101f00000100a00 */
[----:B------:R-:W-:Y:S04]  /*52280*/  STL.64 [R1+0x80], R20 ;  /* 0x0000801401007387 */ /* 0x000fe80000100a00 */
[----:B------:R-:W-:Y:S04]  /*52290*/  STL.64 [R1+0x88], R22 ;  /* 0x0000881601007387 */ /* 0x000fe80000100a00 */
[----:B------:R-:W1:Y:S04]  /*522a0*/  LDSM.16.MT88.4 R20, [R0+UR4+0xc180] ;  /* 0x00c180040014783b */ /* 0x000e680008004200 */
[----:B0-----:R-:W4:Y:S04]  /*522b0*/  LDL.LU R16, [R1+0x300] ;  /* 0x0003000001107983 */ /* 0x001f280000300800 */
[----:B------:R-:W4:Y:S04]  /*522c0*/  LDL.LU R17, [R1+0x304] ;  /* 0x0003040001117983 */ /* 0x000f280000300800 */
[----:B------:R-:W4:Y:S04]  /*522d0*/  LDL.LU R18, [R1+0x308] ;  /* 0x0003080001127983 */ /* 0x000f280000300800 */
[----:B------:R-:W4:Y:S04]  /*522e0*/  LDL.LU R19, [R1+0x30c] ;  /* 0x00030c0001137983 */ /* 0x000f280000300800 */
[----:B-1----:R-:W-:Y:S04]  /*522f0*/  STL.64 [R1+0x4b78], R22 ;  /* 0x004b781601007387 */ /* 0x002fe80000100a00 */
[----:B------:R0:W-:Y:S04]  /*52300*/  STL.64 [R1+0x4b70], R20 ;  /* 0x004b701401007387 */ /* 0x0001e80000100a00 */
[----:B0-----:R-:W2:Y:S04]  /*52310*/  LDL.LU R20, [R1+0x30] ;  /* 0x0000300001147983 */ /* 0x001ea80000300800 */
[----:B------:R-:W2:Y:S04]  /*52320*/  LDL.LU R21, [R1+0x34] ;  /* 0x0000340001157983 */ /* 0x000ea80000300800 */
[----:B------:R-:W4:Y:S04]  /*52330*/  LDL.LU R22, [R1+0x38] ;  /* 0x0000380001167983 */ /* 0x000f280000300800 */
[----:B------:R-:W4:Y:S01]  /*52340*/  LDL.LU R23, [R1+0x3c] ;  /* 0x00003c0001177983 */ /* 0x000f220000300800 */
[C---:B---3--:R-:W-:Y:S03]  /*52350*/  HMMA.16816.F32.BF16 R8, R24.reuse, R6, R8 ;  /* 0x000000061808723c */ /* 0x048fe60000041808 */
        /* <DEDUP_REMOVED lines=9> */
[----:B------:R-:W4:Y:S01]  /*523f0*/  LDL.LU.64 R8, [R1+0x4cd8] ;  /* 0x004cd80001087983 */ /* 0x000f220000300a00 */
[----:B---3--:R-:W-:-:S15]  /*52400*/  HMMA.16816.F32.BF16 R12, R24, R10, R12 ;  /* 0x0000000a180c723c */ /* 0x008fde000004180c */
[----:B------:R-:W-:-:S08]  /*52410*/  NOP ;  /* 0x0000000000007918 */ /* 0x000fd00000000000 */
[----:B------:R-:W-:Y:S04]  /*52420*/  STL.64 [R1+0xc0], R12 ;  /* 0x0000c00c01007387 */ /* 0x000fe80000100a00 */
[----:B------:R0:W-:Y:S04]  /*52430*/  STL.64 [R1+0xc8], R14 ;  /* 0x0000c80e01007387 */ /* 0x0001e80000100a00 */
[----:B0-----:R-:W3:Y:S02]  /*52440*/  LDL.LU.64 R14, [R1+0x4cd0] ;  /* 0x004cd000010e7983 */ /* 0x001ee40000300a00 */
[----:B---3--:R-:W-:-:S15]  /*52450*/  HMMA.16816.F32.BF16 R16, R24, R14, R16 ;  /* 0x0000000e1810723c */ /* 0x008fde0000041810 */
[----:B------:R-:W-:-:S08]  /*52460*/  NOP ;  /* 0x0000000000007918 */ /* 0x000fd00000000000 */
[----:B------:R-:W-:Y:S04]  /*52470*/  STL.64 [R1+0xb0], R16 ;  /* 0x0000b01001007387 */ /* 0x000fe80000100a00 */
[----:B------:R0:W-:Y:S04]  /*52480*/  STL.64 [R1+0xb8], R18 ;  /* 0x0000b81201007387 */ /* 0x0001e80000100a00 */
[----:B0-----:R-:W2:Y:S04]  /*52490*/  LDL.LU.64 R18, [R1+0x4cc8] ;  /* 0x004cc80001127983 */ /* 0x001ea80000300a00 */
[----:B------:R-:W3:Y:S01]  /*524a0*/  LDL.LU.64 R16, [R1+0x4cc0] ;  /* 0x004cc00001107983 */ /* 0x000ee20000300a00 */
[----:B--2---:R-:W-:Y:S03]  /*524b0*/  HMMA.16816.F32.BF16 R24, R24, R18, R20 ;  /* 0x000000121818723c */ /* 0x004fe60000041814 */
[----:B------:R-:W2:Y:S04]  /*524c0*/  LDL.LU.64 R22, [R1+0x4cb8] ;  /* 0x004cb80001167983 */ /* 0x000ea80000300a00 */
[----:B------:R-:W2:-:S15]  /*524d0*/  LDL.LU.64 R20, [R1+0x4cb0] ;  /* 0x004cb00001147983 */ /* 0x000e9e0000300a00 */
[----:B------:R-:W-:-:S01]  /*524e0*/  NOP ;  /* 0x0000000000007918 */ /* 0x000fc20000000000 */
[----:B------:R0:W-:Y:S01]  /*524f0*/  STL.64 [R1+0xa0], R24 ;  /* 0x0000a01801007387 */ /* 0x0001e20000100a00 */
[----:B------:R-:W-:Y:S02]  /*52500*/  IMAD.MOV.U32 R13, RZ, RZ, R26 ;  /* 0x000000ffff0d7224 */ /* 0x000fe400078e001a */
[----:B------:R-:W-:Y:S02]  /*52510*/  IMAD.MOV.U32 R12, RZ, RZ, R27 ;  /* 0x000000ffff0c7224 */ /* 0x000fe400078e001b */
[----:B------:R-:W2:Y:S04]  /*52520*/  LDL.LU.64 R26, [R1+0x4ca8] ;  /* 0x004ca800011a7983 */ /* 0x000ea80000300a00 */
[----:B0-----:R-:W2:Y:S04]  /*52530*/  LDL.LU.64 R24, [R1+0x4ca0] ;  /* 0x004ca00001187983 */ /* 0x001ea80000300a00 */
[----:B------:R-:W-:Y:S04]  /*52540*/  STL.64 [R1+0x4c88], R18 ;  /* 0x004c881201007387 */ /* 0x000fe80000100a00 */
[----:B---3--:R0:W-:Y:S04]  /*52550*/  STL.64 [R1+0x4c80], R16 ;  /* 0x004c801001007387 */ /* 0x0081e80000100a00 */
        /* <DEDUP_REMOVED lines=8> */
[----:B------:R-:W3:Y:S04]  /*525e0*/  LDL.LU R18, [R1+0x328] ;  /* 0x0003280001127983 */ /* 0x000ee80000300800 */
[----:B------:R-:W3:Y:S01]  /*525f0*/  LDL.LU R19, [R1+0x32c] ;  /* 0x00032c0001137983 */ /* 0x000ee20000300800 */
[----:B--2---:R-:W-:Y:S03]  /*52600*/  HMMA.16816.F32.BF16 R24, R20, R6, R24 ;  /* 0x000000061418723c */ /* 0x004fe60000041818 */
[----:B------:R-:W-:Y:S04]  /*52610*/  STL [R1+0x4b08], R12 ;  /* 0x004b080c01007387 */ /* 0x000fe80000100800 */
[----:B------:R-:W-:-:S15]  /*52620*/  STL [R1+0x4b04], R13 ;  /* 0x004b040d01007387 */ /* 0x000fde0000100800 */
[----:B------:R-:W-:-:S01]  /*52630*/  NOP ;  /* 0x0000000000007918 */ /* 0x000fc20000000000 */
[----:B------:R-:W-:Y:S04]  /*52640*/  STL.64 [R1+0x180], R24 ;  /* 0x0001801801007387 */ /* 0x000fe80000100a00 */
[----:B------:R-:W-:Y:S04]  /*52650*/  STL.64 [R1+0x188], R26 ;  /* 0x0001881a01007387 */ /* 0x000fe80000100a00 */
[----:B------:R-:W0:Y:S01]  /*52660*/  LDSM.16.MT88.4 R24, [R0+UR4+0xc200] ;  /* 0x00c200040018783b */ /* 0x000e220008004200 */
[----:B---3--:R-:W-:-:S15]  /*52670*/  HMMA.16816.F32.BF16 R16, R20, R10, R16 ;  /* 0x0000000a1410723c */ /* 0x008fde0000041810 */
[----:B------:R-:W-:-:S08]  /*52680*/  NOP ;  /* 0x0000000000007918 */ /* 0x000fd00000000000 */
[----:B------:R-:W-:Y:S04]  /*52690*/  STL.64 [R1+0x170], R16 ;  /* 0x0001701001007387 */ /* 0x000fe80000100a00 */
[----:B------:R1:W-:Y:S04]  /*526a0*/  STL.64 [R1+0x178], R18 ;  /* 0x0001781201007387 */ /* 0x0003e80000100a00 */
[----:B-1----:R-:W2:Y:S04]  /*526b0*/  LDL.LU.64 R18, [R1+0x4c98] ;  /* 0x004c980001127983 */ /* 0x002ea80000300a00 */
[----:B------:R-:W2:Y:S04]  /*526c0*/  LDL.LU.64 R16, [R1+0x4c90] ;  /* 0x004c900001107983 */ /* 0x000ea80000300a00 */
[----:B------:R-:W-:Y:S04]  /*526d0*/  STL.64 [R1+0x4c50], R10 ;  /* 0x004c500a01007387 */ /* 0x000fe80000100a00 */
[----:B------:R-:W-:Y:S01]  /*526e0*/  STL [R1+0x4c48], R9 ;  /* 0x004c480901007387 */ /* 0x000fe20000100800 */
[----:B--2---:R-:W-:-:S15]  /*526f0*/  HMMA.16816.F32.BF16 R16, R20, R14, R16 ;  /* 0x0000000e1410723c */ /* 0x004fde0000041810 */
[----:B------:R-:W-:-:S08]  /*52700*/  NOP ;  /* 0x0000000000007918 */ /* 0x000fd00000000000 */
[----:B------:R-:W-:Y:S04]  /*52710*/  STL.64 [R1+0x160], R16 ;  /* 0x0001601001007387 */ /* 0x000fe80000100a00 */
[----:B------:R1:W-:Y:S04]  /*52720*/  STL.64 [R1+0x168], R18 ;  /* 0x0001681201007387 */ /* 0x0003e80000100a00 */
[----:B-1----:R-:W2:Y:S04]  /*52730*/  LDL.LU.64 R18, [R1+0x4c88] ;  /* 0x004c880001127983 */ /* 0x002ea80000300a00 */
[----:B------:R-:W3:Y:S04]  /*52740*/  LDL.LU.64 R16, [R1+0x4c80] ;  /* 0x004c800001107983 */ /* 0x000ee80000300a00 */
[----:B------:R1:W-:Y:S04]  /*52750*/  STL.64 [R1+0x4c40], R14 ;  /* 0x004c400e01007387 */ /* 0x0003e80000100a00 */
[----:B------:R-:W4:Y:S04]  /*52760*/  LDL.LU R12, [R1+0x330] ;  /* 0x00033000010c7983 */ /* 0x000f280000300800 */
[----:B------:R-:W4:Y:S04]  /*52770*/  LDL.LU R13, [R1+0x334] ;  /* 0x00033400010d7983 */ /* 0x000f280000300800 */
[----:B-1----:R-:W4:Y:S04]  /*52780*/  LDL.LU R14, [R1+0x338] ;  /* 0x00033800010e7983 */ /* 0x002f280000300800 */
[----:B------:R-:W4:Y:S04]  /*52790*/  LDL.LU R15, [R1+0x33c] ;  /* 0x00033c00010f7983 */ /* 0x000f280000300800 */
[----:B--2---:R-:W-:Y:S01]  /*527a0*/  STL.64 [R1+0x4c38], R18 ;  /* 0x004c381201007387 */ /* 0x004fe20000100a00 */
[----:B----4-:R-:W-:Y:S03]  /*527b0*/  HMMA.16816.F32.BF16 R12, R20, R18, R12 ;  /* 0x00000012140c723c */ /* 0x010fe6000004180c */
[----:B---3--:R-:W-:Y:S04]  /*527c0*/  STL.64 [R1+0x4c30], R16 ;  /* 0x004c301001007387 */ /* 0x008fe80000100a00 */
[----:B------:R-:W-:-:S02]  /*527d0*/  IMAD.MOV.U32 R20, RZ, RZ, R2 ;  /* 0x000000ffff147224 */ /* 0x000fc400078e0002 */
[----:B------:R-:W-:Y:S02]  /*527e0*/  IMAD.MOV.U32 R22, RZ, RZ, R8 ;  /* 0x000000ffff167224 */ /* 0x000fe400078e0008 */
[----:B------:R-:W-:Y:S02]  /*527f0*/  IMAD.MOV.U32 R23, RZ, RZ, R29 ;  /* 0x000000ffff177224 */ /* 0x000fe400078e001d */
[----:B------:R-:W-:-:S10]  /*52800*/  IMAD.MOV.U32 R21, RZ, RZ, R3 ;  /* 0x000000ffff157224 */ /* 0x000fd400078e0003 */
[----:B------:R-:W-:Y:S04]  /*52810*/  STL.64 [R1+0x90], R12 ;  /* 0x0000900c01007387 */ /* 0x000fe80000100a00 */
[----:B------:R-:W-:Y:S04]  /*52820*/  STL.64 [R1+0x98], R14 ;  /* 0x0000980e01007387 */ /* 0x000fe80000100a00 */
[----:B------:R-:W2:Y:S04]  /*52830*/  LDL.LU R2, [R1+0x4c78] ;  /* 0x004c780001027983 */ /* 0x000ea80000300800 */
[----:B------:R-:W3:Y:S04]  /*52840*/  LDL.LU R3, [R1+0x4c74] ;  /* 0x004c740001037983 */ /* 0x000ee80000300800 */
[----:B------:R-:W4:Y:S04]  /*52850*/  LDL.LU R8, [R1+0x4c70] ;  /* 0x004c700001087983 */ /* 0x000f280000300800 */
[----:B------:R-:W3:Y:S04]  /*52860*/  LDL.LU R29, [R1+0x4c6c] ;  /* 0x004c6c00011d7983 */ /* 0x000ee80000300800 */
[----:B------:R-:W-:Y:S04]  /*52870*/  STL.64 [R1+0x4bc8], R22 ;  /* 0x004bc81601007387 */ /* 0x000fe80000100a00 */
[----:B------:R-:W-:Y:S04]  /*52880*/  STL.64 [R1+0x4bc0], R20 ;  /* 0x004bc01401007387 */ /* 0x000fe80000100a00 */
[----:B0-----:R-:W-:Y:S04]  /*52890*/  STL.64 [R1+0x60], R24 ;  /* 0x0000601801007387 */ /* 0x001fe80000100a00 */
[----:B------:R-:W-:Y:S04]  /*528a0*/  STL.64 [R1+0x68], R26 ;  /* 0x0000681a01007387 */ /* 0x000fe80000100a00 */
[----:B------:R-:W-:Y:S04]  /*528b0*/  STL.64 [R1+0x4b38], R26 ;  /* 0x004b381a01007387 */ /* 0x000fe80000100a00 */
[----:B------:R0:W-:Y:S04]  /*528c0*/  STL.64 [R1+0x4b30], R24 ;  /* 0x004b301801007387 */ /* 0x0001e80000100a00 */
[----:B0-----:R-:W2:Y:S04]  /*528d0*/  LDL.LU R24, [R1+0x4e0] ;  /* 0x0004e00001187983 */ /* 0x001ea80000300800 */
[----:B------:R-:W2:Y:S04]  /*528e0*/  LDL.LU R25, [R1+0x4e4] ;  /* 0x0004e40001197983 */ /* 0x000ea80000300800 */
[----:B------:R-:W4:Y:S04]  /*528f0*/  LDL.LU R26, [R1+0x4e8] ;  /* 0x0004e800011a7983 */ /* 0x000f280000300800 */
[----:B------:R-:W4:Y:S04]  /*52900*/  LDL.LU R27, [R1+0x4ec] ;  /* 0x0004ec00011b7983 */ /* 0x000f280000300800 */
[----:B----4-:R-:W-:Y:S04]  /*52910*/  STL.64 [R1+0x4b48], R26 ;  /* 0x004b481a01007387 */ /* 0x010fe80000100a00 */
[----:B--2---:R0:W-:Y:S04]  /*52920*/  STL.64 [R1+0x4b40], R24 ;  /* 0x004b401801007387 */ /* 0x0041e80000100a00 */
[----:B0-----:R-:W2:Y:S04]  /*52930*/  LDL.LU R24, [R1+0x4f0] ;  /* 0x0004f00001187983 */ /* 0x001ea80000300800 */
[----:B------:R-:W2:Y:S04]  /*52940*/  LDL.LU R25, [R1+0x4f4] ;  /* 0x0004f40001197983 */ /* 0x000ea80000300800 */
[----:B------:R-:W4:Y:S04]  /*52950*/  LDL.LU R26, [R1+0x4f8] ;  /* 0x0004f800011a7983 */ /* 0x000f280000300800 */
[----:B------:R-:W4:Y:S01]  /*52960*/  LDL.LU R27, [R1+0x4fc] ;  /* 0x0004fc00011b7983 */ /* 0x000f220000300800 */
[----:B------:R-:W-:-:S03]  /*52970*/  IMAD.MOV.U32 R20, RZ, RZ, R2 ;  /* 0x000000ffff147224 */ /* 0x000fc600078e0002 */
[----:B----4-:R-:W-:Y:S04]  /*52980*/  STL.64 [R1+0x4b58], R26 ;  /* 0x004b581a01007387 */ /* 0x010fe80000100a00 */
[----:B--2---:R0:W-:Y:S04]  /*52990*/  STL.64 [R1+0x4b50], R24 ;  /* 0x004b501801007387 */ /* 0x0041e80000100a00 */
[----:B0-----:R-:W2:Y:S04]  /*529a0*/  LDL.LU R24, [R1+0x4a0] ;  /* 0x0004a00001187983 */ /* 0x001ea80000300800 */
[----:B------:R-:W2:Y:S04]  /*529b0*/  LDL.LU R25, [R1+0x4a4] ;  /* 0x0004a40001197983 */ /* 0x000ea80000300800 */
[----:B------:R-:W4:Y:S04]  /*529c0*/  LDL.LU R26, [R1+0x4a8] ;  /* 0x0004a800011a7983 */ /* 0x000f280000300800 */
[----:B------:R-:W4:Y:S01]  /*529d0*/  LDL.LU R27, [R1+0x4ac] ;  /* 0x0004ac00011b7983 */ /* 0x000f220000300800 */
[----:B------:R-:W-:-:S02]  /*529e0*/  IMAD.MOV.U32 R22, RZ, RZ, R4 ;  /* 0x000000ffff167224 */ /* 0x000fc400078e0004 */
[----:B------:R-:W-:Y:S01]  /*529f0*/  IMAD.MOV.U32 R23, RZ, RZ, R5 ;  /* 0x000000ffff177224 */ /* 0x000fe200078e0005 */
[----:B------:R-:W3:Y:S01]  /*52a00*/  LDL.LU R2, [R1+0x4c68] ;  /* 0x004c680001027983 */ /* 0x000ee20000300800 */
[----:B------:R-:W-:-:S03]  /*52a10*/  IMAD.MOV.U32 R21, RZ, RZ, R28 ;  /* 0x000000ffff157224 */ /* 0x000fc600078e001c */
[----:B------:R-:W3:Y:S04]  /*52a20*/  LDL.LU R28, [R1+0x4c64] ;  /* 0x004c6400011c7983 */ /* 0x000ee80000300800 */
[----:B------:R-:W3:Y:S04]  /*52a30*/  LDL.LU R4, [R1+0x4c60] ;  /* 0x004c600001047983 */ /* 0x000ee80000300800 */
[----:B------:R-:W3:Y:S04]  /*52a40*/  LDL.LU R5, [R1+0x4c5c] ;  /* 0x004c5c0001057983 */ /* 0x000ee80000300800 */
[----:B------:R-:W-:Y:S04]  /*52a50*/  STL.64 [R1+0x4c18], R22 ;  /* 0x004c181601007387 */ /* 0x000fe80000100a00 */
[----:B------:R-:W-:Y:S04]  /*52a60*/  STL.64 [R1+0x4c10], R20 ;  /* 0x004c101401007387 */ /* 0x000fe80000100a00 */
[----:B----4-:R-:W-:Y:S04]  /*52a70*/  STL.64 [R1+0x4b68], R26 ;  /* 0x004b681a01007387 */ /* 0x010fe80000100a00 */
[----:B--2---:R0:W-:Y:S04]  /*52a80*/  STL.64 [R1+0x4b60], R24 ;  /* 0x004b601801007387 */ /* 0x0041e80000100a00 */
        /* <DEDUP_REMOVED lines=22> */
[----:B---3--:R-:W-:-:S03]  /*52bf0*/  IMAD.MOV.U32 R20, RZ, RZ, R2 ;  /* 0x000000ffff147224 */ /* 0x008fc600078e0002 */
[----:B------:R-:W3:Y:S04]  /*52c00*/  LDL.LU R2, [R1+0x4c58] ;  /* 0x004c580001027983 */ /* 0x000ee80000300800 */
[----:B----4-:R-:W-:Y:S04]  /*52c10*/  STL.64 [R1+0x4bb8], R26 ;  /* 0x004bb81a01007387 */ /* 0x010fe80000100a00 */
[----:B--2---:R0:W-:Y:S04]  /*52c20*/  STL.64 [R1+0x4bb0], R24 ;  /* 0x004bb01801007387 */ /* 0x0041e80000100a00 */
[----:B0-----:R-:W2:Y:S04]  /*52c30*/  LDL.LU R24, [R1+0x400] ;  /* 0x0004000001187983 */ /* 0x001ea80000300800 */
[----:B------:R-:W2:Y:S04]  /*52c40*/  LDL.LU R25, [R1+0x404] ;  /* 0x0004040001197983 */ /* 0x000ea80000300800 */
[----:B------:R-:W4:Y:S04]  /*52c50*/  LDL.LU R26, [R1+0x408] ;  /* 0x00040800011a7983 */ /* 0x000f280000300800 */
[----:B------:R-:W4:Y:S04]  /*52c60*/  LDL.LU R27, [R1+0x40c] ;  /* 0x00040c00011b7983 */ /* 0x000f280000300800 */
[----:B------:R-:W3:Y:S04]  /*52c70*/  LDL.LU R16, [R1+0x390] ;  /* 0x0003900001107983 */ /* 0x000ee80000300800 */
[----:B------:R-:W3:Y:S04]  /*52c80*/  LDL.LU R17, [R1+0x394] ;  /* 0x0003940001117983 */ /* 0x000ee80000300800 */
[----:B------:R-:W3:Y:S04]  /*52c90*/  LDL.LU R18, [R1+0x398] ;  /* 0x0003980001127983 */ /* 0x000ee80000300800 */
[----:B------:R-:W3:Y:S04]  /*52ca0*/  LDL.LU R19, [R1+0x39c] ;  /* 0x00039c0001137983 */ /* 0x000ee80000300800 */
[----:B------:R-:W3:Y:S04]  /*52cb0*/  LDL.LU R12, [R1+0x370] ;  /* 0x00037000010c7983 */ /* 0x000ee80000300800 */
[----:B------:R-:W3:Y:S04]  /*52cc0*/  LDL.LU R13, [R1+0x374] ;  /* 0x00037400010d7983 */ /* 0x000ee80000300800 */
[----:B------:R-:W3:Y:S01]  /*52cd0*/  LDL.LU R14, [R1+0x378] ;  /* 0x00037800010e7983 */ /* 0x000ee20000300800 */
[----:B------:R-:W-:-:S03]  /*52ce0*/  IMAD.MOV.U32 R22, RZ, RZ, R8 ;  /* 0x000000ffff167224 */ /* 0x000fc600078e0008 */
[----:B------:R-:W3:Y:S04]  /*52cf0*/  LDL.LU R15, [R1+0x37c] ;  /* 0x00037c00010f7983 */ /* 0x000ee80000300800 */
[----:B------:R-:W3:Y:S04]  /*52d00*/  LDL.LU R8, [R1+0x360] ;  /* 0x0003600001087983 */ /* 0x000ee80000300800 */
[----:B------:R-:W3:Y:S04]  /*52d10*/  LDL.LU R9, [R1+0x364] ;  /* 0x0003640001097983 */ /* 0x000ee80000300800 */
[----:B------:R-:W3:Y:S04]  /*52d20*/  LDL.LU R10, [R1+0x368] ;  /* 0x00036800010a7983 */ /* 0x000ee80000300800 */
[----:B------:R-:W3:Y:S04]  /*52d30*/  LDL.LU R11, [R1+0x36c] ;  /* 0x00036c00010b7983 */ /* 0x000ee80000300800 */
        /* <DEDUP_REMOVED lines=18> */
[----:B------:R-:W-:-:S02]  /*52e60*/  IMAD.MOV.U32 R21, RZ, RZ, R29 ;  /* 0x000000ffff157224 */ /* 0x000fc400078e001d */
[----:B------:R-:W-:-:S07]  /*52e70*/  IMAD.MOV.U32 R23, RZ, RZ, R3 ;  /* 0x000000ffff177224 */ /* 0x000fce00078e0003 */
[C---:B---3--:R-:W-:Y:S01]  /*52e80*/  HMMA.16816.F32.BF16 R8, R20.reuse, R6, R8 ;  /* 0x000000061408723c */ /* 0x048fe20000041808 */
[----:B----4-:R-:W-:Y:S04]  /*52e90*/  STL.64 [R1+0x4c08], R26 ;  /* 0x004c081a01007387 */ /* 0x010fe80000100a00 */
        /* <DEDUP_REMOVED lines=14> */
[----:B------:R-:W4:Y:S01]  /*52f80*/  LDL.LU R9, [R1+0x4c48] ;  /* 0x004c480001097983 */ /* 0x000f220000300800 */
        /* <DEDUP_REMOVED lines=55> */
[----:B------:R-:W0:Y:S02]  /*53300*/  LDSM.16.MT88.4 R24, [R0+UR4+0xc280] ;  /* 0x00c280040018783b */ /* 0x000e240008004200 */
[----:B0-----:R-:W-:-:S02]  /*53310*/  IMAD.MOV.U32 R12, RZ, RZ, R26 ;  /* 0x000000ffff0c7224 */ /* 0x001fc400078e001a */
[----:B------:R0:W-:Y:S01]  /*53320*/  STL.64 [R1+0x50], R24 ;  /* 0x0000501801007387 */ /* 0x0001e20000100a00 */
        /* <DEDUP_REMOVED lines=38> */
[----:B------:R-:W-:Y:S04]  /*53590*/  STL.64 [R1+0x4b18], R14 ;  /* 0x004b180e01007387 */ /* 0x000fe80000100a00 */
[----:B------:R0:W-:Y:S04]  /*535a0*/  STL.64 [R1+0x4b10], R12 ;  /* 0x004b100c01007387 */ /* 0x0001e80000100a00 */
[----:B0-----:R-:W4:Y:S04]  /*535b0*/  LDL.LU R12, [R1+0x5b0] ;  /* 0x0005b000010c7983 */ /* 0x001f280000300800 */
[----:B------:R-:W4:Y:S04]  /*535c0*/  LDL.LU R13, [R1+0x5b4] ;  /* 0x0005b400010d7983 */ /* 0x000f280000300800 */
[----:B------:R-:W4:Y:S04]  /*535d0*/  LDL.LU R14, [R1+0x5b8] ;  /* 0x0005b800010e7983 */ /* 0x000f280000300800 */
[----:B------:R-:W4:Y:S01]  /*535e0*/  LDL.LU R15, [R1+0x5bc] ;  /* 0x0005bc00010f7983 */ /* 0x000f220000300800 */
[----:B--2---:R-:W-:Y:S03]  /*535f0*/  HMMA.16816.F32.BF16 R24, R20, R18, R24 ;  /* 0x000000121418723c */ /* 0x004fe60000041818 */
[----:B------:R-:W2:Y:S04]  /*53600*/  LDL R23, [R1+0xb28] ;  /* 0x000b280001177983 */ /* 0x000ea80000100800 */
[----:B------:R-:W-:-:S15]  /*53610*/  STL.64 [R1+0x4af8], R18 ;  /* 0x004af81201007387 */ /* 0x000fde0000100a00 */
[----:B------:R-:W-:-:S01]  /*53620*/  NOP ;  /* 0x0000000000007918 */ /* 0x000fc20000000000 */
[----:B------:R-:W-:Y:S04]  /*53630*/  STL.64 [R1+0x1a0], R24 ;  /* 0x0001a01801007387 */ /* 0x000fe80000100a00 */
[----:B------:R-:W-:Y:S04]  /*53640*/  STL.64 [R1+0x1a8], R26 ;  /* 0x0001a81a01007387 */ /* 0x000fe80000100a00 */
[----:B------:R-:W0:Y:S04]  /*53650*/  LDSM.16.MT88.4 R24, [R0+UR4+0xc380] ;  /* 0x00c380040018783b */ /* 0x000e280008004200 */
[----:B---3--:R1:W-:Y:S04]  /*53660*/  STL.64 [R1+0x4af0], R16 ;  /* 0x004af01001007387 */ /* 0x0083e80000100a00 */
[----:B-1----:R-:W3:Y:S04]  /*53670*/  LDL.LU R16, [R1+0x560] ;  /* 0x0005600001107983 */ /* 0x002ee80000300800 */
[----:B------:R-:W3:Y:S04]  /*53680*/  LDL.LU R17, [R1+0x564] ;  /* 0x0005640001117983 */ /* 0x000ee80000300800 */
[----:B------:R-:W3:Y:S04]  /*53690*/  LDL.LU R18, [R1+0x568] ;  /* 0x0005680001127983 */ /* 0x000ee80000300800 */
[----:B0-----:R-:W-:Y:S04]  /*536a0*/  STL.64 [R1+0x20], R24 ;  /* 0x0000201801007387 */ /* 0x001fe80000100a00 */
[----:B------:R0:W-:Y:S04]  /*536b0*/  STL.64 [R1+0x28], R26 ;  /* 0x0000281a01007387 */ /* 0x0001e80000100a00 */
[----:B0-----:R-:W3:Y:S04]  /*536c0*/  LDL.LU.64 R26, [R1+0x4b38] ;  /* 0x004b3800011a7983 */ /* 0x001ee80000300a00 */
[----:B------:R-:W3:Y:S01]  /*536d0*/  LDL.LU.64 R24, [R1+0x4b30] ;  /* 0x004b300001187983 */ /* 0x000ee20000300a00 */
[----:B------:R-:W-:-:S03]  /*536e0*/  IMAD.MOV.U32 R19, RZ, RZ, R2 ;  /* 0x000000ffff137224 */ /* 0x000fc600078e0002 */
[----:B------:R-:W-:Y:S04]  /*536f0*/  STL.64 [R1+0x4ae8], R6 ;  /* 0x004ae80601007387 */ /* 0x000fe80000100a00 */
[----:B------:R-:W-:Y:S01]  /*53700*/  STL.64 [R1+0x4ae0], R4 ;  /* 0x004ae00401007387 */ /* 0x000fe20000100a00 */
[----:B---3--:R-:W-:Y:S03]  /*53710*/  HMMA.16816.F32.BF16 R16, R24, R6, R16 ;  /* 0x000000061810723c */ /* 0x008fe60000041810 */
[----:B------:R-:W0:Y:S04]  /*53720*/  LDSM.16.MT88.4 R24, [R28+UR4+0x10000] ;  /* 0x010000041c18783b */ /* 0x000e280008004200 */
[----:B--2---:R-:W1:-:S15]  /*53730*/  LDSM.16.M88.4 R4, [R23+UR4+0x20880] ;  /* 0x020880041704783b */ /* 0x004e5e0008000200 */
[----:B------:R-:W-:-:S01]  /*53740*/  NOP ;  /* 0x0000000000007918 */ /* 0x000fc20000000000 */
[----:B------:R-:W-:Y:S04]  /*53750*/  STL.64 [R1+0x230], R16 ;  /* 0x0002301001007387 */ /* 0x000fe80000100a00 */
[----:B------:R-:W-:Y:S04]  /*53760*/  STL.64 [R1+0x238], R18 ;  /* 0x0002381201007387 */ /* 0x000fe80000100a00 */
[----:B------:R-:W2:Y:S04]  /*53770*/  LDSM.16.M88.4 R16, [R23+UR4+0x20080] ;  /* 0x020080041710783b */ /* 0x000ea80008000200 */
[----:B0-----:R-:W-:Y:S04]  /*53780*/  STL.64 [R1+0x40], R24 ;  /* 0x0000401801007387 */ /* 0x001fe80000100a00 */
[----:B------:R-:W-:Y:S04]  /*53790*/  STL.64 [R1+0x48], R26 ;  /* 0x0000481a01007387 */ /* 0x000fe80000100a00 */
[----:B------:R-:W0:Y:S01]  /*537a0*/  LDSM.16.M88.4 R24, [R23+UR4+0x21080] ;  /* 0x021080041718783b */ /* 0x000e220008000200 */
[----:B-1----:R-:W-:-:S02]  /*537b0*/  IMAD.MOV.U32 R0, RZ, RZ, R7 ;  /* 0x000000ffff007224 */ /* 0x002fc400078e0007 */
[----:B------:R-:W-:Y:S01]  /*537c0*/  IMAD.MOV.U32 R2, RZ, RZ, R6 ;  /* 0x000000ffff027224 */ /* 0x000fe200078e0006 */
[----:B------:R-:W1:Y:S04]  /*537d0*/  LDSM.16.M88.4 R20, [R23+UR4+0x21880] ;  /* 0x021880041714783b */ /* 0x000e680008000200 */
[----:B--2---:R2:W-:Y:S04]  /*537e0*/  STL.64 [R1+0x10], R16 ;  /* 0x0000101001007387 */ /* 0x0045e80000100a00 */
[----:B------:R3:W-:Y:S04]  /*537f0*/  STL.64 [R1+0x18], R18 ;  /* 0x0000181201007387 */ /* 0x0007e80000100a00 */
[----:B------:R-:W-:Y:S04]  /*53800*/  STL.64 [R1], R4 ;  /* 0x0000000401007387 */ /* 0x000fe80000100a00 */
[----:B------:R-:W-:Y:S04]  /*53810*/  STL.64 [R1+0x8], R6 ;  /* 0x0000080601007387 */ /* 0x000fe80000100a00 */
[----:B--2---:R-:W2:Y:S04]  /*53820*/  LDL.LU R16, [R1+0x610] ;  /* 0x0006100001107983 */ /* 0x004ea80000300800 */
[----:B------:R-:W2:Y:S04]  /*53830*/  LDL.LU R17, [R1+0x614] ;  /* 0x0006140001117983 */ /* 0x000ea80000300800 */
[----:B---3--:R-:W3:Y:S04]  /*53840*/  LDL.LU R18, [R1+0x618] ;  /* 0x0006180001127983 */ /* 0x008ee80000300800 */
[----:B------:R-:W3:Y:S04]  /*53850*/  LDL.LU R19, [R1+0x61c] ;  /* 0x00061c0001137983 */ /* 0x000ee80000300800 */
[----:B---3--:R-:W-:Y:S04]  /*53860*/  STL.64 [R1+0x4b28], R18 ;  /* 0x004b281201007387 */ /* 0x008fe80000100a00 */
[----:B--2---:R2:W-:Y:S04]  /*53870*/  STL.64 [R1+0x4b20], R16 ;  /* 0x004b201001007387 */ /* 0x0045e80000100a00 */
[----:B--2---:R-:W4:Y:S04]  /*53880*/  LDL.LU.64 R16, [R1+0x60] ;  /* 0x0000600001107983 */ /* 0x004f280000300a00 */
[----:B------:R-:W4:Y:S04]  /*53890*/  LDL.LU.64 R18, [R1+0x68] ;  /* 0x0000680001127983 */ /* 0x000f280000300a00 */
[----:B------:R-:W2:Y:S04]  /*538a0*/  LDL.LU R4, [R1+0x5c0] ;  /* 0x0005c00001047983 */ /* 0x000ea80000300800 */
[----:B------:R-:W2:Y:S04]  /*538b0*/  LDL.LU R5, [R1+0x5c4] ;  /* 0x0005c40001057983 */ /* 0x000ea80000300800 */
[----:B------:R-:W2:Y:S04]  /*538c0*/  LDL.LU R6, [R1+0x5c8] ;  /* 0x0005c80001067983 */ /* 0x000ea80000300800 */
[----:B------:R-:W2:Y:S04]  /*538d0*/  LDL.LU R7, [R1+0x5cc] ;  /* 0x0005cc0001077983 */ /* 0x000ea80000300800 */
[----:B------:R-:W-:Y:S04]  /*538e0*/  STL [R1+0x4628], R0 ;  /* 0x0046280001007387 */ /* 0x000fe80000100800 */
[----:B------:R3:W-:Y:S04]  /*538f0*/  STL [R1+0x4624], R2 ;  /* 0x0046240201007387 */ /* 0x0007e80000100800 */
[----:B0-----:R0:W-:Y:S04]  /*53900*/  STL [R1+0x466c], R26 ;  /* 0x00466c1a01007387 */ /* 0x0011e80000100800 */
[----:B------:R-:W-:Y:S01]  /*53910*/  STL [R1+0x45d0], R27 ;  /* 0x0045d01b01007387 */ /* 0x000fe20000100800 */
[----:B----4-:R-:W-:Y:S06]  /*53920*/  HMMA.16816.F32.BF16 R12, R16, R10, R12 ;  /* 0x0000000a100c723c */ /* 0x010fec000004180c */
[----:B---3--:R-:W-:-:S02]  /*53930*/  IMAD.MOV.U32 R2, RZ, RZ, R18 ;  /* 0x000000ffff027224 */ /* 0x008fc400078e0012 */
[----:B------:R-:W-:Y:S02]  /*53940*/  IMAD.MOV.U32 R0, RZ, RZ, R19 ;  /* 0x000000ffff007224 */ /* 0x000fe400078e0013 */
[----:B------:R-:W-:Y:S02]  /*53950*/  IMAD.MOV.U32 R3, RZ, RZ, R16 ;  /* 0x000000ffff037224 */ /* 0x000fe400078e0010 */
[----:B------:R-:W-:Y:S01]  /*53960*/  IMAD.MOV.U32 R29, RZ, RZ, R17 ;  /* 0x000000ffff1d7224 */ /* 0x000fe200078e0011 */
[----:B------:R-:W3:Y:S04]  /*53970*/  LDL.LU.64 R18, [R1+0x4b28] ;  /* 0x004b280001127983 */ /* 0x000ee80000300a00 */
[----:B------:R-:W3:Y:S06]  /*53980*/  LDL.LU.64 R16, [R1+0x4b20] ;  /* 0x004b200001107983 */ /* 0x000eec0000300a00 */
[----:B------:R-:W-:Y:S04]  /*53990*/  STL.64 [R1+0x250], R12 ;  /* 0x0002500c01007387 */ /* 0x000fe80000100a00 */
[----:B------:R4:W-:Y:S01]  /*539a0*/  STL [R1+0x25c], R15 ;  /* 0x00025c0f01007387 */ /* 0x0009e20000100800 */
[----:B0-----:R-:W-:-:S03]  /*539b0*/  IMAD.MOV.U32 R26, RZ, RZ, R14 ;  /* 0x000000ffff1a7224 */ /* 0x001fc600078e000e */
[----:B----4-:R-:W3:Y:S04]  /*539c0*/  LDL.LU.64 R14, [R1+0x4b18] ;  /* 0x004b1800010e7983 */ /* 0x010ee80000300a00 */
[----:B------:R-:W4:Y:S04]  /*539d0*/  LDL.LU.64 R12, [R1+0x4b10] ;  /* 0x004b1000010c7983 */ /* 0x000f280000300a00 */
[----:B------:R-:W-:Y:S04]  /*539e0*/  STL.64 [R1+0x4ad8], R10 ;  /* 0x004ad80a01007387 */ /* 0x000fe80000100a00 */
[----:B------:R0:W-:Y:S04]  /*539f0*/  STL [R1+0x4ad0], R9 ;  /* 0x004ad00901007387 */ /* 0x0001e80000100800 */
[----:B------:R-:W2:Y:S04]  /*53a00*/  LDL.LU R8, [R1+0x600] ;  /* 0x0006000001087983 */ /* 0x000ea80000300800 */
[----:B0-----:R-:W2:Y:S04]  /*53a10*/  LDL.LU R9, [R1+0x604] ;  /* 0x0006040001097983 */ /* 0x001ea80000300800 */
[----:B------:R-:W2:Y:S04]  /*53a20*/  LDL.LU R10, [R1+0x608] ;  /* 0x00060800010a7983 */ /* 0x000ea80000300800 */
[----:B------:R-:W2:Y:S04]  /*53a30*/  LDL.LU R11, [R1+0x60c] ;  /* 0x00060c00010b7983 */ /* 0x000ea80000300800 */
[----:B------:R-:W-:Y:S04]  /*53a40*/  STL [R1+0x47c0], R26 ;  /* 0x0047c01a01007387 */ /* 0x000fe80000100800 */
[----:B------:R0:W-:Y:S04]  /*53a50*/  STL.64 [R1+0x4aa8], R24 ;  /* 0x004aa81801007387 */ /* 0x0001e80000100a00 */
[----:B0-----:R-:W2:Y:S04]  /*53a60*/  LDL.LU R24, [R1+0x50] ;  /* 0x0000500001187983 */ /* 0x001ea80000300800 */
[----:B------:R-:W2:Y:S01]  /*53a70*/  LDL.LU R25, [R1+0x54] ;  /* 0x0000540001197983 */ /* 0x000ea20000300800 */
[----:B----4-:R-:W-:-:S02]  /*53a80*/  IMAD.MOV.U32 R26, RZ, RZ, R12 ;  /* 0x000000ffff1a7224 */ /* 0x010fc400078e000c */
[----:B------:R-:W-:Y:S01]  /*53a90*/  IMAD.MOV.U32 R27, RZ, RZ, R13 ;  /* 0x000000ffff1b7224 */ /* 0x000fe200078e000d */
[----:B------:R-:W4:Y:S04]  /*53aa0*/  LDL.LU R12, [R1+0x4b08] ;  /* 0x004b0800010c7983 */ /* 0x000f280000300800 */
[----:B------:R-:W4:Y:S04]  /*53ab0*/  LDL.LU R13, [R1+0x4b04] ;  /* 0x004b0400010d7983 */ /* 0x000f280000300800 */
[----:B-1----:R0:W-:Y:S04]  /*53ac0*/  STL [R1+0x4a00], R20 ;  /* 0x004a001401007387 */ /* 0x0021e80000100800 */
[----:B------:R1:W-:Y:S04]  /*53ad0*/  STL [R1+0x49fc], R21 ;  /* 0x0049fc1501007387 */ /* 0x0003e80000100800 */
[----:B------:R3:W-:Y:S04]  /*53ae0*/  STL [R1+0x46dc], R22 ;  /* 0x0046dc1601007387 */ /* 0x0007e80000100800 */
[----:B------:R3:W-:Y:S01]  /*53af0*/  STL [R1+0x46d8], R23 ;  /* 0x0046d81701007387 */ /* 0x0007e20000100800 */
[----:B0-----:R-:W-:-:S02]  /*53b00*/  IMAD.MOV.U32 R20, RZ, RZ, R3 ;  /* 0x000000ffff147224 */ /* 0x001fc400078e0003 */
[----:B-1----:R-:W-:Y:S02]  /*53b10*/  IMAD.MOV.U32 R21, RZ, RZ, R29 ;  /* 0x000000ffff157224 */ /* 0x002fe400078e001d */
[----:B---3--:R-:W-:Y:S02]  /*53b20*/  IMAD.MOV.U32 R22, RZ, RZ, R2 ;  /* 0x000000ffff167224 */ /* 0x008fe400078e0002 */
[----:B------:R-:W-:Y:S01]  /*53b30*/  IMAD.MOV.U32 R23, RZ, RZ, R0 ;  /* 0x000000ffff177224 */ /* 0x000fe200078e0000 */
[----:B------:R-:W3:Y:S06]  /*53b40*/  LDL.LU R3, [R1+0x4b00] ;  /* 0x004b000001037983 */ /* 0x000eec0000300800 */
[----:B------:R-:W-:-:S15]  /*53b50*/  HMMA.16816.F32.BF16 R16, R20, R14, R16 ;  /* 0x0000000e1410723c */ /* 0x000fde0000041810 */
[----:B------:R-:W-:-:S08]  /*53b60*/  NOP ;  /* 0x0000000000007918 */ /* 0x000fd00000000000 */
[----:B------:R-:W-:Y:S04]  /*53b70*/  STL.64 [R1+0x280], R16 ;  /* 0x0002801001007387 */ /* 0x000fe80000100a00 */
[----:B------:R0:W-:Y:S04]  /*53b80*/  STL.64 [R1+0x288], R18 ;  /* 0x0002881201007387 */ /* 0x0001e80000100a00 */
[----:B0-----:R-:W2:Y:S04]  /*53b90*/  LDL.LU.64 R18, [R1+0x4af8] ;  /* 0x004af80001127983 */ /* 0x001ea80000300a00 */
[----:B------:R-:W3:Y:S04]  /*53ba0*/  LDL.LU.64 R16, [R1+0x4af0] ;  /* 0x004af00001107983 */ /* 0x000ee80000300a00 */
[----:B------:R-:W-:Y:S04]  /*53bb0*/  STL.64 [R1+0x4ac8], R14 ;  /* 0x004ac80e01007387 */ /* 0x000fe80000100a00 */
[----:B----4-:R0:W-:Y:S04]  /*53bc0*/  STL.64 [R1+0x4ac0], R12 ;  /* 0x004ac00c01007387 */ /* 0x0101e80000100a00 */
[----:B0-----:R-:W4:Y:S04]  /*53bd0*/  LDL.LU R12, [R1+0x5d0] ;  /* 0x0005d000010c7983 */ /* 0x001f280000300800 */
[----:B------:R-:W4:Y:S04]  /*53be0*/  LDL.LU R13, [R1+0x5d4] ;  /* 0x0005d400010d7983 */ /* 0x000f280000300800 */
[----:B------:R-:W4:Y:S04]  /*53bf0*/  LDL.LU R14, [R1+0x5d8] ;  /* 0x0005d800010e7983 */ /* 0x000f280000300800 */
[----:B------:R-:W4:Y:S01]  /*53c00*/  LDL.LU R15, [R1+0x5dc] ;  /* 0x0005dc00010f7983 */ /* 0x000f220000300800 */
[----:B--2---:R-:W-:Y:S03]  /*53c10*/  HMMA.16816.F32.BF16 R20, R20, R18, R4 ;  /* 0x000000121414723c */ /* 0x004fe60000041804 */
[----:B------:R-:W2:Y:S04]  /*53c20*/  LDL.LU.64 R6, [R1+0x4ae8] ;  /* 0x004ae80001067983 */ /* 0x000ea80000300a00 */
[----:B------:R-:W4:Y:S04]  /*53c30*/  LDL.LU.64 R4, [R1+0x4ae0] ;  /* 0x004ae00001047983 */ /* 0x000f280000300a00 */
[----:B------:R-:W-:Y:S04]  /*53c40*/  STL.64 [R1+0x4ab8], R18 ;  /* 0x004ab81201007387 */ /* 0x000fe80000100a00 */
[----:B---3--:R0:W-:Y:S08]  /*53c50*/  STL.64 [R1+0x4ab0], R16 ;  /* 0x004ab01001007387 */ /* 0x0081f00000100a00 */
[----:B------:R-:W-:Y:S04]  /*53c60*/  STL.64 [R1+0x270], R20 ;  /* 0x0002701401007387 */ /* 0x000fe80000100a00 */
[----:B------:R-:W-:Y:S04]  /*53c70*/  STL.64 [R1+0x278], R22 ;  /* 0x0002781601007387 */ /* 0x000fe80000100a00 */
[----:B------:R-:W1:Y:S04]  /*53c80*/  LDSM.16.MT88.4 R20, [R28+UR4+0x10080] ;  /* 0x010080041c14783b */ /* 0x000e680008004200 */
[----:B0-----:R-:W3:Y:S04]  /*53c90*/  LDL.LU R16, [R1+0x5f0] ;  /* 0x0005f00001107983 */ /* 0x001ee80000300800 */
[----:B------:R-:W3:Y:S04]  /*53ca0*/  LDL.LU R17, [R1+0x5f4] ;  /* 0x0005f40001117983 */ /* 0x000ee80000300800 */
[----:B------:R-:W3:Y:S04]  /*53cb0*/  LDL.LU R18, [R1+0x5f8] ;  /* 0x0005f80001127983 */ /* 0x000ee80000300800 */
[----:B------:R-:W3:Y:S04]  /*53cc0*/  LDL.LU R19, [R1+0x5fc] ;  /* 0x0005fc0001137983 */ /* 0x000ee80000300800 */
[----:B-1----:R-:W-:Y:S04]  /*53cd0*/  STL.64 [R1+0x60], R20 ;  /* 0x0000601401007387 */ /* 0x002fe80000100a00 */
[----:B------:R0:W-:Y:S01]  /*53ce0*/  STL.64 [R1+0x68], R22 ;  /* 0x0000681601007387 */ /* 0x0001e20000100a00 */
[----:B--2---:R-:W-:-:S15]  /*53cf0*/  HMMA.16816.F32.BF16 R8, R24, R6, R8 ;  /* 0x000000061808723c */ /* 0x004fde0000041808 */
[----:B------:R-:W-:-:S08]  /*53d00*/  NOP ;  /* 0x0000000000007918 */ /* 0x000fd00000000000 */
[----:B------:R1:W-:Y:S01]  /*53d10*/  STL.64 [R1+0x2e0], R8 ;  /* 0x0002e00801007387 */ /* 0x0003e20000100a00 */
[----:B0-----:R-:W-:Y:S02]  /*53d20*/  IMAD.MOV.U32 R22, RZ, RZ, R10 ;  /* 0x000000ffff167224 */ /* 0x001fe400078e000a */
[----:B------:R-:W-:Y:S02]  /*53d30*/  IMAD.MOV.U32 R23, RZ, RZ, R11 ;  /* 0x000000ffff177224 */ /* 0x000fe400078e000b */
[----:B------:R-:W4:Y:S04]  /*53d40*/  LDL.LU.64 R10, [R1+0x4ad8] ;  /* 0x004ad800010a7983 */ /* 0x000f280000300a00 */
[----:B-1----:R-:W2:Y:S04]  /*53d50*/  LDL.LU R9, [R1+0x4ad0] ;  /* 0x004ad00001097983 */ /* 0x002ea80000300800 */
[----:B------:R-:W-:Y:S04]  /*53d60*/  STL [R1+0x4a04], R23 ;  /* 0x004a041701007387 */ /* 0x000fe80000100800 */
[----:B------:R0:W-:Y:S04]  /*53d70*/  STL [R1+0x49f8], R22 ;  /* 0x0049f81601007387 */ /* 0x0001e80000100800 */
[----:B------:R-:W2:Y:S04]  /*53d80*/  LDL.LU R20, [R1+0x5a0] ;  /* 0x0005a00001147983 */ /* 0x000ea80000300800 */
[----:B------:R-:W2:Y:S04]  /*53d90*/  LDL.LU R21, [R1+0x5a4] ;  /* 0x0005a40001157983 */ /* 0x000ea80000300800 */
[----:B0-----:R-:W2:Y:S04]  /*53da0*/  LDL.LU R22, [R1+0x5a8] ;  /* 0x0005a80001167983 */ /* 0x001ea80000300800 */
[----:B------:R-:W2:Y:S01]  /*53db0*/  LDL.LU R23, [R1+0x5ac] ;  /* 0x0005ac0001177983 */ /* 0x000ea20000300800 */
[----:B----4-:R-:W-:-:S15]  /*53dc0*/  HMMA.16816.F32.BF16 R12, R24, R10, R12 ;  /* 0x0000000a180c723c */ /* 0x010fde000004180c */
[----:B------:R-:W-:-:S08]  /*53dd0*/  NOP ;  /* 0x0000000000007918 */ /* 0x000fd00000000000 */
        /* <DEDUP_REMOVED lines=8> */
[----:B0-----:R-:W2:Y:S04]  /*53e60*/  LDL.LU.64 R18, [R1+0x4ab8] ;  /* 0x004ab80001127983 */ /* 0x001ea80000300a00 */
[----:B------:R-:W3:Y:S04]  /*53e70*/  LDL.LU.64 R16, [R1+0x4ab0] ;  /* 0x004ab00001107983 */ /* 0x000ee80000300a00 */
[----:B------:R-:W-:Y:S04]  /*53e80*/  STL.64 [R1+0x4a90], R14 ;  /* 0x004a900e01007387 */ /* 0x000fe80000100a00 */
[----:B----4-:R2:W-:Y:S02]  /*53e90*/  STL.64 [R1+0x4a88], R12 ;  /* 0x004a880c01007387 */ /* 0x0105e40000100a00 */
[----:B--2---:R-:W-:Y:S06]  /*53ea0*/  HMMA.16816.F32.BF16 R12, R24, R18, R20 ;  /* 0x00000012180c723c */ /* 0x004fec0000041814 */
[----:B------:R-:W-:Y:S04]  /*53eb0*/  STL.64 [R1+0x4a80], R18 ;  /* 0x004a801201007387 */ /* 0x000fe80000100a00 */
[----:B---3--:R0:W-:Y:S04]  /*53ec0*/  STL.64 [R1+0x4a78], R16 ;  /* 0x004a781001007387 */ /* 0x0081e80000100a00 */
[----:B------:R-:W1:Y:S09]  /*53ed0*/  LDSM.16.MT88.4 R24, [R28+UR4+0x10100] ;  /* 0x010100041c18783b */ /* 0x000e720008004200 */
[----:B------:R-:W-:Y:S04]  /*53ee0*/  STL.64 [R1+0x330], R12 ;  /* 0x0003300c01007387 */ /* 0x000fe80000100a00 */
[----:B------:R-:W-:Y:S04]  /*53ef0*/  STL.64 [R1+0x338], R14 ;  /* 0x0003380e01007387 */ /* 0x000fe80000100a00 */
[----:B0-----:R-:W2:Y:S04]  /*53f00*/  LDL.LU R16, [R1+0x620] ;  /* 0x0006200001107983 */ /* 0x001ea80000300800 */
[----:B------:R-:W2:Y:S04]  /*53f10*/  LDL.LU R17, [R1+0x624] ;  /* 0x0006240001117983 */ /* 0x000ea80000300800 */
[----:B------:R-:W3:Y:S04]  /*53f20*/  LDL.LU R18, [R1+0x628] ;  /* 0x0006280001127983 */ /* 0x000ee80000300800 */
[----:B------:R-:W3:Y:S01]  /*53f30*/  LDL.LU R19, [R1+0x62c] ;  /* 0x00062c0001137983 */ /* 0x000ee20000300800 */
[----:B-1----:R-:W-:-:S02]  /*53f40*/  IMAD.MOV.U32 R23, RZ, RZ, R24 ;  /* 0x000000ffff177224 */ /* 0x002fc400078e0018 */
        /* <DEDUP_REMOVED lines=8> */
[----:B------:R-:W3:Y:S04]  /*53fd0*/  LDL.LU R12, [R1+0x630] ;  /* 0x00063000010c7983 */ /* 0x000ee80000300800 */
[----:B------:R-:W3:Y:S04]  /*53fe0*/  LDL.LU R13, [R1+0x634] ;  /* 0x00063400010d7983 */ /* 0x000ee80000300800 */
[----:B------:R-:W3:Y:S04]  /*53ff0*/  LDL.LU R14, [R1+0x638] ;  /* 0x00063800010e7983 */ /* 0x000ee80000300800 */
[----:B------:R-:W3:Y:S04]  /*54000*/  LDL.LU R15, [R1+0x63c] ;  /* 0x00063c00010f7983 */ /* 0x000ee80000300800 */
[----:B------:R-:W4:Y:S04]  /*54010*/  LDL.LU.64 R24, [R1+0x4aa8] ;  /* 0x004aa80001187983 */ /* 0x000f280000300a00 */
[----:B------:R-:W-:Y:S04]  /*54020*/  STL [R1+0x4a10], R23 ;  /* 0x004a101701007387 */ /* 0x000fe80000100800 */
[----:B------:R0:W-:Y:S04]  /*54030*/  STL.64 [R1+0x4a08], R20 ;  /* 0x004a081401007387 */ /* 0x0001e80000100a00 */
[----:B0-----:R-:W2:Y:S04]  /*54040*/  LDL.LU.64 R20, [R1+0x30] ;  /* 0x0000300001147983 */ /* 0x001ea80000300a00 */
[----:B------:R-:W2:Y:S02]  /*54050*/  LDL.LU.64 R22, [R1+0x38] ;  /* 0x0000380001167983 */ /* 0x000ea40000300a00 */
[----:B--2---:R-:W-:-:S15]  /*54060*/  HMMA.16816.F32.BF16 R16, R20, R6, R16 ;  /* 0x000000061410723c */ /* 0x004fde0000041810 */
[----:B------:R-:W-:-:S08]  /*54070*/  NOP ;  /* 0x0000000000007918 */ /* 0x000fd00000000000 */
[----:B------:R0:W-:Y:S04]  /*54080*/  STL.64 [R1+0x320], R16 ;  /* 0x0003201001007387 */ /* 0x0001e80000100a00 */
[----:B------:R-:W-:Y:S04]  /*54090*/  STL.64 [R1+0x328], R18 ;  /* 0x0003281201007387 */ /* 0x000fe80000100a00 */
[----:B------:R-:W-:Y:S04]  /*540a0*/  STL.64 [R1+0x4a60], R6 ;  /* 0x004a600601007387 */ /* 0x000fe80000100a00 */
[----:B------:R1:W-:Y:S01]  /*540b0*/  STL.64 [R1+0x4a58], R4 ;  /* 0x004a580401007387 */ /* 0x0003e20000100a00 */
[----:B0-----:R-:W-:-:S04]  /*540c0*/  IMAD.MOV.U32 R16, RZ, RZ, R20 ;  /* 0x000000ffff107224 */ /* 0x001fc800078e0014 */
[----:B-1----:R-:W-:Y:S02]  /*540d0*/  IMAD.MOV.U32 R4, RZ, RZ, R16 ;  /* 0x000000ffff047224 */ /* 0x002fe400078e0010 */
[----:B------:R-:W0:Y:S01]  /*540e0*/  LDSM.16.MT88.4 R16, [R28+UR4+0x10180] ;  /* 0x010180041c10783b */ /* 0x000e220008004200 */
[----:B------:R-:W-:Y:S02]  /*540f0*/  IMAD.MOV.U32 R8, RZ, RZ, R21 ;  /* 0x000000ffff087224 */ /* 0x000fe400078e0015 */
[----:B------:R-:W-:Y:S02]  /*54100*/  IMAD.MOV.U32 R2, RZ, RZ, R22 ;  /* 0x000000ffff027224 */ /* 0x000fe400078e0016 */
[----:B------:R-:W-:Y:S02]  /*54110*/  IMAD.MOV.U32 R0, RZ, RZ, R23 ;  /* 0x000000ffff007224 */ /* 0x000fe400078e0017 */
[----:B------:R-:W-:Y:S02]  /*54120*/  IMAD.MOV.U32 R5, RZ, RZ, R8 ;  /* 0x000000ffff057224 */ /* 0x000fe400078e0008 */
[----:B0-----:R-:W-:-:S02]  /*54130*/  IMAD.MOV.U32 R23, RZ, RZ, R18 ;  /* 0x000000ffff177224 */ /* 0x001fc400078e0012 */
[----:B------:R-:W-:Y:S02]  /*54140*/  IMAD.MOV.U32 R22, RZ, RZ, R19 ;  /* 0x000000ffff167224 */ /* 0x000fe400078e0013 */
[----:B------:R-:W-:Y:S02]  /*54150*/  IMAD.MOV.U32 R8, RZ, RZ, R16 ;  /* 0x000000ffff087224 */ /* 0x000fe400078e0010 */
[----:B------:R-:W-:Y:S01]  /*54160*/  IMAD.MOV.U32 R29, RZ, RZ, R17 ;  /* 0x000000ffff1d7224 */ /* 0x000fe200078e0011 */
[----:B------:R-:W2:Y:S04]  /*54170*/  LDL.LU.64 R18, [R1+0x4aa0] ;  /* 0x004aa00001127983 */ /* 0x000ea80000300a00 */
[----:B------:R-:W2:Y:S04]  /*54180*/  LDL.LU.64 R16, [R1+0x4a98] ;  /* 0x004a980001107983 */ /* 0x000ea80000300a00 */
[----:B------:R0:W-:Y:S04]  /*54190*/  STL.64 [R1+0x4a50], R22 ;  /* 0x004a501601007387 */ /* 0x0001e80000100a00 */
[----:B------:R-:W4:Y:S04]  /*541a0*/  LDL.LU R20, [R1+0x580] ;  /* 0x0005800001147983 */ /* 0x000f280000300800 */
[----:B------:R-:W4:Y:S04]  /*541b0*/  LDL.LU R21, [R1+0x584] ;  /* 0x0005840001157983 */ /* 0x000f280000300800 */
[----:B0-----:R-:W2:Y:S04]  /*541c0*/  LDL.LU R22, [R1+0x588] ;  /* 0x0005880001167983 */ /* 0x001ea80000300800 */
[----:B------:R-:W2:Y:S01]  /*541d0*/  LDL.LU R23, [R1+0x58c] ;  /* 0x00058c0001177983 */ /* 0x000ea20000300800 */
[----:B------:R-:W-:-:S02]  /*541e0*/  IMAD.MOV.U32 R6, RZ, RZ, R2 ;  /* 0x000000ffff067224 */ /* 0x000fc400078e0002 */
[----:B------:R-:W-:-:S07]  /*541f0*/  IMAD.MOV.U32 R7, RZ, RZ, R0 ;  /* 0x000000ffff077224 */ /* 0x000fce00078e0000 */
[----:B---3--:R-:W-:Y:S01]  /*54200*/  HMMA.16816.F32.BF16 R12, R4, R10, R12 ;  /* 0x0000000a040c723c */ /* 0x008fe2000004180c */
[----:B------:R-:W-:-:S15]  /*54210*/  IMAD.MOV.U32 R26, RZ, RZ, R27 ;  /* 0x000000ffff1a7224 */ /* 0x000fde00078e001b */
[----:B------:R-:W-:-:S08]  /*54220*/  NOP ;  /* 0x0000000000007918 */ /* 0x000fd00000000000 */
        /* <DEDUP_REMOVED lines=8> */
[----:B------:R0:W-:Y:S04]  /*542b0*/  STL [R1+0x618], R14 ;  /* 0x0006180e01007387 */ /* 0x0001e80000100800 */
[----:B0-----:R-:W3:Y:S04]  /*542c0*/  LDL.LU.64 R14, [R1+0x4a90] ;  /* 0x004a9000010e7983 */ /* 0x001ee80000300a00 */
[----:B------:R-:W4:Y:S04]  /*542d0*/  LDL.LU.64 R12, [R1+0x4a88] ;  /* 0x004a8800010c7983 */ /* 0x000f280000300a00 */
[----:B------:R-:W-:Y:S01]  /*542e0*/  STL [R1+0x4644], R27 ;  /* 0x0046441b01007387 */ /* 0x000fe20000100800 */
        /* <DEDUP_REMOVED lines=11> */
[----:B------:R0:W-:Y:S01]  /*543a0*/  STL [R1+0x608], R6 ;  /* 0x0006080601007387 */ /* 0x0001e20000100800 */
[----:B------:R-:W-:-:S03]  /*543b0*/  IMAD.MOV.U32 R27, RZ, RZ, R7 ;  /* 0x000000ffff1b7224 */ /* 0x000fc600078e0007 */
[----:B0-----:R-:W2:Y:S04]  /*543c0*/  LDL.LU.64 R6, [R1+0x4a60] ;  /* 0x004a600001067983 */ /* 0x001ea80000300a00 */
[----:B------:R-:W4:Y:S04]  /*543d0*/  LDL.LU.64 R4, [R1+0x4a58] ;  /* 0x004a580001047983 */ /* 0x000f280000300a00 */
[----:B------:R-:W-:Y:S04]  /*543e0*/  STL.64 [R1+0x4a38], R18 ;  /* 0x004a381201007387 */ /* 0x000fe80000100a00 */
[----:B---3--:R0:W-:Y:S04]  /*543f0*/  STL.64 [R1+0x4a30], R16 ;  /* 0x004a301001007387 */ /* 0x0081e80000100a00 */
[----:B0-----:R-:W2:Y:S04]  /*54400*/  LDL.LU.64 R16, [R1+0x20] ;  /* 0x0000200001107983 */ /* 0x001ea80000300a00 */
[----:B------:R-:W2:Y:S04]  /*54410*/  LDL.LU.64 R18, [R1+0x28] ;  /* 0x0000280001127983 */ /* 0x000ea80000300a00 */
[----:B------:R-:W-:Y:S04]  /*54420*/  STL [R1+0x4668], R27 ;  /* 0x0046681b01007387 */ /* 0x000fe80000100800 */
[----:B------:R-:W-:Y:S04]  /*54430*/  STL [R1+0x4a20], R26 ;  /* 0x004a201a01007387 */ /* 0x000fe80000100800 */
[----:B------:R0:W-:Y:S04]  /*54440*/  STL.64 [R1+0x4a18], R24 ;  /* 0x004a181801007387 */ /* 0x0001e80000100a00 */
[----:B0-----:R-:W3:Y:S04]  /*54450*/  LDL.LU R24, [R1+0x570] ;  /* 0x0005700001187983 */ /* 0x001ee80000300800 */
[----:B------:R-:W3:Y:S04]  /*54460*/  LDL.LU R25, [R1+0x574] ;  /* 0x0005740001197983 */ /* 0x000ee80000300800 */
[----:B------:R-:W3:Y:S01]  /*54470*/  LDL.LU R26, [R1+0x578] ;  /* 0x00057800011a7983 */ /* 0x000ee20000300800 */
[----:B------:R-:W-:Y:S01]  /*54480*/  IMAD.MOV.U32 R27, RZ, RZ, R3 ;  /* 0x000000ffff1b7224 */ /* 0x000fe200078e0003 */
[C---:B--2---:R-:W-:Y:S06]  /*54490*/  HMMA.16816.F32.BF16 R20, R16.reuse, R6, R20 ;  /* 0x000000061014723c */ /* 0x044fec0000041814 */
[----:B---3--:R-:W-:-:S15]  /*544a0*/  HMMA.16816.F32.BF16 R24, R16, R10, R24 ;  /* 0x0000000a1018723c */ /* 0x008fde0000041818 */
[----:B------:R-:W-:-:S02]  /*544b0*/  NOP ;  /* 0x0000000000007918 */ /* 0x000fc40000000000 */
[----:B------:R-:W-:Y:S04]  /*544c0*/  STL.64 [R1+0x5b0], R20 ;  /* 0x0005b01401007387 */ /* 0x000fe80000100a00 */
[----:B------:R0:W-:Y:S04]  /*544d0*/  STL.64 [R1+0x5b8], R22 ;  /* 0x0005b81601007387 */ /* 0x0001e80000100a00 */
[----:B0-----:R-:W2:Y:S04]  /*544e0*/  LDL.LU.64 R22, [R1+0x4a50] ;  /* 0x004a500001167983 */ /* 0x001ea80000300a00 */
[----:B----4-:R-:W-:Y:S04]  /*544f0*/  STL.64 [R1+0x49e8], R4 ;  /* 0x0049e80401007387 */ /* 0x010fe80000100a00 */
[----:B------:R-:W-:Y:S04]  /*54500*/  STL [R1+0x5a0], R24 ;  /* 0x0005a01801007387 */ /* 0x000fe80000100800 */
[----:B------:R0:W-:Y:S04]  /*54510*/  STL.64 [R1+0x4a28], R8 ;  /* 0x004a280801007387 */ /* 0x0001e80000100a00 */
        /* <DEDUP_REMOVED lines=9> */
[----:B------:R-:W3:Y:S04]  /*545b0*/  LDL.LU R11, [R1+0x55c] ;  /* 0x00055c00010b7983 */ /* 0x000ee80000300800 */
[----:B------:R-:W4:Y:S04]  /*545c0*/  LDL.LU R4, [R1+0x520] ;  /* 0x0005200001047983 */ /* 0x000f280000300800 */
[----:B------:R-:W4:Y:S04]  /*545d0*/  LDL.LU R5, [R1+0x524] ;  /* 0x0005240001057983 */ /* 0x000f280000300800 */
[----:B------:R-:W4:Y:S04]  /*545e0*/  LDL.LU R6, [R1+0x528] ;  /* 0x0005280001067983 */ /* 0x000f280000300800 */
[----:B------:R-:W4:Y:S01]  /*545f0*/  LDL.LU R7, [R1+0x52c] ;  /* 0x00052c0001077983 */ /* 0x000f220000300800 */
[----:B------:R-:W-:-:S02]  /*54600*/  IMAD.MOV.U32 R0, RZ, RZ, R25 ;  /* 0x000000ffff007224 */ /* 0x000fc400078e0019 */
[----:B------:R-:W-:Y:S01]  /*54610*/  IMAD.MOV.U32 R3, RZ, RZ, R27 ;  /* 0x000000ffff037224 */ /* 0x000fe200078e001b */
[----:B------:R-:W4:Y:S01]  /*54620*/  LDL.LU R24, [R1+0x540] ;  /* 0x0005400001187983 */ /* 0x000f220000300800 */
[----:B------:R-:W-:-:S03]  /*54630*/  IMAD.MOV.U32 R2, RZ, RZ, R26 ;  /* 0x000000ffff027224 */ /* 0x000fc600078e001a */
[----:B------:R-:W4:Y:S04]  /*54640*/  LDL.LU R25, [R1+0x544] ;  /* 0x0005440001197983 */ /* 0x000f280000300800 */
[----:B------:R-:W4:Y:S04]  /*54650*/  LDL.LU R26, [R1+0x548] ;  /* 0x00054800011a7983 */ /* 0x000f280000300800 */
[----:B------:R-:W4:Y:S04]  /*54660*/  LDL.LU R27, [R1+0x54c] ;  /* 0x00054c00011b7983 */ /* 0x000f280000300800 */
[----:B------:R-:W4:Y:S04]  /*54670*/  LDL.64 R20, [R1+0x10] ;  /* 0x0000100001147983 */ /* 0x000f280000100a00 */
[----:B------:R-:W-:Y:S04]  /*54680*/  STL [R1+0x4634], R3 ;  /* 0x0046340301007387 */ /* 0x000fe80000100800 */
[----:B------:R0:W-:Y:S04]  /*54690*/  STL [R1+0x4630], R2 ;  /* 0x0046300201007387 */ /* 0x0001e80000100800 */
[----:B------:R1:W-:Y:S01]  /*546a0*/  STL [R1+0x462c], R0 ;  /* 0x00462c0001007387 */ /* 0x0003e20000100800 */
[----:B0-----:R-:W-:-:S02]  /*546b0*/  IMAD.MOV.U32 R2, RZ, RZ, R18 ;  /* 0x000000ffff027224 */ /* 0x001fc400078e0012 */
[----:B-1----:R-:W-:Y:S01]  /*546c0*/  IMAD.MOV.U32 R0, RZ, RZ, R19 ;  /* 0x000000ffff007224 */ /* 0x002fe200078e0013 */
[----:B---3--:R-:W-:-:S15]  /*546d0*/  HMMA.16816.F32.BF16 R8, R16, R14, R8 ;  /* 0x0000000e1008723c */ /* 0x008fde0000041808 */
[----:B------:R-:W-:-:S08]  /*546e0*/  NOP ;  /* 0x0000000000007918 */ /* 0x000fd00000000000 */
[----:B------:R-:W-:Y:S04]  /*546f0*/  STL.64 [R1+0x590], R8 ;  /* 0x0005900801007387 */ /* 0x000fe80000100a00 */
[----:B------:R0:W-:Y:S04]  /*54700*/  STL.64 [R1+0x598], R10 ;  /* 0x0005980a01007387 */ /* 0x0001e80000100a00 */
[----:B0-----:R-:W3:Y:S04]  /*54710*/  LDL.LU.64 R10, [R1+0x4a48] ;  /* 0x004a4800010a7983 */ /* 0x001ee80000300a00 */
[----:B------:R-:W3:Y:S04]  /*54720*/  LDL.LU.64 R8, [R1+0x4a40] ;  /* 0x004a400001087983 */ /* 0x000ee80000300a00 */
[----:B------:R-:W3:Y:S01]  /*54730*/  LDL.LU.64 R18, [R1+0x4a38] ;  /* 0x004a380001127983 */ /* 0x000ee20000300a00 */
[----:B------:R-:W-:-:S02]  /*54740*/  IMAD.MOV.U32 R14, RZ, RZ, R16 ;  /* 0x000000ffff0e7224 */ /* 0x000fc400078e0010 */
[----:B------:R-:W-:Y:S02]  /*54750*/  IMAD.MOV.U32 R3, RZ, RZ, R17 ;  /* 0x000000ffff037224 */ /* 0x000fe400078e0011 */
[----:B------:R-:W2:Y:S04]  /*54760*/  LDL.LU.64 R16, [R1+0x4a30] ;  /* 0x004a300001107983 */ /* 0x000ea80000300a00 */
[----:B------:R0:W-:Y:S01]  /*54770*/  STL.64 [R1+0x4880], R12 ;  /* 0x0048800c01007387 */ /* 0x0001e20000100a00 */
[----:B------:R-:W-:Y:S02]  /*54780*/  IMAD.MOV.U32 R15, RZ, RZ, R0 ;  /* 0x000000ffff0f7224 */ /* 0x000fe400078e0000 */
[----:B0-----:R-:W-:Y:S02]  /*54790*/  IMAD.MOV.U32 R12, RZ, RZ, R14 ;  /* 0x000000ffff0c7224 */ /* 0x001fe400078e000e */
[----:B------:R-:W-:-:S02]  /*547a0*/  IMAD.MOV.U32 R13, RZ, RZ, R3 ;  /* 0x000000ffff0d7224 */ /* 0x000fc400078e0003 */
[----:B------:R-:W-:-:S07]  /*547b0*/  IMAD.MOV.U32 R14, RZ, RZ, R2 ;  /* 0x000000ffff0e7224 */ /* 0x000fce00078e0002 */
[----:B---3--:R-:W-:Y:S01]  /*547c0*/  HMMA.16816.F32.BF16 R12, R12, R18, R8 ;  /* 0x000000120c0c723c */ /* 0x008fe20000041808 */
[----:B------:R-:W3:-:S15]  /*547d0*/  LDL.LU.64 R8, [R1+0x4a28] ;  /* 0x004a280001087983 */ /* 0x000ede0000300a00 */
[----:B------:R-:W-:-:S07]  /*547e0*/  NOP ;  /* 0x0000000000007918 */ /* 0x000fce0000000000 */
[----:B------:R-:W-:Y:S04]  /*547f0*/  STL [R1+0x350], R12 ;  /* 0x0003500c01007387 */ /* 0x000fe80000100800 */
[----:B--2---:R0:W-:Y:S04]  /*54800*/  STL.64 [R1+0x49a8], R16 ;  /* 0x0049a81001007387 */ /* 0x0041e80000100a00 */
[----:B0-----:R-:W4:Y:S04]  /*54810*/  LDL.64 R16, [R1+0x40] ;  /* 0x0000400001107983 */ /* 0x001f280000100a00 */
[----:B------:R-:W4:Y:S01]  /*54820*/  LDL.LU.64 R18, [R1+0x48] ;  /* 0x0000480001127983 */ /* 0x000f220000300a00 */
[----:B---3--:R-:W-:-:S03]  /*54830*/  IMAD.MOV.U32 R12, RZ, RZ, R8 ;  /* 0x000000ffff0c7224 */ /* 0x008fc600078e0008 */
[----:B------:R-:W2:Y:S01]  /*54840*/  LDL.LU R8, [R1+0x4a24] ;  /* 0x004a240001087983 */ /* 0x000ea20000300800 */
[----:B------:R-:W-:Y:S02]  /*54850*/  IMAD.MOV.U32 R2, RZ, RZ, R14 ;  /* 0x000000ffff027224 */ /* 0x000fe400078e000e */
[----:B------:R-:W-:Y:S02]  /*54860*/  IMAD.MOV.U32 R0, RZ, RZ, R15 ;  /* 0x000000ffff007224 */ /* 0x000fe400078e000f */
[----:B------:R-:W-:Y:S02]  /*54870*/  IMAD.MOV.U32 R14, RZ, RZ, R23 ;  /* 0x000000ffff0e7224 */ /* 0x000fe400078e0017 */
[----:B------:R-:W-:-:S05]  /*54880*/  IMAD.MOV.U32 R15, RZ, RZ, R22 ;  /* 0x000000ffff0f7224 */ /* 0x000fca00078e0016 */
[----:B------:R0:W-:Y:S02]  /*54890*/  STL.64 [R1+0x4970], R14 ;  /* 0x0049700e01007387 */ /* 0x0001e40000100a00 */
[----:B0-----:R-:W-:Y:S02]  /*548a0*/  IMAD.MOV.U32 R14, RZ, RZ, R9 ;  /* 0x000000ffff0e7224 */ /* 0x001fe400078e0009 */
[----:B------:R-:W-:Y:S02]  /*548b0*/  IMAD.MOV.U32 R3, RZ, RZ, R13 ;  /* 0x000000ffff037224 */ /* 0x000fe400078e000d */
[----:B------:R-:W-:Y:S01]  /*548c0*/  IMAD.MOV.U32 R13, RZ, RZ, R29 ;  /* 0x000000ffff0d7224 */ /* 0x000fe200078e001d */
[----:B----4-:R-:W-:Y:S04]  /*548d0*/  HMMA.16816.F32.BF16 R24, R16, R20, R24 ;  /* 0x000000141018723c */ /* 0x010fe80000041818 */
[----:B------:R0:W-:Y:S04]  /*548e0*/  STL.64 [R1+0x4968], R12 ;  /* 0x0049680c01007387 */ /* 0x0001e80000100a00 */
[----:B0-----:R-:W3:Y:S04]  /*548f0*/  LDL.LU R12, [R1+0x530] ;  /* 0x00053000010c7983 */ /* 0x001ee80000300800 */
[----:B------:R-:W3:Y:S04]  /*54900*/  LDL.LU R13, [R1+0x534] ;  /* 0x00053400010d7983 */ /* 0x000ee80000300800 */
[----:B------:R-:W-:Y:S04]  /*54910*/  STL [R1+0x4640], R0 ;  /* 0x0046400001007387 */ /* 0x000fe80000100800 */
[----:B------:R-:W-:Y:S04]  /*54920*/  STL [R1+0x463c], R2 ;  /* 0x00463c0201007387 */ /* 0x000fe80000100800 */
[----:B------:R-:W-:Y:S04]  /*54930*/  STL [R1+0x4638], R3 ;  /* 0x0046380301007387 */ /* 0x000fe80000100800 */
[----:B------:R-:W-:Y:S01]  /*54940*/  STL [R1+0x49f0], R28 ;  /* 0x0049f01c01007387 */ /* 0x000fe20000100800 */
[----:B--2---:R-:W-:-:S03]  /*54950*/  IMAD.MOV.U32 R15, RZ, RZ, R8 ;  /* 0x000000ffff0f7224 */ /* 0x004fc600078e0008 */
[----:B------:R-:W0:Y:S04]  /*54960*/  LDSM.16.MT88.4 R8, [R28+UR4+0x10200] ;  /* 0x010200041c08783b */ /* 0x000e280008004200 */
[----:B0-----:R-:W-:Y:S04]  /*54970*/  STL.64 [R1+0x4920], R10 ;  /* 0x0049200a01007387 */ /* 0x001fe80000100a00 */
[----:B------:R0:W-:Y:S04]  /*54980*/  STL.64 [R1+0x4918], R8 ;  /* 0x0049180801007387 */ /* 0x0001e80000100a00 */
[----:B0-----:R-:W3:Y:S04]  /*54990*/  LDL.64 R8, [R1] ;  /* 0x0000000001087983 */ /* 0x001ee80000100a00 */
[----:B------:R-:W-:Y:S04]  /*549a0*/  STL.64 [R1+0x360], R24 ;  /* 0x0003601801007387 */ /* 0x000fe80000100a00 */
[----:B------:R0:W-:Y:S04]  /*549b0*/  STL.64 [R1+0x368], R26 ;  /* 0x0003681a01007387 */ /* 0x0001e80000100a00 */
[----:B0-----:R-:W2:Y:S04]  /*549c0*/  LDL.LU R26, [R1+0x4a20] ;  /* 0x004a2000011a7983 */ /* 0x001ea80000300800 */
[----:B------:R-:W4:Y:S01]  /*549d0*/  LDL.LU.64 R24, [R1+0x4a18] ;  /* 0x004a180001187983 */ /* 0x000f220000300a00 */
[----:B------:R-:W-:-:S03]  /*549e0*/  IMAD.MOV.U32 R29, RZ, RZ, R21 ;  /* 0x000000ffff1d7224 */ /* 0x000fc600078e0015 */
[----:B------:R-:W2:Y:S04]  /*549f0*/  LDL.LU R23, [R1+0x4a10] ;  /* 0x004a100001177983 */ /* 0x000ea80000300800 */
[----:B------:R-:W2:Y:S04]  /*54a00*/  LDL.LU.64 R20, [R1+0x4a08] ;  /* 0x004a080001147983 */ /* 0x000ea80000300a00 */
[----:B------:R0:W-:Y:S01]  /*54a10*/  STL [R1+0x49f4], R29 ;  /* 0x0049f41d01007387 */ /* 0x0001e20000100800 */
[----:B------:R-:W-:Y:S02]  /*54a20*/  IMAD.MOV.U32 R22, RZ, RZ, R16 ;  /* 0x000000ffff167224 */ /* 0x000fe400078e0010 */
[----:B------:R-:W-:-:S02]  /*54a30*/  IMAD.MOV.U32 R28, RZ, RZ, R19 ;  /* 0x000000ffff1c7224 */ /* 0x000fc400078e0013 */
[----:B0-----:R-:W-:Y:S01]  /*54a40*/  IMAD.MOV.U32 R29, RZ, RZ, R18 ;  /* 0x000000ffff1d7224 */ /* 0x001fe200078e0012 */
[C---:B---3--:R-:W-:Y:S06]  /*54a50*/  HMMA.16816.F32.BF16 R12, R16.reuse, R8, R12 ;  /* 0x00000008100c723c */ /* 0x048fec000004180c */
[----:B----4-:R-:W-:-:S15]  /*54a60*/  HMMA.16816.F32.BF16 R4, R16, R24, R4 ;  /* 0x000000181004723c */ /* 0x010fde0000041804 */
[----:B------:R-:W-:-:S02]  /*54a70*/  NOP ;  /* 0x0000000000007918 */ /* 0x000fc40000000000 */
[----:B------:R-:W-:Y:S04]  /*54a80*/  STL.64 [R1+0x380], R12 ;  /* 0x0003800c01007387 */ /* 0x000fe80000100a00 */
[----:B------:R-:W-:Y:S04]  /*54a90*/  STL.64 [R1+0x388], R14 ;  /* 0x0003880e01007387 */ /* 0x000fe80000100a00 */
[----:B------:R0:W-:Y:S04]  /*54aa0*/  STL [R1+0x3a0], R4 ;  /* 0x0003a00401007387 */ /* 0x0001e80000100800 */
[----:B------:R-:W-:Y:S04]  /*54ab0*/  STL.64 [R1+0x49d0], R24 ;  /* 0x0049d01801007387 */ /* 0x000fe80000100a00 */
[----:B------:R-:W3:Y:S04]  /*54ac0*/  LDL.LU R16, [R1+0x60] ;  /* 0x0000600001107983 */ /* 0x000ee80000300800 */
[----:B------:R-:W3:Y:S04]  /*54ad0*/  LDL.LU R17, [R1+0x64] ;  /* 0x0000640001117983 */ /* 0x000ee80000300800 */
[----:B------:R-:W3:Y:S04]  /*54ae0*/  LDL.LU R18, [R1+0x68] ;  /* 0x0000680001127983 */ /* 0x000ee80000300800 */
[----:B------:R-:W3:Y:S01]  /*54af0*/  LDL.LU R19, [R1+0x6c] ;  /* 0x00006c0001137983 */ /* 0x000ee20000300800 */
[----:B------:R-:W-:-:S02]  /*54b00*/  IMAD.MOV.U32 R0, RZ, RZ, R5 ;  /* 0x000000ffff007224 */ /* 0x000fc400078e0005 */
[----:B------:R-:W-:Y:S02]  /*54b10*/  IMAD.MOV.U32 R2, RZ, RZ, R6 ;  /* 0x000000ffff027224 */ /* 0x000fe400078e0006 */
[----:B------:R-:W-:Y:S01]  /*54b20*/  IMAD.MOV.U32 R3, RZ, RZ, R7 ;  /* 0x000000ffff037224 */ /* 0x000fe200078e0007 */
[----:B0-----:R-:W4:Y:S04]  /*54b30*/  LDL.LU R4, [R1+0x4c0] ;  /* 0x0004c00001047983 */ /* 0x001f280000300800 */
[----:B------:R-:W4:Y:S04]  /*54b40*/  LDL.LU R5, [R1+0x4c4] ;  /* 0x0004c40001057983 */ /* 0x000f280000300800 */
[----:B------:R-:W4:Y:S01]  /*54b50*/  LDL.LU R6, [R1+0x4c8] ;  /* 0x0004c80001067983 */ /* 0x000f220000300800 */
[----:B------:R-:W-:-:S03]  /*54b60*/  IMAD.MOV.U32 R13, RZ, RZ, R8 ;  /* 0x000000ffff0d7224 */ /* 0x000fc600078e0008 */
[----:B------:R-:W4:Y:S01]  /*54b70*/  LDL.LU R7, [R1+0x4cc] ;  /* 0x0004cc0001077983 */ /* 0x000f220000300800 */
[----:B------:R-:W-:-:S03]  /*54b80*/  IMAD.MOV.U32 R12, RZ, RZ, R9 ;  /* 0x000000ffff0c7224 */ /* 0x000fc600078e0009 */
[----:B------:R-:W3:Y:S04]  /*54b90*/  LDL.LU R8, [R1+0x2d0] ;  /* 0x0002d00001087983 */ /* 0x000ee80000300800 */
[----:B------:R-:W3:Y:S04]  /*54ba0*/  LDL.LU R9, [R1+0x2d4] ;  /* 0x0002d40001097983 */ /* 0x000ee80000300800 */
[----:B------:R-:W4:Y:S04]  /*54bb0*/  LDL.LU R10, [R1+0x2d8] ;  /* 0x0002d800010a7983 */ /* 0x000f280000300800 */
[----:B------:R-:W4:Y:S01]  /*54bc0*/  LDL.LU R11, [R1+0x2dc] ;  /* 0x0002dc00010b7983 */ /* 0x000f220000300800 */
[----:B--2---:R-:W-:-:S02]  /*54bd0*/  IMAD.MOV.U32 R14, RZ, RZ, R21 ;  /* 0x000000ffff0e7224 */ /* 0x004fc400078e0015 */
[----:B------:R-:W-:Y:S01]  /*54be0*/  IMAD.MOV.U32 R15, RZ, RZ, R26 ;  /* 0x000000ffff0f7224 */ /* 0x000fe200078e001a */
[----:B----4-:R-:W-:Y:S04]  /*54bf0*/  STL.64 [R1+0x4930], R10 ;  /* 0x0049300a01007387 */ /* 0x010fe80000100a00 */
[----:B---3--:R0:W-:Y:S02]  /*54c00*/  STL.64 [R1+0x4928], R8 ;  /* 0x0049280801007387 */ /* 0x0081e40000100a00 */
[----:B0-----:R-:W-:Y:S02]  /*54c10*/  IMAD.MOV.U32 R8, RZ, RZ, R13 ;  /* 0x000000ffff087224 */ /* 0x001fe400078e000d */
[----:B------:R-:W-:Y:S02]  /*54c20*/  IMAD.MOV.U32 R9, RZ, RZ, R12 ;  /* 0x000000ffff097224 */ /* 0x000fe400078e000c */
[----:B------:R-:W-:-:S02]  /*54c30*/  IMAD.MOV.U32 R12, RZ, RZ, R23 ;  /* 0x000000ffff0c7224 */ /* 0x000fc400078e0017 */
[----:B------:R-:W-:Y:S01]  /*54c40*/  IMAD.MOV.U32 R13, RZ, RZ, R20 ;  /* 0x000000ffff0d7224 */ /* 0x000fe200078e0014 */
[----:B------:R0:W-:Y:S04]  /*54c50*/  STL.64 [R1+0x49d8], R8 ;  /* 0x0049d80801007387 */ /* 0x0001e80000100a00 */
[----:B------:R-:W2:Y:S04]  /*54c60*/  LDL.LU R23, [R1+0x4a04] ;  /* 0x004a040001177983 */ /* 0x000ea80000300800 */
[----:B------:R-:W3:Y:S04]  /*54c70*/  LDL.LU R20, [R1+0x4a00] ;  /* 0x004a000001147983 */ /* 0x000ee80000300800 */
[----:B------:R-:W3:Y:S04]  /*54c80*/  LDL.LU R21, [R1+0x49fc] ;  /* 0x0049fc0001157983 */ /* 0x000ee80000300800 */
[----:B------:R-:W4:Y:S04]  /*54c90*/  LDL.LU R24, [R1+0x500] ;  /* 0x0005000001187983 */ /* 0x000f280000300800 */
[----:B------:R-:W4:Y:S04]  /*54ca0*/  LDL.LU R25, [R1+0x504] ;  /* 0x0005040001197983 */ /* 0x000f280000300800 */
[----:B------:R-:W4:Y:S04]  /*54cb0*/  LDL.LU R26, [R1+0x508] ;  /* 0x00050800011a7983 */ /* 0x000f280000300800 */
[----:B------:R-:W4:Y:S04]  /*54cc0*/  LDL.LU R27, [R1+0x50c] ;  /* 0x00050c00011b7983 */ /* 0x000f280000300800 */
[----:B0-----:R-:W4:Y:S04]  /*54cd0*/  LDL.LU R8, [R1+0x510] ;  /* 0x0005100001087983 */ /* 0x001f280000300800 */
[----:B------:R-:W4:Y:S04]  /*54ce0*/  LDL.LU R9, [R1+0x514] ;  /* 0x0005140001097983 */ /* 0x000f280000300800 */
[----:B------:R-:W4:Y:S04]  /*54cf0*/  LDL.LU R10, [R1+0x518] ;  /* 0x00051800010a7983 */ /* 0x000f280000300800 */
[----:B------:R-:W4:Y:S04]  /*54d00*/  LDL.LU R11, [R1+0x51c] ;  /* 0x00051c00010b7983 */ /* 0x000f280000300800 */
[----:B------:R-:W-:Y:S04]  /*54d10*/  STL.64 [R1+0x49b8], R14 ;  /* 0x0049b80e01007387 */ /* 0x000fe80000100a00 */
[----:B------:R0:W-:Y:S02]  /*54d20*/  STL.64 [R1+0x49b0], R12 ;  /* 0x0049b00c01007387 */ /* 0x0001e40000100a00 */
[----:B0-----:R-:W-:-:S02]  /*54d30*/  IMAD.MOV.U32 R12, RZ, RZ, R22 ;  /* 0x000000ffff0c7224 */ /* 0x001fc400078e0016 */
[----:B------:R-:W2:Y:S04]  /*54d40*/  LDL.LU R22, [R1+0x49f8] ;  /* 0x0049f80001167983 */ /* 0x000ea80000300800 */
[----:B------:R-:W3:Y:S01]  /*54d50*/  LDL.LU R13, [R1+0x44] ;  /* 0x00004400010d7983 */ /* 0x000ee20000300800 */
[----:B------:R-:W-:Y:S02]  /*54d60*/  IMAD.MOV.U32 R14, RZ, RZ, R29 ;  /* 0x000000ffff0e7224 */ /* 0x000fe400078e001d */
[----:B------:R-:W-:Y:S01]  /*54d70*/  IMAD.MOV.U32 R15, RZ, RZ, R28 ;  /* 0x000000ffff0f7224 */ /* 0x000fe200078e001c */
[----:B------:R-:W4:Y:S04]  /*54d80*/  LDL.LU R29, [R1+0x49f4] ;  /* 0x0049f400011d7983 */ /* 0x000f280000300800 */
[----:B------:R-:W4:Y:S04]  /*54d90*/  LDL.LU R28, [R1+0x49f0] ;  /* 0x0049f000011c7983 */ /* 0x000f280000300800 */
[----:B------:R-:W-:Y:S04]  /*54da0*/  STL [R1+0x4688], R3 ;  /* 0x0046880301007387 */ /* 0x000fe80000100800 */
[----:B------:R-:W-:Y:S04]  /*54db0*/  STL [R1+0x4684], R2 ;  /* 0x0046840201007387 */ /* 0x000fe80000100800 */
[----:B------:R-:W-:Y:S01]  /*54dc0*/  STL [R1+0x4680], R0 ;  /* 0x0046800001007387 */ /* 0x000fe20000100800 */
[----:B---3--:R-:W-:Y:S03]  /*54dd0*/  HMMA.16816.F32.BF16 R12, R12, R20, R4 ;  /* 0x000000140c0c723c */ /* 0x008fe60000041804 */
[----:B------:R-:W3:Y:S04]  /*54de0*/  LDL.LU.64 R4, [R1+0x49e8] ;  /* 0x0049e80001047983 */ /* 0x000ee80000300a00 */
[----:B--2---:R-:W-:Y:S04]  /*54df0*/  STL.64 [R1+0x49c8], R22 ;  /* 0x0049c81601007387 */ /* 0x004fe80000100a00 */
[----:B------:R0:W-:-:S12]  /*54e00*/  STL.64 [R1+0x49c0], R20 ;  /* 0x0049c01401007387 */ /* 0x0001d80000100a00 */
[----:B------:R1:W-:Y:S04]  /*54e10*/  STL.64 [R1+0x390], R12 ;  /* 0x0003900c01007387 */ /* 0x0003e80000100a00 */
[----:B------:R3:W-:Y:S04]  /*54e20*/  STL.64 [R1+0x398], R14 ;  /* 0x0003980e01007387 */ /* 0x0007e80000100a00 */
[----:B0-----:R-:W2:Y:S04]  /*54e30*/  LDL.LU R20, [R1+0x4b0] ;  /* 0x0004b00001147983 */ /* 0x001ea80000300800 */
[----:B------:R-:W2:Y:S04]  /*54e40*/  LDL.LU R21, [R1+0x4b4] ;  /* 0x0004b40001157983 */ /* 0x000ea80000300800 */
[----:B------:R-:W2:Y:S04]  /*54e50*/  LDL.LU R22, [R1+0x4b8] ;  /* 0x0004b80001167983 */ /* 0x000ea80000300800 */
[----:B------:R-:W2:Y:S04]  /*54e60*/  LDL.LU R23, [R1+0x4bc] ;  /* 0x0004bc0001177983 */ /* 0x000ea80000300800 */
[----:B-1----:R-:W2:Y:S04]  /*54e70*/  LDL.LU R12, [R1+0x480] ;  /* 0x00048000010c7983 */ /* 0x002ea80000300800 */
[----:B------:R-:W2:Y:S01]  /*54e80*/  LDL.LU R13, [R1+0x484] ;  /* 0x00048400010d7983 */ /* 0x000ea20000300800 */
[----:B---3--:R-:W-:-:S02]  /*54e90*/  IMAD.MOV.U32 R14, RZ, RZ, R5 ;  /* 0x000000ffff0e7224 */ /* 0x008fc400078e0005 */
[----:B------:R-:W-:Y:S02]  /*54ea0*/  IMAD.MOV.U32 R15, RZ, RZ, R4 ;  /* 0x000000ffff0f7224 */ /* 0x000fe400078e0004 */
[----:B----4-:R-:W0:Y:S04]  /*54eb0*/  LDSM.16.MT88.4 R4, [R28+UR4+0x10280] ;  /* 0x010280041c04783b */ /* 0x010e280008004200 */
[----:B0-----:R-:W-:Y:S04]  /*54ec0*/  STL.64 [R1+0x48d0], R6 ;  /* 0x0048d00601007387 */ /* 0x001fe80000100a00 */
        /* <DEDUP_REMOVED lines=10> */
[----:B------:R-:W4:Y:S04]  /*54f70*/  LDL.LU R7, [R1+0x3bc] ;  /* 0x0003bc0001077983 */ /* 0x000f280000300800 */
[----:B----4-:R-:W-:Y:S04]  /*54f80*/  STL.64 [R1+0x4950], R6 ;  /* 0x0049500601007387 */ /* 0x010fe80000100a00 */
[----:B---3--:R0:W-:Y:S04]  /*54f90*/  STL.64 [R1+0x4948], R4 ;  /* 0x0049480401007387 */ /* 0x0081e80000100a00 */
[----:B0-----:R-:W3:Y:S01]  /*54fa0*/  LDL R4, [R1+0x10] ;  /* 0x0000100001047983 */ /* 0x001ee20000100800 */
[----:B------:R-:W-:-:S03]  /*54fb0*/  IMAD.MOV.U32 R5, RZ, RZ, R29 ;  /* 0x000000ffff057224 */ /* 0x000fc600078e001d */
[----:B------:R-:W4:Y:S04]  /*54fc0*/  LDL.LU R29, [R1+0x49e0] ;  /* 0x0049e000011d7983 */ /* 0x000f280000300800 */
[----:B---3--:R-:W-:-:S15]  /*54fd0*/  HMMA.16816.F32.BF16 R8, R16, R4, R8 ;  /* 0x000000041008723c */ /* 0x008fde0000041808 */
[----:B------:R-:W-:-:S08]  /*54fe0*/  NOP ;  /* 0x0000000000007918 */ /* 0x000fd00000000000 */
[----:B------:R0:W-:Y:S04]  /*54ff0*/  STL.64 [R1+0x3c0], R8 ;  /* 0x0003c00801007387 */ /* 0x0001e80000100a00 */
[----:B------:R-:W-:Y:S04]  /*55000*/  STL.64 [R1+0x3c8], R10 ;  /* 0x0003c80a01007387 */ /* 0x000fe80000100a00 */
[----:B0-----:R-:W3:Y:S02]  /*55010*/  LDL.LU.64 R8, [R1+0x49d8] ;  /* 0x0049d80001087983 */ /* 0x001ee40000300a00 */
[----:B---3--:R-:W-:-:S15]  /*55020*/  HMMA.16816.F32.BF16 R24, R16, R8, R24 ;  /* 0x000000081018723c */ /* 0x008fde0000041818 */
[----:B------:R-:W-:-:S08]  /*55030*/  NOP ;  /* 0x0000000000007918 */ /* 0x000fd00000000000 */
[----:B------:R0:W-:Y:S04]  /*55040*/  STL.64 [R1+0x540], R24 ;  /* 0x0005401801007387 */ /* 0x0001e80000100a00 */
[----:B------:R-:W-:Y:S04]  /*55050*/  STL.64 [R1+0x548], R26 ;  /* 0x0005481a01007387 */ /* 0x000fe80000100a00 */
[----:B0-----:R-:W2:Y:S04]  /*55060*/  LDL.LU.64 R24, [R1+0x49d0] ;  /* 0x0049d00001187983 */ /* 0x001ea80000300a00 */
        /* <DEDUP_REMOVED lines=10> */
[----:B------:R-:W4:Y:S04]  /*55110*/  LDL.LU.64 R20, [R1+0x49c0] ;  /* 0x0049c00001147983 */ /* 0x000f280000300a00 */
[----:B------:R0:W-:Y:S04]  /*55120*/  STL.64 [R1+0x4998], R24 ;  /* 0x0049981801007387 */ /* 0x0001e80000100a00 */
[----:B0-----:R-:W3:Y:S04]  /*55130*/  LDL.LU R24, [R1+0x460] ;  /* 0x0004600001187983 */ /* 0x001ee80000300800 */
[----:B------:R-:W3:Y:S04]  /*55140*/  LDL.LU R25, [R1+0x464] ;  /* 0x0004640001197983 */ /* 0x000ee80000300800 */
[----:B------:R-:W3:Y:S04]  /*55150*/  LDL.LU R26, [R1+0x468] ;  /* 0x00046800011a7983 */ /* 0x000ee80000300800 */
[----:B------:R-:W3:Y:S01]  /*55160*/  LDL.LU R27, [R1+0x46c] ;  /* 0x00046c00011b7983 */ /* 0x000ee20000300800 */
[----:B----4-:R-:W-:Y:S03]  /*55170*/  HMMA.16816.F32.BF16 R16, R16, R20, R12 ;  /* 0x000000141010723c */ /* 0x010fe6000004180c */
[----:B------:R-:W3:Y:S04]  /*55180*/  LDL.LU.64 R14, [R1+0x49b8] ;  /* 0x0049b800010e7983 */ /* 0x000ee80000300a00 */
[----:B------:R-:W3:-:S15]  /*55190*/  LDL.LU.64 R12, [R1+0x49b0] ;  /* 0x0049b000010c7983 */ /* 0x000ede0000300a00 */
[----:B------:R-:W-:-:S01]  /*551a0*/  NOP ;  /* 0x0000000000007918 */ /* 0x000fc20000000000 */
[----:B------:R0:W-:Y:S04]  /*551b0*/  STL.64 [R1+0x4a0], R16 ;  /* 0x0004a01001007387 */ /* 0x0001e80000100a00 */
[----:B------:R-:W-:Y:S04]  /*551c0*/  STL.64 [R1+0x4a8], R18 ;  /* 0x0004a81201007387 */ /* 0x000fe80000100a00 */
[----:B0-----:R-:W4:Y:S04]  /*551d0*/  LDL.LU.64 R16, [R1+0x49a8] ;  /* 0x0049a80001107983 */ /* 0x001f280000300a00 */
[----:B--2---:R-:W-:Y:S04]  /*551e0*/  STL.64 [R1+0x4990], R22 ;  /* 0x0049901601007387 */ /* 0x004fe80000100a00 */
[----:B------:R0:W-:Y:S04]  /*551f0*/  STL.64 [R1+0x4988], R20 ;  /* 0x0049881401007387 */ /* 0x0001e80000100a00 */
[----:B0-----:R-:W2:Y:S04]  /*55200*/  LDL.LU R20, [R1+0x430] ;  /* 0x0004300001147983 */ /* 0x001ea80000300800 */
[----:B------:R-:W2:Y:S01]  /*55210*/  LDL.LU R21, [R1+0x434] ;  /* 0x0004340001157983 */ /* 0x000ea20000300800 */
[----:B----4-:R-:W-:-:S02]  /*55220*/  IMAD.MOV.U32 R22, RZ, RZ, R17 ;  /* 0x000000ffff167224 */ /* 0x010fc400078e0011 */
[----:B------:R-:W-:Y:S02]  /*55230*/  IMAD.MOV.U32 R23, RZ, RZ, R16 ;  /* 0x000000ffff177224 */ /* 0x000fe400078e0010 */
[----:B------:R-:W0:Y:S04]  /*55240*/  LDSM.16.MT88.4 R16, [R28+UR4+0x10300] ;  /* 0x010300041c10783b */ /* 0x000e280008004200 */
[----:B0-----:R-:W-:Y:S04]  /*55250*/  STL [R1+0x4878], R19 ;  /* 0x0048781301007387 */ /* 0x001fe80000100800 */
[----:B------:R-:W-:Y:S04]  /*55260*/  STL [R1+0x4960], R18 ;  /* 0x0049601201007387 */ /* 0x000fe80000100800 */
[----:B------:R0:W-:Y:S04]  /*55270*/  STL.64 [R1+0x4958], R16 ;  /* 0x0049581001007387 */ /* 0x0001e80000100a00 */
[----:B0-----:R-:W4:Y:S04]  /*55280*/  LDL.LU R16, [R1+0x3f0] ;  /* 0x0003f00001107983 */ /* 0x001f280000300800 */
[----:B------:R-:W4:Y:S04]  /*55290*/  LDL.LU R17, [R1+0x3f4] ;  /* 0x0003f40001117983 */ /* 0x000f280000300800 */
[----:B------:R-:W2:Y:S04]  /*552a0*/  LDL.LU R18, [R1+0x3f8] ;  /* 0x0003f80001127983 */ /* 0x000ea80000300800 */
[----:B------:R-:W2:Y:S01]  /*552b0*/  LDL.LU R19, [R1+0x3fc] ;  /* 0x0003fc0001137983 */ /* 0x000ea20000300800 */
[----:B---3--:R-:W-:Y:S03]  /*552c0*/  HMMA.16816.F32.BF16 R8, R12, R4, R8 ;  /* 0x000000040c08723c */ /* 0x008fe60000041808 */
[----:B--2---:R-:W-:Y:S04]  /*552d0*/  STL.64 [R1+0x4980], R18 ;  /* 0x0049801201007387 */ /* 0x004fe80000100a00 */
[----:B----4-:R0:W-:Y:S04]  /*552e0*/  STL.64 [R1+0x4978], R16 ;  /* 0x0049781001007387 */ /* 0x0101e80000100a00 */
[----:B0-----:R-:W2:Y:S04]  /*552f0*/  LDL.LU R16, [R1+0x410] ;  /* 0x0004100001107983 */ /* 0x001ea80000300800 */
[----:B------:R-:W2:Y:S04]  /*55300*/  LDL.LU R17, [R1+0x414] ;  /* 0x0004140001117983 */ /* 0x000ea80000300800 */
[----:B------:R-:W2:Y:S04]  /*55310*/  LDL.LU R18, [R1+0x418] ;  /* 0x0004180001127983 */ /* 0x000ea80000300800 */
[----:B------:R0:W-:Y:S04]  /*55320*/  STL.64 [R1+0x490], R8 ;  /* 0x0004900801007387 */ /* 0x0001e80000100a00 */
[----:B------:R-:W-:Y:S04]  /*55330*/  STL [R1+0x498], R10 ;  /* 0x0004980a01007387 */ /* 0x000fe80000100800 */
[----:B0-----:R-:W3:Y:S01]  /*55340*/  LDL.LU.64 R8, [R1+0x49a0] ;  /* 0x0049a00001087983 */ /* 0x001ee20000300a00 */
[----:B------:R-:W-:-:S02]  /*55350*/  IMAD.MOV.U32 R19, RZ, RZ, R29 ;  /* 0x000000ffff137224 */ /* 0x000fc400078e001d */
[----:B------:R-:W-:-:S05]  /*55360*/  IMAD.MOV.U32 R29, RZ, RZ, R11 ;  /* 0x000000ffff1d7224 */ /* 0x000fca00078e000b */
[----:B------:R-:W-:Y:S01]  /*55370*/  STL [R1+0x4558], R29 ;  /* 0x0045581d01007387 */ /* 0x000fe20000100800 */
        /* <DEDUP_REMOVED lines=8> */
[----:B------:R0:W-:Y:S01]  /*55400*/  STL [R1+0x478], R22 ;  /* 0x0004781601007387 */ /* 0x0001e20000100800 */
[----:B------:R-:W-:-:S03]  /*55410*/  IMAD.MOV.U32 R29, RZ, RZ, R23 ;  /* 0x000000ffff1d7224 */ /* 0x000fc600078e0017 */
[----:B0-----:R-:W3:Y:S04]  /*55420*/  LDL.LU.64 R22, [R1+0x4990] ;  /* 0x0049900001167983 */ /* 0x001ee80000300a00 */
[----:B------:R-:W2:Y:S04]  /*55430*/  LDL.LU.64 R20, [R1+0x4988] ;  /* 0x0049880001147983 */ /* 0x000ea80000300a00 */
[----:B------:R-:W-:Y:S01]  /*55440*/  STL [R1+0x468c], R29 ;  /* 0x00468c1d01007387 */ /* 0x000fe20000100800 */
        /* <DEDUP_REMOVED lines=8> */
[----:B--2---:R-:W-:Y:S02]  /*554d0*/  HMMA.16816.F32.BF16 R4, R12, R4, R16 ;  /* 0x000000040c04723c */ /* 0x004fe40000041810 */
[----:B------:R-:W2:Y:S04]  /*554e0*/  LDL.LU R18, [R1+0x4960] ;  /* 0x0049600001127983 */ /* 0x000ea80000300800 */
[----:B------:R-:W4:-:S15]  /*554f0*/  LDL.LU.64 R16, [R1+0x4958] ;  /* 0x0049580001107983 */ /* 0x000f1e0000300a00 */
[----:B------:R-:W-:-:S02]  /*55500*/  NOP ;  /* 0x0000000000007918 */ /* 0x000fc40000000000 */
[----:B------:R-:W-:Y:S04]  /*55510*/  STL.64 [R1+0x460], R4 ;  /* 0x0004600401007387 */ /* 0x000fe80000100a00 */
[----:B------:R0:W-:Y:S04]  /*55520*/  STL.64 [R1+0x468], R6 ;  /* 0x0004680601007387 */ /* 0x0001e80000100a00 */
[----:B0-----:R-:W3:Y:S04]  /*55530*/  LDL.LU.64 R6, [R1+0x4950] ;  /* 0x0049500001067983 */ /* 0x001ee80000300a00 */
[----:B------:R-:W3:Y:S02]  /*55540*/  LDL.LU.64 R4, [R1+0x4948] ;  /* 0x0049480001047983 */ /* 0x000ee40000300a00 */
[----:B---3--:R-:W-:Y:S02]  /*55550*/  HMMA.16816.F32.BF16 R8, R12, R8, R4 ;  /* 0x000000080c08723c */ /* 0x008fe40000041804 */
[----:B------:R-:W3:Y:S04]  /*55560*/  LDL.LU.64 R6, [R1+0x4940] ;  /* 0x0049400001067983 */ /* 0x000ee80000300a00 */
[----:B------:R-:W3:-:S15]  /*55570*/  LDL.LU.64 R4, [R1+0x4938] ;  /* 0x0049380001047983 */ /* 0x000ede0000300a00 */
[----:B------:R-:W-:-:S02]  /*55580*/  NOP ;  /* 0x0000000000007918 */ /* 0x000fc40000000000 */
[----:B------:R-:W-:Y:S04]  /*55590*/  STL.64 [R1+0x450], R8 ;  /* 0x0004500801007387 */ /* 0x000fe80000100a00 */
[----:B------:R0:W-:Y:S04]  /*555a0*/  STL.64 [R1+0x458], R10 ;  /* 0x0004580a01007387 */ /* 0x0001e80000100a00 */
[----:B0-----:R-:W2:Y:S04]  /*555b0*/  LDL.LU.64 R10, [R1+0x4930] ;  /* 0x00493000010a7983 */ /* 0x001ea80000300a00 */
[----:B------:R-:W2:Y:S01]  /*555c0*/  LDL.LU.64 R8, [R1+0x4928] ;  /* 0x0049280001087983 */ /* 0x000ea20000300a00 */
[----:B---3--:R-:W-:-:S15]  /*555d0*/  HMMA.16816.F32.BF16 R4, R12, R24, R4 ;  /* 0x000000180c04723c */ /* 0x008fde0000041804 */
[----:B------:R-:W-:-:S08]  /*555e0*/  NOP ;  /* 0x0000000000007918 */ /* 0x000fd00000000000 */
[----:B------:R-:W-:Y:S04]  /*555f0*/  STL.64 [R1+0x440], R4 ;  /* 0x0004400401007387 */ /* 0x000fe80000100a00 */
[----:B------:R-:W-:Y:S04]  /*55600*/  STL.64 [R1+0x448], R6 ;  /* 0x0004480601007387 */ /* 0x000fe80000100a00 */
[----:B------:R-:W0:Y:S02]  /*55610*/  LDSM.16.MT88.4 R4, [R28+UR4+0x10380] ;  /* 0x010380041c04783b */ /* 0x000e240008004200 */
[----:B0-----:R-:W-:-:S02]  /*55620*/  IMAD.MOV.U32 R2, RZ, RZ, R6 ;  /* 0x000000ffff027224 */ /* 0x001fc400078e0006 */
[----:B------:R2:W-:Y:S01]  /*55630*/  STL.64 [R1+0x20], R4 ;  /* 0x0000200401007387 */ /* 0x0005e20000100a00 */
[----:B------:R-:W-:Y:S02]  /*55640*/  IMAD.MOV.U32 R0, RZ, RZ, R7 ;  /* 0x000000ffff007224 */ /* 0x000fe400078e0007 */
[----:B--2---:R-:W-:Y:S03]  /*55650*/  HMMA.16816.F32.BF16 R4, R12, R20, R8 ;  /* 0x000000140c04723c */ /* 0x004fe60000041808 */
[----:B------:R-:W-:Y:S04]  /*55660*/  STL [R1+0x4874], R0 ;  /* 0x0048740001007387 */ /* 0x000fe80000100800 */
[----:B------:R-:W-:Y:S04]  /*55670*/  STL [R1+0x4870], R2 ;  /* 0x0048700201007387 */ /* 0x000fe80000100800 */
[----:B------:R-:W-:Y:S04]  /*55680*/  STL [R1+0x47c4], R28 ;  /* 0x0047c41c01007387 */ /* 0x000fe80000100800 */
[----:B------:R-:W-:Y:S04]  /*55690*/  STL.64 [R1+0x48f0], R22 ;  /* 0x0048f01601007387 */ /* 0x000fe80000100a00 */
[----:B------:R0:W-:Y:S04]  /*556a0*/  STL.64 [R1+0x48e8], R20 ;  /* 0x0048e81401007387 */ /* 0x0001e80000100a00 */
[----:B------:R1:W-:Y:S04]  /*556b0*/  STL.64 [R1+0x400], R4 ;  /* 0x0004000401007387 */ /* 0x0003e80000100a00 */
[----:B------:R2:W-:Y:S04]  /*556c0*/  STL.64 [R1+0x408], R6 ;  /* 0x0004080601007387 */ /* 0x0005e80000100a00 */
[----:B------:R-:W3:Y:S04]  /*556d0*/  LDL.LU R12, [R1+0x80] ;  /* 0x00008000010c7983 */ /* 0x000ee80000300800 */
[----:B------:R-:W3:Y:S04]  /*556e0*/  LDL.LU R13, [R1+0x84] ;  /* 0x00008400010d7983 */ /* 0x000ee80000300800 */
[----:B------:R-:W4:Y:S04]  /*556f0*/  LDL.LU R14, [R1+0x88] ;  /* 0x00008800010e7983 */ /* 0x000f280000300800 */
[----:B------:R-:W4:Y:S04]  /*55700*/  LDL.LU R15, [R1+0x8c] ;  /* 0x00008c00010f7983 */ /* 0x000f280000300800 */
[----:B0-----:R-:W3:Y:S04]  /*55710*/  LDL.LU R20, [R1+0x290] ;  /* 0x0002900001147983 */ /* 0x001ee80000300800 */
[----:B------:R-:W3:Y:S04]  /*55720*/  LDL.LU R21, [R1+0x294] ;  /* 0x0002940001157983 */ /* 0x000ee80000300800 */
[----:B------:R-:W4:Y:S04]  /*55730*/  LDL.LU R22, [R1+0x298] ;  /* 0x0002980001167983 */ /* 0x000f280000300800 */
[----:B------:R-:W4:Y:S04]  /*55740*/  LDL.LU R23, [R1+0x29c] ;  /* 0x00029c0001177983 */ /* 0x000f280000300800 */
[----:B-1----:R-:W3:Y:S04]  /*55750*/  LDL.LU R4, [R1+0x2a0] ;  /* 0x0002a00001047983 */ /* 0x002ee80000300800 */
[----:B------:R-:W3:Y:S04]  /*55760*/  LDL.LU R5, [R1+0x2a4] ;  /* 0x0002a40001057983 */ /* 0x000ee80000300800 */
[----:B--2---:R-:W2:Y:S04]  /*55770*/  LDL.LU R6, [R1+0x2a8] ;  /* 0x0002a80001067983 */ /* 0x004ea80000300800 */
[----:B------:R-:W2:Y:S04]  /*55780*/  LDL.LU R7, [R1+0x2ac] ;  /* 0x0002ac0001077983 */ /* 0x000ea80000300800 */
[----:B--2---:R-:W-:Y:S04]  /*55790*/  STL.64 [R1+0x4910], R6 ;  /* 0x0049100601007387 */ /* 0x004fe80000100a00 */
[----:B---3--:R0:W-:Y:S04]  /*557a0*/  STL.64 [R1+0x4908], R4 ;  /* 0x0049080401007387 */ /* 0x0081e80000100a00 */
[----:B0-----:R-:W2:Y:S04]  /*557b0*/  LDL.LU R4, [R1+0x2c0] ;  /* 0x0002c00001047983 */ /* 0x001ea80000300800 */
[----:B------:R-:W2:Y:S04]  /*557c0*/  LDL.LU R5, [R1+0x2c4] ;  /* 0x0002c40001057983 */ /* 0x000ea80000300800 */
[----:B------:R-:W2:Y:S04]  /*557d0*/  LDL.LU R6, [R1+0x2c8] ;  /* 0x0002c80001067983 */ /* 0x000ea80000300800 */
[----:B------:R-:W2:Y:S04]  /*557e0*/  LDL.LU R7, [R1+0x2cc] ;  /* 0x0002cc0001077983 */ /* 0x000ea80000300800 */
[----:B----4-:R-:W-:Y:S04]  /*557f0*/  STL.64 [R1+0x4900], R22 ;  /* 0x0049001601007387 */ /* 0x010fe80000100a00 */
[----:B------:R0:W-:Y:S04]  /*55800*/  STL.64 [R1+0x48f8], R20 ;  /* 0x0048f81401007387 */ /* 0x0001e80000100a00 */
[----:B0-----:R-:W3:Y:S04]  /*55810*/  LDL.64 R20, [R1] ;  /* 0x0000000001147983 */ /* 0x001ee80000100a00 */
[----:B------:R-:W-:Y:S04]  /*55820*/  STL.64 [R1+0x4890], R14 ;  /* 0x0048900e01007387 */ /* 0x000fe80000100a00 */
[----:B------:R0:W-:Y:S04]  /*55830*/  STL.64 [R1+0x4888], R12 ;  /* 0x0048880c01007387 */ /* 0x0001e80000100a00 */
[----:B0-----:R-:W4:Y:S04]  /*55840*/  LDL.LU R12, [R1+0x190] ;  /* 0x00019000010c7983 */ /* 0x001f280000300800 */
[----:B------:R-:W4:Y:S04]  /*55850*/  LDL.LU R13, [R1+0x194] ;  /* 0x00019400010d7983 */ /* 0x000f280000300800 */
[----:B------:R-:W2:Y:S04]  /*55860*/  LDL.LU R14, [R1+0x198] ;  /* 0x00019800010e7983 */ /* 0x000ea80000300800 */
[----:B------:R-:W2:Y:S01]  /*55870*/  LDL.LU R15, [R1+0x19c] ;  /* 0x00019c00010f7983 */ /* 0x000ea20000300800 */
[----:B------:R-:W-:-:S05]  /*55880*/  LOP3.LUT R27, R28, 0x40, RZ, 0x3c, !PT ;  /* 0x000000401c1b7812 */ /* 0x000fca00078e3cff */
[----:B------:R-:W0:Y:S04]  /*55890*/  LDSM.16.MT88.4 R8, [R27+UR4+0x10000] ;  /* 0x010000041b08783b */ /* 0x000e280008004200 */
[----:B--2---:R-:W-:Y:S04]  /*558a0*/  STL.64 [R1+0x48a0], R14 ;  /* 0x0048a00e01007387 */ /* 0x004fe80000100a00 */
[----:B----4-:R1:W-:Y:S04]  /*558b0*/  STL.64 [R1+0x4898], R12 ;  /* 0x0048980c01007387 */ /* 0x0103e80000100a00 */
[----:B-1----:R-:W2:Y:S04]  /*558c0*/  LDL.LU R12, [R1+0x220] ;  /* 0x00022000010c7983 */ /* 0x002ea80000300800 */
[----:B------:R-:W2:Y:S04]  /*558d0*/  LDL.LU R13, [R1+0x224] ;  /* 0x00022400010d7983 */ /* 0x000ea80000300800 */
[----:B------:R-:W4:Y:S04]  /*558e0*/  LDL.LU R14, [R1+0x228] ;  /* 0x00022800010e7983 */ /* 0x000f280000300800 */
[----:B------:R-:W4:Y:S01]  /*558f0*/  LDL.LU R15, [R1+0x22c] ;  /* 0x00022c00010f7983 */ /* 0x000f220000300800 */
[----:B0-----:R-:W-:-:S02]  /*55900*/  IMAD.MOV.U32 R0, RZ, RZ, R10 ;  /* 0x000000ffff007224 */ /* 0x001fc400078e000a */
[----:B------:R-:W-:Y:S02]  /*55910*/  IMAD.MOV.U32 R2, RZ, RZ, R11 ;  /* 0x000000ffff027224 */ /* 0x000fe400078e000b */
[----:B------:R-:W-:Y:S01]  /*55920*/  IMAD.MOV.U32 R19, RZ, RZ, R8 ;  /* 0x000000ffff137224 */ /* 0x000fe200078e0008 */
[----:B----4-:R-:W-:Y:S04]  /*55930*/  STL.64 [R1+0x48b0], R14 ;  /* 0x0048b00e01007387 */ /* 0x010fe80000100a00 */
[----:B--2---:R0:W-:Y:S04]  /*55940*/  STL.64 [R1+0x48a8], R12 ;  /* 0x0048a80c01007387 */ /* 0x0041e80000100a00 */
[----:B0-----:R-:W2:Y:S04]  /*55950*/  LDL.64 R12, [R1+0x10] ;  /* 0x00001000010c7983 */ /* 0x001ea80000100a00 */
[----:B------:R0:W-:Y:S04]  /*55960*/  STL [R1+0x44], R9 ;  /* 0x0000440901007387 */ /* 0x0001e80000100800 */
[----:B------:R-:W2:Y:S04]  /*55970*/  LDL.LU.64 R10, [R1+0x4920] ;  /* 0x00492000010a7983 */ /* 0x000ea80000300a00 */
[----:B0-----:R-:W2:Y:S04]  /*55980*/  LDL.LU.64 R8, [R1+0x4918] ;  /* 0x0049180001087983 */ /* 0x001ea80000300a00 */
[----:B------:R-:W-:Y:S04]  /*55990*/  STL.64 [R1+0x48c0], R18 ;  /* 0x0048c01201007387 */ /* 0x000fe80000100a00 */
[----:B------:R0:W-:Y:S04]  /*559a0*/  STL.64 [R1+0x48b8], R16 ;  /* 0x0048b81001007387 */ /* 0x0001e80000100a00 */
[----:B0-----:R-:W4:Y:S04]  /*559b0*/  LDL.LU R16, [R1+0x240] ;  /* 0x0002400001107983 */ /* 0x001f280000300800 */
[----:B------:R-:W4:Y:S04]  /*559c0*/  LDL.LU R17, [R1+0x244] ;  /* 0x0002440001117983 */ /* 0x000f280000300800 */
[----:B------:R-:W3:Y:S04]  /*559d0*/  LDL.LU R18, [R1+0x248] ;  /* 0x0002480001127983 */ /* 0x000ee80000300800 */
[----:B------:R-:W3:Y:S01]  /*559e0*/  LDL.LU R19, [R1+0x24c] ;  /* 0x00024c0001137983 */ /* 0x000ee20000300800 */
[C---:B--2---:R-:W-:Y:S03]  /*559f0*/  HMMA.16816.F32.BF16 R4, R8.reuse, R12, R4 ;  /* 0x0000000c0804723c */ /* 0x044fe60000041804 */
[----:B---3--:R-:W-:Y:S04]  /*55a00*/  STL.64 [R1+0x48e0], R18 ;  /* 0x0048e01201007387 */ /* 0x008fe80000100a00 */
        /* <DEDUP_REMOVED lines=8> */
[----:B------:R-:W3:Y:S01]  /*55a90*/  LDL.LU.64 R4, [R1+0x4908] ;  /* 0x0049080001047983 */ /* 0x000ee20000300a00 */
[----:B------:R-:W-:Y:S01]  /*55aa0*/  IMAD.MOV.U32 R3, RZ, RZ, R21 ;  /* 0x000000ffff037224 */ /* 0x000fe200078e0015 */
[----:B---3--:R-:W-:-:S15]  /*55ab0*/  HMMA.16816.F32.BF16 R4, R8, R20, R4 ;  /* 0x000000140804723c */ /* 0x008fde0000041804 */
[----:B------:R-:W-:-:S08]  /*55ac0*/  NOP ;  /* 0x0000000000007918 */ /* 0x000fd00000000000 */
[----:B------:R0:W-:Y:S04]  /*55ad0*/  STL.64 [R1+0x2a0], R4 ;  /* 0x0002a00401007387 */ /* 0x0001e80000100a00 */
[----:B------:R-:W-:Y:S04]  /*55ae0*/  STL.64 [R1+0x2a8], R6 ;  /* 0x0002a80601007387 */ /* 0x000fe80000100a00 */
[----:B------:R-:W3:Y:S01]  /*55af0*/  LDL.LU.64 R22, [R1+0x4900] ;  /* 0x0049000001167983 */ /* 0x000ee20000300a00 */
[----:B0-----:R-:W-:-:S03]  /*55b00*/  IMAD.MOV.U32 R4, RZ, RZ, R20 ;  /* 0x000000ffff047224 */ /* 0x001fc600078e0014 */
        /* <DEDUP_REMOVED lines=11> */
[----:B------:R0:W-:Y:S04]  /*55bc0*/  STL.64 [R1+0x290], R8 ;  /* 0x0002900801007387 */ /* 0x0001e80000100a00 */
[----:B------:R1:W-:Y:S04]  /*55bd0*/  STL.64 [R1+0x298], R10 ;  /* 0x0002980a01007387 */ /* 0x0003e80000100a00 */
[----:B0-----:R-:W4:Y:S04]  /*55be0*/  LDL.LU R8, [R1+0xb0] ;  /* 0x0000b00001087983 */ /* 0x001f280000300800 */
[----:B------:R-:W4:Y:S04]  /*55bf0*/  LDL.LU R9, [R1+0xb4] ;  /* 0x0000b40001097983 */ /* 0x000f280000300800 */
[----:B-1----:R-:W3:Y:S04]  /*55c00*/  LDL.LU R10, [R1+0xb8] ;  /* 0x0000b800010a7983 */ /* 0x002ee80000300800 */
[----:B------:R-:W3:Y:S04]  /*55c10*/  LDL.LU R11, [R1+0xbc] ;  /* 0x0000bc00010b7983 */ /* 0x000ee80000300800 */
[----:B---3--:R-:W-:Y:S04]  /*55c20*/  STL.64 [R1+0x4850], R10 ;  /* 0x0048500a01007387 */ /* 0x008fe80000100a00 */
[----:B----4-:R0:W-:Y:S02]  /*55c30*/  STL.64 [R1+0x4848], R8 ;  /* 0x0048480801007387 */ /* 0x0101e40000100a00 */
[----:B0-----:R-:W-:-:S02]  /*55c40*/  IMAD.MOV.U32 R8, RZ, RZ, R4 ;  /* 0x000000ffff087224 */ /* 0x001fc400078e0004 */
[----:B------:R-:W0:Y:S01]  /*55c50*/  LDSM.16.MT88.4 R4, [R27+UR4+0x10080] ;  /* 0x010080041b04783b */ /* 0x000e220008004200 */
[----:B------:R-:W-:Y:S02]  /*55c60*/  IMAD.MOV.U32 R9, RZ, RZ, R3 ;  /* 0x000000ffff097224 */ /* 0x000fe400078e0003 */
[----:B0-----:R-:W-:Y:S02]  /*55c70*/  IMAD.MOV.U32 R29, RZ, RZ, R6 ;  /* 0x000000ffff1d7224 */ /* 0x001fe400078e0006 */
[----:B------:R-:W-:Y:S02]  /*55c80*/  IMAD.MOV.U32 R3, RZ, RZ, R7 ;  /* 0x000000ffff037224 */ /* 0x000fe400078e0007 */
[----:B------:R-:W-:Y:S02]  /*55c90*/  IMAD.MOV.U32 R28, RZ, RZ, R4 ;  /* 0x000000ffff1c7224 */ /* 0x000fe400078e0004 */
[----:B------:R-:W-:Y:S01]  /*55ca0*/  IMAD.MOV.U32 R26, RZ, RZ, R5 ;  /* 0x000000ffff1a7224 */ /* 0x000fe200078e0005 */
[----:B------:R-:W2:Y:S04]  /*55cb0*/  LDL.LU.64 R6, [R1+0x48d0] ;  /* 0x0048d00001067983 */ /* 0x000ea80000300a00 */
[----:B------:R-:W2:Y:S04]  /*55cc0*/  LDL.LU.64 R4, [R1+0x48c8] ;  /* 0x0048c80001047983 */ /* 0x000ea80000300a00 */
[----:B------:R0:W-:Y:S04]  /*55cd0*/  STL [R1+0x47dc], R26 ;  /* 0x0047dc1a01007387 */ /* 0x0001e80000100800 */
[----:B------:R1:W-:Y:S01]  /*55ce0*/  STL [R1+0x47d8], R28 ;  /* 0x0047d81c01007387 */ /* 0x0003e20000100800 */
[----:B0-----:R-:W-:-:S02]  /*55cf0*/  IMAD.MOV.U32 R26, RZ, RZ, R13 ;  /* 0x000000ffff1a7224 */ /* 0x001fc400078e000d */
[----:B-1----:R-:W-:Y:S01]  /*55d00*/  IMAD.MOV.U32 R28, RZ, RZ, R12 ;  /* 0x000000ffff1c7224 */ /* 0x002fe200078e000c */
[----:B--2---:R-:W-:-:S15]  /*55d10*/  HMMA.16816.F32.BF16 R16, R4, R12, R16 ;  /* 0x0000000c0410723c */ /* 0x004fde0000041810 */
[----:B------:R-:W-:-:S08]  /*55d20*/  NOP ;  /* 0x0000000000007918 */ /* 0x000fd00000000000 */
[----:B------:R-:W-:Y:S04]  /*55d30*/  STL.64 [R1+0x520], R16 ;  /* 0x0005201001007387 */ /* 0x000fe80000100a00 */
[----:B------:R0:W-:Y:S04]  /*55d40*/  STL.64 [R1+0x528], R18 ;  /* 0x0005281201007387 */ /* 0x0001e80000100a00 */
[----:B0-----:R-:W2:Y:S04]  /*55d50*/  LDL.LU.64 R18, [R1+0x48c0] ;  /* 0x0048c00001127983 */ /* 0x001ea80000300a00 */
[----:B------:R-:W3:Y:S04]  /*55d60*/  LDL.LU.64 R16, [R1+0x48b8] ;  /* 0x0048b80001107983 */ /* 0x000ee80000300a00 */
        /* <DEDUP_REMOVED lines=8> */
[----:B------:R0:W-:Y:S04]  /*55df0*/  STL.64 [R1+0x4868], R8 ;  /* 0x0048680801007387 */ /* 0x0001e80000100a00 */
        /* <DEDUP_REMOVED lines=12> */
[----:B------:R-:W-:Y:S04]  /*55ec0*/  STL.64 [R1+0x4860], R22 ;  /* 0x0048601601007387 */ /* 0x000fe80000100a00 */
[----:B------:R0:W-:-:S13]  /*55ed0*/  STL.64 [R1+0x4858], R20 ;  /* 0x0048581401007387 */ /* 0x0001da0000100a00 */
[----:B------:R1:W-:Y:S04]  /*55ee0*/  STL.64 [R1+0x430], R4 ;  /* 0x0004300401007387 */ /* 0x0003e80000100a00 */
[----:B------:R4:W-:Y:S04]  /*55ef0*/  STL.64 [R1+0x438], R6 ;  /* 0x0004380601007387 */ /* 0x0009e80000100a00 */
[----:B0-----:R-:W3:Y:S04]  /*55f00*/  LDL.LU R20, [R1+0xc0] ;  /* 0x0000c00001147983 */ /* 0x001ee80000300800 */
[----:B------:R-:W3:Y:S04]  /*55f10*/  LDL.LU R21, [R1+0xc4] ;  /* 0x0000c40001157983 */ /* 0x000ee80000300800 */
[----:B------:R-:W3:Y:S04]  /*55f20*/  LDL.LU R22, [R1+0xc8] ;  /* 0x0000c80001167983 */ /* 0x000ee80000300800 */
[----:B------:R-:W3:Y:S04]  /*55f30*/  LDL.LU R23, [R1+0xcc] ;  /* 0x0000cc0001177983 */ /* 0x000ee80000300800 */
[----:B-1----:R-:W3:Y:S04]  /*55f40*/  LDL.LU R4, [R1+0xa0] ;  /* 0x0000a00001047983 */ /* 0x002ee80000300800 */
[----:B------:R-:W3:Y:S01]  /*55f50*/  LDL.LU R5, [R1+0xa4] ;  /* 0x0000a40001057983 */ /* 0x000ee20000300800 */
[----:B----4-:R-:W-:-:S02]  /*55f60*/  IMAD.MOV.U32 R6, RZ, RZ, R13 ;  /* 0x000000ffff067224 */ /* 0x010fc400078e000d */
[----:B------:R-:W-:Y:S02]  /*55f70*/  IMAD.MOV.U32 R7, RZ, RZ, R12 ;  /* 0x000000ffff077224 */ /* 0x000fe400078e000c */
[----:B------:R-:W0:Y:S04]  /*55f80*/  LDSM.16.MT88.4 R12, [R27+UR4+0x10100] ;  /* 0x010100041b0c783b */ /* 0x000e280008004200 */
[----:B0-----:R-:W-:Y:S04]  /*55f90*/  STL.64 [R1+0x4778], R14 ;  /* 0x0047780e01007387 */ /* 0x001fe80000100a00 */
[----:B------:R2:W-:Y:S02]  /*55fa0*/  STL.64 [R1+0x4770], R12 ;  /* 0x0047700c01007387 */ /* 0x0005e40000100a00 */
[----:B--2---:R-:W-:-:S02]  /*55fb0*/  IMAD.MOV.U32 R12, RZ, RZ, R19 ;  /* 0x000000ffff0c7224 */ /* 0x004fc400078e0013 */
[----:B------:R-:W3:Y:S04]  /*55fc0*/  LDL.LU R19, [R1+0x4878] ;  /* 0x0048780001137983 */ /* 0x000ee80000300800 */
[----:B------:R-:W2:Y:S01]  /*55fd0*/  LDL.LU R13, [R1+0x44] ;  /* 0x00004400010d7983 */ /* 0x000ea20000300800 */
[----:B------:R-:W-:Y:S02]  /*55fe0*/  IMAD.MOV.U32 R14, RZ, RZ, R0 ;  /* 0x000000ffff0e7224 */ /* 0x000fe400078e0000 */
[----:B------:R-:W-:Y:S01]  /*55ff0*/  IMAD.MOV.U32 R15, RZ, RZ, R2 ;  /* 0x000000ffff0f7224 */ /* 0x000fe200078e0002 */
[----:B------:R-:W4:Y:S04]  /*56000*/  LDL.LU R0, [R1+0x4874] ;  /* 0x0048740001007983 */ /* 0x000f280000300800 */
[----:B------:R-:W4:Y:S04]  /*56010*/  LDL.LU R2, [R1+0x4870] ;  /* 0x0048700001027983 */ /* 0x000f280000300800 */
[----:B------:R-:W-:Y:S04]  /*56020*/  STL.64 [R1+0x47f8], R14 ;  /* 0x0047f80e01007387 */ /* 0x000fe80000100a00 */
[----:B--2---:R0:W-:Y:S02]  /*56030*/  STL.64 [R1+0x47f0], R12 ;  /* 0x0047f00c01007387 */ /* 0x0041e40000100a00 */
[----:B0-----:R-:W-:-:S02]  /*56040*/  IMAD.MOV.U32 R12, RZ, RZ, R28 ;  /* 0x000000ffff0c7224 */ /* 0x001fc400078e001c */
[----:B------:R-:W-:-:S07]  /*56050*/  IMAD.MOV.U32 R13, RZ, RZ, R26 ;  /* 0x000000ffff0d7224 */ /* 0x000fce00078e001a */
[----:B---3--:R-:W-:Y:S01]  /*56060*/  HMMA.16816.F32.BF16 R12, R16, R12, R8 ;  /* 0x0000000c100c723c */ /* 0x008fe20000041808 */
[----:B------:R-:W2:-:S15]  /*56070*/  LDL.LU.64 R8, [R1+0x4868] ;  /* 0x0048680001087983 */ /* 0x000e9e0000300a00 */
[----:B------:R-:W-:-:S07]  /*56080*/  NOP ;  /* 0x0000000000007918 */ /* 0x000fce0000000000 */
[----:B------:R0:W-:Y:S04]  /*56090*/  STL.64 [R1+0x420], R12 ;  /* 0x0004200c01007387 */ /* 0x0001e80000100a00 */
[----:B------:R-:W-:Y:S04]  /*560a0*/  STL.64 [R1+0x428], R14 ;  /* 0x0004280e01007387 */ /* 0x000fe80000100a00 */
[----:B0-----:R-:W3:Y:S04]  /*560b0*/  LDL.LU R12, [R1+0x20] ;  /* 0x00002000010c7983 */ /* 0x001ee80000300800 */
[----:B------:R-:W3:Y:S01]  /*560c0*/  LDL.LU R13, [R1+0x24] ;  /* 0x00002400010d7983 */ /* 0x000ee20000300800 */
[----:B--2---:R-:W-:Y:S03]  /*560d0*/  HMMA.16816.F32.BF16 R8, R16, R8, R20 ;  /* 0x000000081008723c */ /* 0x004fe60000041814 */
[----:B------:R-:W2:Y:S04]  /*560e0*/  LDL.LU.64 R22, [R1+0x4860] ;  /* 0x0048600001167983 */ /* 0x000ea80000300a00 */
[----:B------:R-:W4:-:S15]  /*560f0*/  LDL.LU.64 R20, [R1+0x4858] ;  /* 0x0048580001147983 */ /* 0x000f1e0000300a00 */
[----:B------:R-:W-:-:S01]  /*56100*/  NOP ;  /* 0x0000000000007918 */ /* 0x000fc20000000000 */
        /* <DEDUP_REMOVED lines=9> */
[----:B0-----:R-:W-:Y:S04]  /*561a0*/  STL.64 [R1+0x4728], R10 ;  /* 0x0047280a01007387 */ /* 0x001fe80000100a00 */
        /* <DEDUP_REMOVED lines=10> */
[----:B------:R-:W3:Y:S04]  /*56250*/  LDL.LU R10, [R1+0x218] ;  /* 0x00021800010a7983 */ /* 0x000ee80000300800 */
[----:B------:R-:W3:Y:S04]  /*56260*/  LDL.LU R11, [R1+0x21c] ;  /* 0x00021c00010b7983 */ /* 0x000ee80000300800 */
[----:B---3--:R-:W-:Y:S04]  /*56270*/  STL.64 [R1+0x47e8], R10 ;  /* 0x0047e80a01007387 */ /* 0x008fe80000100a00 */
[----:B--2---:R0:W-:Y:S04]  /*56280*/  STL.64 [R1+0x47e0], R8 ;  /* 0x0047e00801007387 */ /* 0x0041e80000100a00 */
[----:B0-----:R-:W2:Y:S04]  /*56290*/  LDL.64 R8, [R1+0x10] ;  /* 0x0000100001087983 */ /* 0x001ea80000100a00 */
[----:B------:R-:W-:Y:S04]  /*562a0*/  STL.64 [R1+0x4818], R22 ;  /* 0x0048181601007387 */ /* 0x000fe80000100a00 */
[----:B------:R0:W-:Y:S04]  /*562b0*/  STL.64 [R1+0x4810], R20 ;  /* 0x0048101401007387 */ /* 0x0001e80000100a00 */
[----:B------:R-:W-:Y:S04]  /*562c0*/  STL.64 [R1+0x4e0], R4 ;  /* 0x0004e00401007387 */ /* 0x000fe80000100a00 */
[----:B------:R-:W-:Y:S04]  /*562d0*/  STL.64 [R1+0x4e8], R6 ;  /* 0x0004e80601007387 */ /* 0x000fe80000100a00 */
[----:B------:R-:W1:Y:S04]  /*562e0*/  LDSM.16.MT88.4 R4, [R27+UR4+0x10200] ;  /* 0x010200041b04783b */ /* 0x000e680008004200 */
[----:B0-----:R-:W3:Y:S04]  /*562f0*/  LDL.LU R20, [R1+0x160] ;  /* 0x0001600001147983 */ /* 0x001ee80000300800 */
[----:B------:R-:W3:Y:S04]  /*56300*/  LDL.LU R21, [R1+0x164] ;  /* 0x0001640001157983 */ /* 0x000ee80000300800 */
[----:B------:R-:W4:Y:S04]  /*56310*/  LDL.LU R22, [R1+0x168] ;  /* 0x0001680001167983 */ /* 0x000f280000300800 */
[----:B------:R-:W4:Y:S04]  /*56320*/  LDL.LU R23, [R1+0x16c] ;  /* 0x00016c0001177983 */ /* 0x000f280000300800 */
[----:B----4-:R-:W-:Y:S04]  /*56330*/  STL.64 [R1+0x4828], R22 ;  /* 0x0048281601007387 */ /* 0x010fe80000100a00 */
[----:B---3--:R0:W-:Y:S04]  /*56340*/  STL.64 [R1+0x4820], R20 ;  /* 0x0048201401007387 */ /* 0x0081e80000100a00 */
[----:B0-----:R-:W3:Y:S04]  /*56350*/  LDL.64 R20, [R1] ;  /* 0x0000000001147983 */ /* 0x001ee80000100a00 */
[----:B---3--:R0:W-:Y:S04]  /*56360*/  STL.64 [R1+0x4840], R20 ;  /* 0x0048401401007387 */ /* 0x0081e80000100a00 */
[----:B0-----:R-:W2:Y:S04]  /*56370*/  LDL.LU R20, [R1+0x180] ;  /* 0x0001800001147983 */ /* 0x001ea80000300800 */
[----:B------:R-:W2:Y:S04]  /*56380*/  LDL.LU R21, [R1+0x184] ;  /* 0x0001840001157983 */ /* 0x000ea80000300800 */
[----:B------:R-:W2:Y:S04]  /*56390*/  LDL.LU R22, [R1+0x188] ;  /* 0x0001880001167983 */ /* 0x000ea80000300800 */
[----:B------:R-:W2:Y:S04]  /*563a0*/  LDL.LU R23, [R1+0x18c] ;  /* 0x00018c0001177983 */ /* 0x000ea80000300800 */
[----:B------:R-:W3:Y:S04]  /*563b0*/  LDL.LU R16, [R1+0x150] ;  /* 0x0001500001107983 */ /* 0x000ee80000300800 */
[----:B------:R-:W3:Y:S04]  /*563c0*/  LDL.LU R17, [R1+0x154] ;  /* 0x0001540001117983 */ /* 0x000ee80000300800 */
[----:B------:R-:W4:Y:S04]  /*563d0*/  LDL.LU R18, [R1+0x158] ;  /* 0x0001580001127983 */ /* 0x000f280000300800 */
[----:B------:R-:W4:Y:S01]  /*563e0*/  LDL.LU R19, [R1+0x15c] ;  /* 0x00015c0001137983 */ /* 0x000f220000300800 */
[----:B------:R-:W-:-:S02]  /*563f0*/  IMAD.MOV.U32 R14, RZ, RZ, R2 ;  /* 0x000000ffff0e7224 */ /* 0x000fc400078e0002 */
[----:B------:R-:W-:Y:S01]  /*56400*/  IMAD.MOV.U32 R15, RZ, RZ, R0 ;  /* 0x000000ffff0f7224 */ /* 0x000fe200078e0000 */
        /* <DEDUP_REMOVED lines=11> */
[----:B------:R-:W2:Y:S04]  /*564c0*/  LDL.LU R18, [R1+0x178] ;  /* 0x0001780001127983 */ /* 0x000ea80000300800 */
[----:B------:R-:W2:Y:S04]  /*564d0*/  LDL.LU R19, [R1+0x17c] ;  /* 0x00017c0001137983 */ /* 0x000ea80000300800 */
[----:B-1----:R-:W-:Y:S04]  /*564e0*/  STL.64 [R1+0x46e8], R6 ;  /* 0x0046e80601007387 */ /* 0x002fe80000100a00 */
[----:B------:R0:W-:Y:S04]  /*564f0*/  STL.64 [R1+0x46e0], R4 ;  /* 0x0046e00401007387 */ /* 0x0001e80000100a00 */
[----:B0-----:R-:W3:Y:S04]  /*56500*/  LDL.LU R4, [R1+0x200] ;  /* 0x0002000001047983 */ /* 0x001ee80000300800 */
[----:B------:R-:W3:Y:S04]  /*56510*/  LDL.LU R5, [R1+0x204] ;  /* 0x0002040001057983 */ /* 0x000ee80000300800 */
[----:B------:R-:W3:Y:S04]  /*56520*/  LDL.LU R6, [R1+0x208] ;  /* 0x0002080001067983 */ /* 0x000ee80000300800 */
[----:B------:R-:W3:Y:S04]  /*56530*/  LDL.LU R7, [R1+0x20c] ;  /* 0x00020c0001077983 */ /* 0x000ee80000300800 */
[----:B------:R0:W-:Y:S04]  /*56540*/  STL.64 [R1+0x4d0], R20 ;  /* 0x0004d01401007387 */ /* 0x0001e80000100a00 */
[----:B------:R-:W-:Y:S04]  /*56550*/  STL.64 [R1+0x4d8], R22 ;  /* 0x0004d81601007387 */ /* 0x000fe80000100a00 */
        /* <DEDUP_REMOVED lines=26> */
[----:B--2---:R-:W-:Y:S01]  /*56700*/  HMMA.16816.F32.BF16 R16, R12, R8, R16 ;  /* 0x000000080c10723c */ /* 0x004fe20000041810 */
[----:B------:R-:W0:-:S15]  /*56710*/  LDSM.16.MT88.4 R8, [R27+UR4+0x10280] ;  /* 0x010280041b08783b */ /* 0x000e1e0008004200 */
[----:B------:R-:W-:-:S07]  /*56720*/  NOP ;  /* 0x0000000000007918 */ /* 0x000fce0000000000 */
[----:B------:R0:W-:Y:S04]  /*56730*/  STL.64 [R1+0x560], R16 ;  /* 0x0005601001007387 */ /* 0x0001e80000100a00 */
[----:B------:R1:W-:Y:S01]  /*56740*/  STL.64 [R1+0x568], R18 ;  /* 0x0005681201007387 */ /* 0x0003e20000100a00 */
[----:B0-----:R-:W-:Y:S02]  /*56750*/  IMAD.MOV.U32 R17, RZ, RZ, R10 ;  /* 0x000000ffff117224 */ /* 0x001fe400078e000a */
[----:B------:R-:W-:Y:S02]  /*56760*/  IMAD.MOV.U32 R16, RZ, RZ, R11 ;  /* 0x000000ffff107224 */ /* 0x000fe400078e000b */
[----:B-1----:R-:W-:Y:S02]  /*56770*/  IMAD.MOV.U32 R19, RZ, RZ, R8 ;  /* 0x000000ffff137224 */ /* 0x002fe400078e0008 */
[----:B------:R-:W-:Y:S01]  /*56780*/  IMAD.MOV.U32 R18, RZ, RZ, R9 ;  /* 0x000000ffff127224 */ /* 0x000fe200078e0009 */
[----:B------:R-:W2:Y:S04]  /*56790*/  LDL.LU.64 R10, [R1+0x47e8] ;  /* 0x0047e800010a7983 */ /* 0x000ea80000300a00 */
[----:B------:R-:W2:Y:S04]  /*567a0*/  LDL.LU.64 R8, [R1+0x47e0] ;  /* 0x0047e00001087983 */ /* 0x000ea80000300a00 */
[----:B------:R-:W-:Y:S04]  /*567b0*/  STL.64 [R1+0x46a0], R18 ;  /* 0x0046a01201007387 */ /* 0x000fe80000100a00 */
[----:B------:R0:W-:Y:S02]  /*567c0*/  STL.64 [R1+0x4698], R16 ;  /* 0x0046981001007387 */ /* 0x0001e40000100a00 */
[----:B0-----:R-:W-:-:S02]  /*567d0*/  IMAD.MOV.U32 R16, RZ, RZ, R26 ;  /* 0x000000ffff107224 */ /* 0x001fc400078e001a */
[----:B------:R-:W-:Y:S01]  /*567e0*/  IMAD.MOV.U32 R17, RZ, RZ, R28 ;  /* 0x000000ffff117224 */ /* 0x000fe200078e001c */
[----:B------:R-:W4:Y:S04]  /*567f0*/  LDL.LU R26, [R1+0x47dc] ;  /* 0x0047dc00011a7983 */ /* 0x000f280000300800 */
[----:B------:R-:W4:Y:S02]  /*56800*/  LDL.LU R28, [R1+0x47d8] ;  /* 0x0047d800011c7983 */ /* 0x000f240000300800 */
[----:B--2---:R-:W-:Y:S02]  /*56810*/  HMMA.16816.F32.BF16 R16, R12, R16, R8 ;  /* 0x000000100c10723c */ /* 0x004fe40000041808 */
[----:B------:R-:W2:Y:S04]  /*56820*/  LDL.LU.64 R10, [R1+0x47d0] ;  /* 0x0047d000010a7983 */ /* 0x000ea80000300a00 */
[----:B------:R-:W2:-:S15]  /*56830*/  LDL.LU.64 R8, [R1+0x47c8] ;  /* 0x0047c80001087983 */ /* 0x000e9e0000300a00 */
[----:B------:R-:W-:-:S02]  /*56840*/  NOP ;  /* 0x0000000000007918 */ /* 0x000fc40000000000 */
[----:B------:R-:W-:Y:S04]  /*56850*/  STL.64 [R1+0x550], R16 ;  /* 0x0005501001007387 */ /* 0x000fe80000100a00 */
[----:B------:R3:W-:Y:S02]  /*56860*/  STL.64 [R1+0x558], R18 ;  /* 0x0005581201007387 */ /* 0x0007e40000100a00 */
[----:B---3--:R-:W-:Y:S02]  /*56870*/  HMMA.16816.F32.BF16 R16, R12, R24, R4 ;  /* 0x000000180c10723c */ /* 0x008fe40000041804 */
[----:B----4-:R-:W-:-:S15]  /*56880*/  STL.64 [R1+0x4798], R22 ;  /* 0x0047981601007387 */ /* 0x010fde0000100a00 */
[----:B------:R-:W-:-:S06]  /*56890*/  NOP ;  /* 0x0000000000007918 */ /* 0x000fcc0000000000 */
[----:B------:R0:W-:Y:S04]  /*568a0*/  STL.64 [R1+0x3e0], R16 ;  /* 0x0003e01001007387 */ /* 0x0001e80000100a00 */
[----:B------:R1:W-:Y:S04]  /*568b0*/  STL.64 [R1+0x3e8], R18 ;  /* 0x0003e81201007387 */ /* 0x0003e80000100a00 */
[----:B------:R-:W-:Y:S01]  /*568c0*/  STL.64 [R1+0x4790], R20 ;  /* 0x0047901401007387 */ /* 0x000fe20000100a00 */
[----:B--2---:R-:W-:-:S15]  /*568d0*/  HMMA.16816.F32.BF16 R4, R12, R20, R8 ;  /* 0x000000140c04723c */ /* 0x004fde0000041808 */
[----:B------:R-:W-:-:S08]  /*568e0*/  NOP ;  /* 0x0000000000007918 */ /* 0x000fd00000000000 */
[----:B------:R-:W-:Y:S04]  /*568f0*/  STL.64 [R1+0x3d0], R4 ;  /* 0x0003d00401007387 */ /* 0x000fe80000100a00 */
[----:B------:R-:W-:Y:S04]  /*56900*/  STL.64 [R1+0x3d8], R6 ;  /* 0x0003d80601007387 */ /* 0x000fe80000100a00 */
[----:B0-----:R-:W2:Y:S04]  /*56910*/  LDL.LU R16, [R1+0x270] ;  /* 0x0002700001107983 */ /* 0x001ea80000300800 */
[----:B------:R-:W2:Y:S04]  /*56920*/  LDL.LU R17, [R1+0x274] ;  /* 0x0002740001117983 */ /* 0x000ea80000300800 */
[----:B-1----:R-:W3:Y:S04]  /*56930*/  LDL.LU R18, [R1+0x278] ;  /* 0x0002780001127983 */ /* 0x002ee80000300800 */
        /* <DEDUP_REMOVED lines=9> */
[----:B------:R-:W2:Y:S04]  /*569d0*/  LDL.LU R6, [R1+0x1a8] ;  /* 0x0001a80001067983 */ /* 0x000ea80000300800 */
[----:B------:R-:W2:Y:S04]  /*569e0*/  LDL.LU R7, [R1+0x1ac] ;  /* 0x0001ac0001077983 */ /* 0x000ea80000300800 */
[----:B--2---:R-:W-:Y:S04]  /*569f0*/  STL.64 [R1+0x46f8], R6 ;  /* 0x0046f80601007387 */ /* 0x004fe80000100a00 */
[----:B----4-:R0:W-:Y:S04]  /*56a00*/  STL.64 [R1+0x46f0], R4 ;  /* 0x0046f00401007387 */ /* 0x0101e80000100a00 */
[----:B0-----:R-:W2:Y:S04]  /*56a10*/  LDL.LU R4, [R1+0x1b0] ;  /* 0x0001b00001047983 */ /* 0x001ea80000300800 */
[----:B------:R-:W2:Y:S04]  /*56a20*/  LDL.LU R5, [R1+0x1b4] ;  /* 0x0001b40001057983 */ /* 0x000ea80000300800 */
[----:B------:R-:W4:Y:S04]  /*56a30*/  LDL.LU R6, [R1+0x1b8] ;  /* 0x0001b80001067983 */ /* 0x000f280000300800 */
[----:B------:R-:W4:Y:S04]  /*56a40*/  LDL.LU R7, [R1+0x1bc] ;  /* 0x0001bc0001077983 */ /* 0x000f280000300800 */
[----:B------:R-:W3:Y:S04]  /*56a50*/  LDL.LU R8, [R1+0x100] ;  /* 0x0001000001087983 */ /* 0x000ee80000300800 */
[----:B------:R-:W3:Y:S04]  /*56a60*/  LDL.LU R9, [R1+0x104] ;  /* 0x0001040001097983 */ /* 0x000ee80000300800 */
[----:B------:R-:W2:Y:S04]  /*56a70*/  LDL.LU R10, [R1+0x108] ;  /* 0x00010800010a7983 */ /* 0x000ea80000300800 */
[----:B------:R-:W2:Y:S04]  /*56a80*/  LDL.LU R11, [R1+0x10c] ;  /* 0x00010c00010b7983 */ /* 0x000ea80000300800 */
[----:B--2---:R-:W-:Y:S04]  /*56a90*/  STL.64 [R1+0x4738], R10 ;  /* 0x0047380a01007387 */ /* 0x004fe80000100a00 */
[----:B---3--:R0:W-:Y:S04]  /*56aa0*/  STL.64 [R1+0x4730], R8 ;  /* 0x0047300801007387 */ /* 0x0081e80000100a00 */
[----:B0-----:R-:W2:Y:S04]  /*56ab0*/  LDL.LU R8, [R1+0x1c0] ;  /* 0x0001c00001087983 */ /* 0x001ea80000300800 */
[----:B------:R-:W2:Y:S04]  /*56ac0*/  LDL.LU R9, [R1+0x1c4] ;  /* 0x0001c40001097983 */ /* 0x000ea80000300800 */
[----:B------:R-:W3:Y:S04]  /*56ad0*/  LDL.LU R10, [R1+0x1c8] ;  /* 0x0001c800010a7983 */ /* 0x000ee80000300800 */
[----:B------:R-:W3:Y:S01]  /*56ae0*/  LDL.LU R11, [R1+0x1cc] ;  /* 0x0001cc00010b7983 */ /* 0x000ee20000300800 */
[----:B------:R-:W-:-:S02]  /*56af0*/  IMAD.MOV.U32 R12, RZ, RZ, R28 ;  /* 0x000000ffff0c7224 */ /* 0x000fc400078e001c */
[----:B------:R-:W-:Y:S01]  /*56b00*/  IMAD.MOV.U32 R13, RZ, RZ, R26 ;  /* 0x000000ffff0d7224 */ /* 0x000fe200078e001a */
        /* <DEDUP_REMOVED lines=26> */
[----:B----4-:R-:W-:Y:S04]  /*56cb0*/  STL.64 [R1+0x4708], R6 ;  /* 0x0047080601007387 */ /* 0x010fe80000100a00 */
        /* <DEDUP_REMOVED lines=11> */
[----:B------:R-:W-:-:S02]  /*56d70*/  IMAD.MOV.U32 R14, RZ, RZ, R29 ;  /* 0x000000ffff0e7224 */ /* 0x000fc400078e001d */
[----:B------:R-:W-:Y:S02]  /*56d80*/  IMAD.MOV.U32 R15, RZ, RZ, R3 ;  /* 0x000000ffff0f7224 */ /* 0x000fe400078e0003 */
[----:B------:R-:W-:Y:S02]  /*56d90*/  IMAD.MOV.U32 R8, RZ, RZ, R2 ;  /* 0x000000ffff087224 */ /* 0x000fe400078e0002 */
[----:B------:R-:W-:Y:S01]  /*56da0*/  IMAD.MOV.U32 R9, RZ, RZ, R0 ;  /* 0x000000ffff097224 */ /* 0x000fe200078e0000 */
[----:B----4-:R-:W-:Y:S04]  /*56db0*/  STL.64 [R1+0x4768], R6 ;  /* 0x0047680601007387 */ /* 0x010fe80000100a00 */
[----:B---3--:R0:W-:Y:S04]  /*56dc0*/  STL.64 [R1+0x4760], R4 ;  /* 0x0047600401007387 */ /* 0x0081e80000100a00 */
[----:B0-----:R-:W3:Y:S04]  /*56dd0*/  LDL.LU R4, [R1+0x110] ;  /* 0x0001100001047983 */ /* 0x001ee80000300800 */
[----:B------:R-:W3:Y:S04]  /*56de0*/  LDL.LU R5, [R1+0x114] ;  /* 0x0001140001057983 */ /* 0x000ee80000300800 */
[----:B------:R-:W4:Y:S04]  /*56df0*/  LDL.LU R6, [R1+0x118] ;  /* 0x0001180001067983 */ /* 0x000f280000300800 */
[----:B------:R-:W4:Y:S01]  /*56e00*/  LDL.LU R7, [R1+0x11c] ;  /* 0x00011c0001077983 */ /* 0x000f220000300800 */
[----:B--2---:R-:W-:Y:S03]  /*56e10*/  HMMA.16816.F32.BF16 R20, R12, R8, R20 ;  /* 0x000000080c14723c */ /* 0x004fe60000041814 */
[----:B----4-:R-:W-:Y:S04]  /*56e20*/  STL.64 [R1+0x4788], R6 ;  /* 0x0047880601007387 */ /* 0x010fe80000100a00 */
[----:B---3--:R0:W-:Y:S04]  /*56e30*/  STL.64 [R1+0x4780], R4 ;  /* 0x0047800401007387 */ /* 0x0081e80000100a00 */
[----:B0-----:R-:W2:Y:S04]  /*56e40*/  LDL.LU R4, [R1+0x120] ;  /* 0x0001200001047983 */ /* 0x001ea80000300800 */
[----:B------:R-:W2:Y:S04]  /*56e50*/  LDL.LU R5, [R1+0x124] ;  /* 0x0001240001057983 */ /* 0x000ea80000300800 */
[----:B------:R-:W2:Y:S04]  /*56e60*/  LDL.LU R6, [R1+0x128] ;  /* 0x0001280001067983 */ /* 0x000ea80000300800 */
[----:B------:R-:W2:Y:S04]  /*56e70*/  LDL.LU R7, [R1+0x12c] ;  /* 0x00012c0001077983 */ /* 0x000ea80000300800 */
[----:B------:R-:W-:Y:S04]  /*56e80*/  STL.64 [R1+0x46c0], R18 ;  /* 0x0046c01201007387 */ /* 0x000fe80000100a00 */
[----:B------:R0:W-:Y:S04]  /*56e90*/  STL.64 [R1+0x46b8], R16 ;  /* 0x0046b81001007387 */ /* 0x0001e80000100a00 */
[----:B0-----:R-:W3:Y:S04]  /*56ea0*/  LDL.64 R16, [R1] ;  /* 0x0000000001107983 */ /* 0x001ee80000100a00 */
[----:B------:R-:W-:Y:S04]  /*56eb0*/  STL.64 [R1+0x3b0], R20 ;  /* 0x0003b01401007387 */ /* 0x000fe80000100a00 */
[----:B------:R-:W-:Y:S04]  /*56ec0*/  STL.64 [R1+0x3b8], R22 ;  /* 0x0003b81601007387 */ /* 0x000fe80000100a00 */
[----:B------:R-:W0:Y:S02]  /*56ed0*/  LDSM.16.MT88.4 R20, [R27+UR4+0x10300] ;  /* 0x010300041b14783b */ /* 0x000e240008004200 */
[----:B0-----:R-:W-:-:S02]  /*56ee0*/  IMAD.MOV.U32 R29, RZ, RZ, R22 ;  /* 0x000000ffff1d7224 */ /* 0x001fc400078e0016 */
[----:B------:R0:W-:Y:S01]  /*56ef0*/  STL.64 [R1+0x40], R20 ;  /* 0x0000401401007387 */ /* 0x0001e20000100a00 */
[----:B------:R-:W-:-:S03]  /*56f00*/  IMAD.MOV.U32 R3, RZ, RZ, R23 ;  /* 0x000000ffff037224 */ /* 0x000fc600078e0017 */
[----:B------:R-:W3:Y:S04]  /*56f10*/  LDL.LU.64 R22, [R1+0x47b8] ;  /* 0x0047b80001167983 */ /* 0x000ee80000300a00 */
[----:B0-----:R-:W3:Y:S04]  /*56f20*/  LDL.LU.64 R20, [R1+0x47b0] ;  /* 0x0047b00001147983 */ /* 0x001ee80000300a00 */
[----:B------:R-:W-:Y:S04]  /*56f30*/  STL [R1+0x4694], R29 ;  /* 0x0046941d01007387 */ /* 0x000fe80000100800 */
[----:B------:R-:W-:Y:S01]  /*56f40*/  STL [R1+0x4690], R3 ;  /* 0x0046900301007387 */ /* 0x000fe20000100800 */
        /* <DEDUP_REMOVED lines=27> */
[----:B0-----:R-:W-:Y:S04]  /*57100*/  STL [R1+0x30], R8 ;  /* 0x0000300801007387 */ /* 0x001fe80000100800 */
[----:B------:R0:W-:Y:S01]  /*57110*/  STL [R1+0x3c], R11 ;  /* 0x00003c0b01007387 */ /* 0x0001e20000100800 */
[----:B------:R-:W-:-:S02]  /*57120*/  IMAD.MOV.U32 R3, RZ, RZ, R10 ;  /* 0x000000ffff037224 */ /* 0x000fc400078e000a */
[----:B------:R-:W-:Y:S01]  /*57130*/  IMAD.MOV.U32 R29, RZ, RZ, R9 ;  /* 0x000000ffff1d7224 */ /* 0x000fe200078e0009 */
        /* <DEDUP_REMOVED lines=47> */
[----:B------:R-:W4:Y:S01]  /*57430*/  LDL.LU R27, [R1+0x25c] ;  /* 0x00025c00011b7983 */ /* 0x000f220000300800 */
[----:B--2---:R-:W-:Y:S03]  /*57440*/  HMMA.16816.F32.BF16 R8, R8, R20, R4 ;  /* 0x000000140808723c */ /* 0x004fe60000041804 */
[----:B------:R-:W4:Y:S04]  /*57450*/  LDL.LU.64 R6, [R1+0x46e8] ;  /* 0x0046e80001067983 */ /* 0x000f280000300a00 */
[----:B------:R-:W4:-:S15]  /*57460*/  LDL.LU.64 R4, [R1+0x46e0] ;  /* 0x0046e00001047983 */ /* 0x000f1e0000300a00 */
[----:B------:R-:W-:-:S01]  /*57470*/  NOP ;  /* 0x0000000000007918 */ /* 0x000fc20000000000 */
[----:B------:R0:W-:Y:S04]  /*57480*/  STL.64 [R1+0xc0], R8 ;  /* 0x0000c00801007387 */ /* 0x0001e80000100a00 */
[----:B------:R3:W-:Y:S04]  /*57490*/  STL.64 [R1+0xc8], R10 ;  /* 0x0000c80a01007387 */ /* 0x0007e80000100a00 */
[----:B0-----:R-:W2:Y:S04]  /*574a0*/  LDL.LU R8, [R1+0x2e0] ;  /* 0x0002e00001087983 */ /* 0x001ea80000300800 */
[----:B------:R-:W2:Y:S01]  /*574b0*/  LDL.LU R9, [R1+0x2e4] ;  /* 0x0002e40001097983 */ /* 0x000ea20000300800 */
[----:B---3--:R-:W-:-:S02]  /*574c0*/  IMAD.MOV.U32 R10, RZ, RZ, R22 ;  /* 0x000000ffff0a7224 */ /* 0x008fc400078e0016 */
[----:B------:R-:W-:Y:S01]  /*574d0*/  IMAD.MOV.U32 R11, RZ, RZ, R23 ;  /* 0x000000ffff0b7224 */ /* 0x000fe200078e0017 */
[----:B------:R-:W3:Y:S04]  /*574e0*/  LDL.LU R22, [R1+0x46dc] ;  /* 0x0046dc0001167983 */ /* 0x000ee80000300800 */
[----:B------:R-:W3:Y:S01]  /*574f0*/  LDL.LU R23, [R1+0x46d8] ;  /* 0x0046d80001177983 */ /* 0x000ee20000300800 */
[----:B----4-:R-:W-:-:S15]  /*57500*/  HMMA.16816.F32.BF16 R16, R4, R12, R16 ;  /* 0x0000000c0410723c */ /* 0x010fde0000041810 */
[----:B------:R-:W-:-:S08]  /*57510*/  NOP ;  /* 0x0000000000007918 */ /* 0x000fd00000000000 */
[----:B------:R0:W-:Y:S04]  /*57520*/  STL.64 [R1+0xb0], R16 ;  /* 0x0000b01001007387 */ /* 0x0001e80000100a00 */
[----:B------:R-:W-:Y:S04]  /*57530*/  STL.64 [R1+0xb8], R18 ;  /* 0x0000b81201007387 */ /* 0x000fe80000100a00 */
[----:B0-----:R-:W4:Y:S02]  /*57540*/  LDL.LU.64 R16, [R1+0x46d0] ;  /* 0x0046d00001107983 */ /* 0x001f240000300a00 */
[----:B----4-:R-:W-:Y:S06]  /*57550*/  HMMA.16816.F32.BF16 R24, R4, R16, R24 ;  /* 0x000000100418723c */ /* 0x010fec0000041818 */
[----:B------:R-:W-:-:S02]  /*57560*/  IMAD.MOV.U32 R2, RZ, RZ, R16 ;  /* 0x000000ffff027224 */ /* 0x000fc400078e0010 */
[----:B------:R-:W-:-:S15]  /*57570*/  IMAD.MOV.U32 R0, RZ, RZ, R17 ;  /* 0x000000ffff007224 */ /* 0x000fde00078e0011 */
[----:B------:R0:W-:Y:S04]  /*57580*/  STL.64 [R1+0xa0], R24 ;  /* 0x0000a01801007387 */ /* 0x0001e80000100a00 */
[----:B------:R-:W-:Y:S04]  /*57590*/  STL.64 [R1+0xa8], R26 ;  /* 0x0000a81a01007387 */ /* 0x000fe80000100a00 */
[----:B0-----:R-:W4:Y:S04]  /*575a0*/  LDL.LU.64 R24, [R1+0x46c8] ;  /* 0x0046c80001187983 */ /* 0x001f280000300a00 */
[----:B------:R-:W4:Y:S04]  /*575b0*/  LDL.LU.64 R18, [R1+0x46c0] ;  /* 0x0046c00001127983 */ /* 0x000f280000300a00 */
        /* <DEDUP_REMOVED lines=9> */
[----:B------:R-:W2:Y:S04]  /*57650*/  LDL.LU.64 R16, [R1+0x4698] ;  /* 0x0046980001107983 */ /* 0x000ea80000300a00 */
[----:B---3--:R-:W-:Y:S04]  /*57660*/  STL.64 [R1+0x4660], R22 ;  /* 0x0046601601007387 */ /* 0x008fe80000100a00 */
[----:B------:R-:W-:Y:S09]  /*57670*/  STL.64 [R1+0x4658], R20 ;  /* 0x0046581401007387 */ /* 0x000ff20000100a00 */
[----:B------:R4:W-:Y:S04]  /*57680*/  STL.64 [R1+0x70], R4 ;  /* 0x0000700401007387 */ /* 0x0009e80000100a00 */
[----:B------:R2:W-:Y:S01]  /*57690*/  STL.64 [R1+0x78], R6 ;  /* 0x0000780601007387 */ /* 0x0005e20000100a00 */
[----:B------:R-:W-:-:S02]  /*576a0*/  IMAD.MOV.U32 R26, RZ, RZ, R12 ;  /* 0x000000ffff1a7224 */ /* 0x000fc400078e000c */
[----:B------:R-:W-:Y:S02]  /*576b0*/  IMAD.MOV.U32 R27, RZ, RZ, R13 ;  /* 0x000000ffff1b7224 */ /* 0x000fe400078e000d */
[----:B----4-:R-:W-:Y:S02]  /*576c0*/  IMAD.MOV.U32 R4, RZ, RZ, R19 ;  /* 0x000000ffff047224 */ /* 0x010fe400078e0013 */
[----:B------:R-:W-:Y:S02]  /*576d0*/  IMAD.MOV.U32 R5, RZ, RZ, R18 ;  /* 0x000000ffff057224 */ /* 0x000fe400078e0012 */
[----:B--2---:R-:W-:Y:S02]  /*576e0*/  IMAD.MOV.U32 R6, RZ, RZ, R17 ;  /* 0x000000ffff067224 */ /* 0x004fe400078e0011 */
[----:B------:R-:W-:Y:S02]  /*576f0*/  IMAD.MOV.U32 R7, RZ, RZ, R16 ;  /* 0x000000ffff077224 */ /* 0x000fe400078e0010 */
[----:B------:R-:W0:Y:S05]  /*57700*/  LDSM.16.MT88.4 R16, [R28+UR4+0x14000] ;  /* 0x014000041c10783b */ /* 0x000e2a0008004200 */
[----:B------:R-:W-:Y:S01]  /*57710*/  HMMA.16816.F32.BF16 R8, R4, R12, R8 ;  /* 0x0000000c0408723c */ /* 0x000fe20000041808 */
[----:B------:R-:W1:Y:S04]  /*57720*/  LDSM.16.MT88.4 R12, [R28+UR4+0x14080] ;  /* 0x014080041c0c783b */ /* 0x000e680008004200 */
[----:B0-----:R-:W-:Y:S04]  /*57730*/  STL.64 [R1+0x4598], R18 ;  /* 0x0045981201007387 */ /* 0x001fe80000100a00 */
[----:B------:R-:W-:-:S14]  /*57740*/  STL.64 [R1+0x4590], R16 ;  /* 0x0045901001007387 */ /* 0x000fdc0000100a00 */
[----:B------:R0:W-:Y:S04]  /*57750*/  STL.64 [R1+0xf0], R8 ;  /* 0x0000f00801007387 */ /* 0x0001e80000100a00 */
[----:B------:R2:W-:Y:S04]  /*57760*/  STL.64 [R1+0xf8], R10 ;  /* 0x0000f80a01007387 */ /* 0x0005e80000100a00 */
[----:B------:R-:W-:Y:S04]  /*57770*/  STL.64 [R1+0x4678], R26 ;  /* 0x0046781a01007387 */ /* 0x000fe80000100a00 */
[----:B------:R3:W-:Y:S04]  /*57780*/  STL.64 [R1+0x4670], R24 ;  /* 0x0046701801007387 */ /* 0x0007e80000100a00 */
[----:B0-----:R-:W4:Y:S04]  /*57790*/  LDL.LU R8, [R1+0x320] ;  /* 0x0003200001087983 */ /* 0x001f280000300800 */
[----:B------:R-:W4:Y:S04]  /*577a0*/  LDL.LU R9, [R1+0x324] ;  /* 0x0003240001097983 */ /* 0x000f280000300800 */
[----:B--2---:R-:W2:Y:S04]  /*577b0*/  LDL.LU R10, [R1+0x328] ;  /* 0x00032800010a7983 */ /* 0x004ea80000300800 */
[----:B------:R-:W2:Y:S04]  /*577c0*/  LDL.LU R11, [R1+0x32c] ;  /* 0x00032c00010b7983 */ /* 0x000ea80000300800 */
[----:B---3--:R-:W3:Y:S04]  /*577d0*/  LDL.LU R24, [R1+0x5d0] ;  /* 0x0005d00001187983 */ /* 0x008ee80000300800 */
[----:B------:R-:W3:Y:S04]  /*577e0*/  LDL.LU R25, [R1+0x5d4] ;  /* 0x0005d40001197983 */ /* 0x000ee80000300800 */
[----:B------:R-:W3:Y:S04]  /*577f0*/  LDL.LU R26, [R1+0x5d8] ;  /* 0x0005d800011a7983 */ /* 0x000ee80000300800 */
[----:B------:R-:W3:Y:S01]  /*57800*/  LDL.LU R27, [R1+0x5dc] ;  /* 0x0005dc00011b7983 */ /* 0x000ee20000300800 */
        /* <DEDUP_REMOVED lines=8> */
[----:B------:R-:W4:Y:S04]  /*57890*/  LDL.LU R20, [R1+0x5c0] ;  /* 0x0005c00001147983 */ /* 0x000f280000300800 */
[----:B------:R-:W4:Y:S04]  /*578a0*/  LDL.LU R21, [R1+0x5c4] ;  /* 0x0005c40001157983 */ /* 0x000f280000300800 */
[----:B------:R-:W4:Y:S04]  /*578b0*/  LDL.LU R22, [R1+0x5c8] ;  /* 0x0005c80001167983 */ /* 0x000f280000300800 */
[----:B------:R-:W4:Y:S04]  /*578c0*/  LDL.LU R23, [R1+0x5cc] ;  /* 0x0005cc0001177983 */ /* 0x000f280000300800 */
[----:B-1----:R-:W-:Y:S04]  /*578d0*/  STL.64 [R1+0x4550], R14 ;  /* 0x0045500e01007387 */ /* 0x002fe80000100a00 */
[----:B------:R0:W-:Y:S04]  /*578e0*/  STL.64 [R1+0x4548], R12 ;  /* 0x0045480c01007387 */ /* 0x0001e80000100a00 */
[----:B0-----:R-:W3:Y:S04]  /*578f0*/  LDL.LU R12, [R1+0x390] ;  /* 0x00039000010c7983 */ /* 0x001ee80000300800 */
[----:B------:R-:W3:Y:S04]  /*57900*/  LDL.LU R13, [R1+0x394] ;  /* 0x00039400010d7983 */ /* 0x000ee80000300800 */
[----:B------:R-:W2:Y:S04]  /*57910*/  LDL.LU R14, [R1+0x398] ;  /* 0x00039800010e7983 */ /* 0x000ea80000300800 */
[----:B------:R-:W2:Y:S04]  /*57920*/  LDL.LU R15, [R1+0x39c] ;  /* 0x00039c00010f7983 */ /* 0x000ea80000300800 */
[----:B------:R-:W4:Y:S04]  /*57930*/  LDL.LU R16, [R1+0x30] ;  /* 0x0000300001107983 */ /* 0x000f280000300800 */
[----:B------:R-:W3:Y:S04]  /*57940*/  LDL.LU R29, [R1+0x4694] ;  /* 0x00469400011d7983 */ /* 0x000ee80000300800 */
[----:B------:R-:W2:Y:S04]  /*57950*/  LDL.LU R3, [R1+0x4690] ;  /* 0x0046900001037983 */ /* 0x000ea80000300800 */
[----:B------:R-:W4:Y:S04]  /*57960*/  LDL.LU R19, [R1+0x3c] ;  /* 0x00003c0001137983 */ /* 0x000f280000300800 */
[----:B----4-:R3:W-:Y:S04]  /*57970*/  STL.64 [R1+0x45e0], R18 ;  /* 0x0045e01201007387 */ /* 0x0107e80000100a00 */
[----:B------:R0:W-:Y:S01]  /*57980*/  STL.64 [R1+0x45d8], R16 ;  /* 0x0045d81001007387 */ /* 0x0001e20000100a00 */
[----:B---3--:R-:W-:-:S03]  /*57990*/  IMAD.MOV.U32 R18, RZ, RZ, R29 ;  /* 0x000000ffff127224 */ /* 0x008fc600078e001d */
[----:B0-----:R-:W3:Y:S04]  /*579a0*/  LDL.LU R16, [R1+0x40] ;  /* 0x0000400001107983 */ /* 0x001ee80000300800 */
[----:B------:R-:W3:Y:S04]  /*579b0*/  LDL.LU R17, [R1+0x44] ;  /* 0x0000440001117983 */ /* 0x000ee80000300800 */
[----:B------:R-:W4:Y:S01]  /*579c0*/  LDL.LU R29, [R1+0x468c] ;  /* 0x00468c00011d7983 */ /* 0x000f220000300800 */
[----:B--2---:R-:W-:-:S03]  /*579d0*/  IMAD.MOV.U32 R19, RZ, RZ, R3 ;  /* 0x000000ffff137224 */ /* 0x004fc600078e0003 */
[----:B------:R-:W2:Y:S04]  /*579e0*/  LDL.LU R3, [R1+0x4688] ;  /* 0x0046880001037983 */ /* 0x000ea80000300800 */
[----:B------:R-:W-:Y:S04]  /*579f0*/  STL.64 [R1+0x4568], R14 ;  /* 0x0045680e01007387 */ /* 0x000fe80000100a00 */
[----:B------:R0:W-:Y:S02]  /*57a00*/  STL.64 [R1+0x4560], R12 ;  /* 0x0045600c01007387 */ /* 0x0001e40000100a00 */
[----:B0-----:R-:W-:-:S02]  /*57a10*/  IMAD.MOV.U32 R12, RZ, RZ, R2 ;  /* 0x000000ffff0c7224 */ /* 0x001fc400078e0002 */
[----:B------:R-:W-:Y:S01]  /*57a20*/  IMAD.MOV.U32 R13, RZ, RZ, R0 ;  /* 0x000000ffff0d7224 */ /* 0x000fe200078e0000 */
[----:B------:R-:W4:Y:S04]  /*57a30*/  LDL.LU R2, [R1+0x4684] ;  /* 0x0046840001027983 */ /* 0x000f280000300800 */
[----:B------:R-:W2:Y:S02]  /*57a40*/  LDL.LU R0, [R1+0x4680] ;  /* 0x0046800001007983 */ /* 0x000ea40000300800 */
[----:B------:R-:W-:Y:S02]  /*57a50*/  HMMA.16816.F32.BF16 R12, R4, R12, R24 ;  /* 0x0000000c040c723c */ /* 0x000fe40000041818 */
[----:B------:R-:W3:Y:S04]  /*57a60*/  LDL.LU.64 R26, [R1+0x4678] ;  /* 0x00467800011a7983 */ /* 0x000ee80000300a00 */
[----:B------:R-:W4:-:S15]  /*57a70*/  LDL.LU.64 R24, [R1+0x4670] ;  /* 0x0046700001187983 */ /* 0x000f1e0000300a00 */
[----:B------:R-:W-:-:S02]  /*57a80*/  NOP ;  /* 0x0000000000007918 */ /* 0x000fc40000000000 */
[----:B------:R0:W-:Y:S04]  /*57a90*/  STL.64 [R1+0x5f0], R12 ;  /* 0x0005f00c01007387 */ /* 0x0001e80000100a00 */
[----:B------:R1:W-:Y:S04]  /*57aa0*/  STL.64 [R1+0x5f8], R14 ;  /* 0x0005f80e01007387 */ /* 0x0003e80000100a00 */
[----:B0-----:R-:W2:Y:S04]  /*57ab0*/  LDL.LU R12, [R1+0x380] ;  /* 0x00038000010c7983 */ /* 0x001ea80000300800 */
[----:B------:R-:W2:Y:S04]  /*57ac0*/  LDL.LU R13, [R1+0x384] ;  /* 0x00038400010d7983 */ /* 0x000ea80000300800 */
[----:B-1----:R-:W3:Y:S04]  /*57ad0*/  LDL.LU R14, [R1+0x388] ;  /* 0x00038800010e7983 */ /* 0x002ee80000300800 */
[----:B------:R-:W3:Y:S01]  /*57ae0*/  LDL.LU R15, [R1+0x38c] ;  /* 0x00038c00010f7983 */ /* 0x000ee20000300800 */
[----:B----4-:R-:W-:Y:S03]  /*57af0*/  HMMA.16816.F32.BF16 R20, R4, R24, R20 ;  /* 0x000000180414723c */ /* 0x010fe60000041814 */
[----:B---3--:R-:W-:Y:S04]  /*57b00*/  STL.64 [R1+0x4578], R14 ;  /* 0x0045780e01007387 */ /* 0x008fe80000100a00 */
[----:B--2---:R0:W-:Y:S02]  /*57b10*/  STL.64 [R1+0x4570], R12 ;  /* 0x0045700c01007387 */ /* 0x0041e40000100a00 */
[----:B0-----:R-:W-:-:S02]  /*57b20*/  IMAD.MOV.U32 R12, RZ, RZ, R26 ;  /* 0x000000ffff0c7224 */ /* 0x001fc400078e001a */
[----:B------:R-:W-:Y:S01]  /*57b30*/  IMAD.MOV.U32 R13, RZ, RZ, R27 ;  /* 0x000000ffff0d7224 */ /* 0x000fe200078e001b */
[----:B------:R-:W2:Y:S04]  /*57b40*/  LDL.LU R26, [R1+0x466c] ;  /* 0x00466c00011a7983 */ /* 0x000ea80000300800 */
[----:B------:R-:W3:Y:S04]  /*57b50*/  LDL.LU R27, [R1+0x4668] ;  /* 0x00466800011b7983 */ /* 0x000ee80000300800 */
[----:B------:R-:W4:Y:S04]  /*57b60*/  LDL R14, [R1+0x18] ;  /* 0x00001800010e7983 */ /* 0x000f280000100800 */
[----:B------:R-:W4:Y:S04]  /*57b70*/  LDL R15, [R1+0x1c] ;  /* 0x00001c00010f7983 */ /* 0x000f280000100800 */
[----:B------:R-:W-:Y:S04]  /*57b80*/  STL.64 [R1+0x5e0], R20 ;  /* 0x0005e01401007387 */ /* 0x000fe80000100a00 */
[----:B------:R0:W-:Y:S04]  /*57b90*/  STL.64 [R1+0x5e8], R22 ;  /* 0x0005e81601007387 */ /* 0x0001e80000100a00 */
[----:B0-----:R-:W3:Y:S04]  /*57ba0*/  LDL.LU.64 R22, [R1+0x4660] ;  /* 0x0046600001167983 */ /* 0x001ee80000300a00 */
[----:B------:R-:W4:Y:S04]  /*57bb0*/  LDL.LU.64 R20, [R1+0x4658] ;  /* 0x0046580001147983 */ /* 0x000f280000300a00 */
[----:B--2---:R-:W-:Y:S04]  /*57bc0*/  STL [R1+0x4620], R26 ;  /* 0x0046201a01007387 */ /* 0x004fe80000100800 */
[----:B------:R-:W-:Y:S01]  /*57bd0*/  STL.64 [R1+0x4618], R24 ;  /* 0x0046181801007387 */ /* 0x000fe20000100a00 */
[----:B----4-:R-:W-:Y:S03]  /*57be0*/  HMMA.16816.F32.BF16 R4, R4, R20, R8 ;  /* 0x000000140404723c */ /* 0x010fe60000041808 */
[----:B------:R-:W2:Y:S04]  /*57bf0*/  LDL.LU.64 R10, [R1+0x4650] ;  /* 0x00465000010a7983 */ /* 0x000ea80000300a00 */
[----:B------:R-:W2:Y:S04]  /*57c00*/  LDL.LU.64 R8, [R1+0x4648] ;  /* 0x0046480001087983 */ /* 0x000ea80000300a00 */
[----:B---3--:R-:W-:Y:S04]  /*57c10*/  STL.64 [R1+0x4600], R22 ;  /* 0x0046001601007387 */ /* 0x008fe80000100a00 */
[----:B------:R-:W-:Y:S08]  /*57c20*/  STL.64 [R1+0x45f8], R20 ;  /* 0x0045f81401007387 */ /* 0x000ff00000100a00 */
[----:B------:R-:W-:Y:S04]  /*57c30*/  STL.64 [R1+0x5d0], R4 ;  /* 0x0005d00401007387 */ /* 0x000fe80000100a00 */
[----:B------:R2:W-:Y:S04]  /*57c40*/  STL.64 [R1+0x5d8], R6 ;  /* 0x0005d80601007387 */ /* 0x0005e80000100a00 */
[----:B------:R-:W-:Y:S04]  /*57c50*/  STL.64 [R1+0x45f0], R14 ;  /* 0x0045f00e01007387 */ /* 0x000fe80000100a00 */
[----:B------:R-:W-:Y:S01]  /*57c60*/  STL.64 [R1+0x45e8], R12 ;  /* 0x0045e80c01007387 */ /* 0x000fe20000100a00 */
[----:B--2---:R-:W-:Y:S03]  /*57c70*/  HMMA.16816.F32.BF16 R4, R16, R12, R8 ;  /* 0x0000000c1004723c */ /* 0x004fe60000041808 */
[----:B------:R-:W0:-:S15]  /*57c80*/  LDSM.16.MT88.4 R8, [R28+UR4+0x14100] ;  /* 0x014100041c08783b */ /* 0x000e1e0008004200 */
[----:B------:R-:W-:-:S05]  /*57c90*/  NOP ;  /* 0x0000000000007918 */ /* 0x000fca0000000000 */
[----:B------:R1:W-:Y:S04]  /*57ca0*/  STL.64 [R1+0x250], R4 ;  /* 0x0002500401007387 */ /* 0x0003e80000100a00 */
[----:B------:R2:W-:Y:S04]  /*57cb0*/  STL.64 [R1+0x258], R6 ;  /* 0x0002580601007387 */ /* 0x0005e80000100a00 */
[----:B-1----:R-:W3:Y:S04]  /*57cc0*/  LDL.LU R4, [R1+0x5b0] ;  /* 0x0005b00001047983 */ /* 0x002ee80000300800 */
[----:B------:R-:W3:Y:S04]  /*57cd0*/  LDL.LU R5, [R1+0x5b4] ;  /* 0x0005b40001057983 */ /* 0x000ee80000300800 */
[----:B--2---:R-:W2:Y:S04]  /*57ce0*/  LDL.LU R6, [R1+0x5b8] ;  /* 0x0005b80001067983 */ /* 0x004ea80000300800 */
[----:B------:R-:W2:Y:S01]  /*57cf0*/  LDL.LU R7, [R1+0x5bc] ;  /* 0x0005bc0001077983 */ /* 0x000ea20000300800 */
[----:B------:R-:W-:-:S03]  /*57d00*/  IMAD.MOV.U32 R15, RZ, RZ, R27 ;  /* 0x000000ffff0f7224 */ /* 0x000fc600078e001b */
[----:B--2---:R-:W-:Y:S04]  /*57d10*/  STL.64 [R1+0x4610], R6 ;  /* 0x0046100601007387 */ /* 0x004fe80000100a00 */
[----:B---3--:R1:W-:Y:S04]  /*57d20*/  STL.64 [R1+0x4608], R4 ;  /* 0x0046080401007387 */ /* 0x0083e80000100a00 */
[----:B------:R-:W2:Y:S04]  /*57d30*/  LDL.LU R12, [R1+0x600] ;  /* 0x00060000010c7983 */ /* 0x000ea80000300800 */
[----:B------:R-:W2:Y:S04]  /*57d40*/  LDL.LU R13, [R1+0x604] ;  /* 0x00060400010d7983 */ /* 0x000ea80000300800 */
[----:B------:R-:W2:Y:S04]  /*57d50*/  LDL.LU R14, [R1+0x608] ;  /* 0x00060800010e7983 */ /* 0x000ea80000300800 */
[----:B------:R-:W3:Y:S04]  /*57d60*/  LDL.LU R27, [R1+0x4644] ;  /* 0x00464400011b7983 */ /* 0x000ee80000300800 */
[----:B------:R-:W4:Y:S04]  /*57d70*/  LDL.LU R20, [R1+0x620] ;  /* 0x0006200001147983 */ /* 0x000f280000300800 */
[----:B------:R-:W4:Y:S04]  /*57d80*/  LDL.LU R21, [R1+0x624] ;  /* 0x0006240001157983 */ /* 0x000f280000300800 */
[----:B------:R-:W4:Y:S04]  /*57d90*/  LDL.LU R22, [R1+0x628] ;  /* 0x0006280001167983 */ /* 0x000f280000300800 */
[----:B------:R-:W4:Y:S04]  /*57da0*/  LDL.LU R23, [R1+0x62c] ;  /* 0x00062c0001177983 */ /* 0x000f280000300800 */
[----:B------:R-:W3:Y:S04]  /*57db0*/  LDL.LU R24, [R1+0x610] ;  /* 0x0006100001187983 */ /* 0x000ee80000300800 */
[----:B------:R-:W3:Y:S04]  /*57dc0*/  LDL.LU R25, [R1+0x614] ;  /* 0x0006140001197983 */ /* 0x000ee80000300800 */
[----:B------:R-:W3:Y:S04]  /*57dd0*/  LDL.LU R26, [R1+0x618] ;  /* 0x00061800011a7983 */ /* 0x000ee80000300800 */
[----:B-1----:R-:W3:Y:S04]  /*57de0*/  LDL.LU.64 R4, [R1] ;  /* 0x0000000001047983 */ /* 0x002ee80000300a00 */
[----:B0-----:R-:W-:Y:S04]  /*57df0*/  STL.64 [R1+0x4508], R10 ;  /* 0x0045080a01007387 */ /* 0x001fe80000100a00 */
[----:B------:R0:W-:Y:S04]  /*57e00*/  STL.64 [R1+0x4500], R8 ;  /* 0x0045000801007387 */ /* 0x0001e80000100a00 */
[----:B0-----:R-:W2:Y:S01]  /*57e10*/  LDL.LU R8, [R1+0x3a0] ;  /* 0x0003a00001087983 */ /* 0x001ea20000300800 */
[----:B------:R-:W-:-:S02]  /*57e20*/  IMAD.MOV.U32 R10, RZ, RZ, R2 ;  /* 0x000000ffff0a7224 */ /* 0x000fc400078e0002 */
[----:B------:R-:W-:Y:S02]  /*57e30*/  IMAD.MOV.U32 R11, RZ, RZ, R3 ;  /* 0x000000ffff0b7224 */ /* 0x000fe400078e0003 */
[----:B------:R-:W-:Y:S02]  /*57e40*/  IMAD.MOV.U32 R9, RZ, RZ, R0 ;  /* 0x000000ffff097224 */ /* 0x000fe400078e0000 */
[----:B------:R-:W4:Y:S04]  /*57e50*/  LDL.LU R0, [R1+0x4640] ;  /* 0x0046400001007983 */ /* 0x000f280000300800 */
[----:B------:R-:W3:Y:S04]  /*57e60*/  LDL.LU R2, [R1+0x463c] ;  /* 0x00463c0001027983 */ /* 0x000ee80000300800 */
[----:B------:R-:W4:Y:S04]  /*57e70*/  LDL.LU R3, [R1+0x4638] ;  /* 0x0046380001037983 */ /* 0x000f280000300800 */
[----:B------:R-:W-:Y:S04]  /*57e80*/  STL.64 [R1+0x4588], R10 ;  /* 0x0045880a01007387 */ /* 0x000fe80000100a00 */
[----:B--2---:R0:W-:Y:S04]  /*57e90*/  STL.64 [R1+0x4580], R8 ;  /* 0x0045800801007387 */ /* 0x0041e80000100a00 */
[----:B0-----:R-:W2:Y:S04]  /*57ea0*/  LDL.LU R8, [R1+0x360] ;  /* 0x0003600001087983 */ /* 0x001ea80000300800 */
[----:B------:R-:W2:Y:S04]  /*57eb0*/  LDL.LU R9, [R1+0x364] ;  /* 0x0003640001097983 */ /* 0x000ea80000300800 */
[----:B------:R-:W3:Y:S04]  /*57ec0*/  LDL.LU R10, [R1+0x368] ;  /* 0x00036800010a7983 */ /* 0x000ee80000300800 */
[----:B------:R-:W3:Y:S04]  /*57ed0*/  LDL.LU R11, [R1+0x36c] ;  /* 0x00036c00010b7983 */ /* 0x000ee80000300800 */
[----:B---3--:R-:W-:Y:S04]  /*57ee0*/  STL.64 [R1+0x45a8], R10 ;  /* 0x0045a80a01007387 */ /* 0x008fe80000100a00 */
[----:B--2---:R0:W-:Y:S04]  /*57ef0*/  STL.64 [R1+0x45a0], R8 ;  /* 0x0045a00801007387 */ /* 0x0041e80000100a00 */
[----:B0-----:R-:W2:Y:S01]  /*57f00*/  LDL.LU R8, [R1+0x350] ;  /* 0x0003500001087983 */ /* 0x001ea20000300800 */
[----:B------:R-:W-:-:S02]  /*57f10*/  IMAD.MOV.U32 R10, RZ, RZ, R2 ;  /* 0x000000ffff0a7224 */ /* 0x000fc400078e0002 */
[----:B----4-:R-:W-:Y:S02]  /*57f20*/  IMAD.MOV.U32 R11, RZ, RZ, R0 ;  /* 0x000000ffff0b7224 */ /* 0x010fe400078e0000 */
[----:B------:R-:W-:Y:S02]  /*57f30*/  IMAD.MOV.U32 R9, RZ, RZ, R3 ;  /* 0x000000ffff097224 */ /* 0x000fe400078e0003 */
[----:B------:R-:W3:Y:S04]  /*57f40*/  LDL.LU R3, [R1+0x4634] ;  /* 0x0046340001037983 */ /* 0x000ee80000300800 */
[----:B------:R-:W4:Y:S04]  /*57f50*/  LDL.LU R2, [R1+0x4630] ;  /* 0x0046300001027983 */ /* 0x000f280000300800 */
[----:B------:R-:W3:Y:S04]  /*57f60*/  LDL.LU R0, [R1+0x462c] ;  /* 0x00462c0001007983 */ /* 0x000ee80000300800 */
[----:B------:R-:W-:Y:S01]  /*57f70*/  STL.64 [R1+0x45b8], R10 ;  /* 0x0045b80a01007387 */ /* 0x000fe20000100a00 */
[----:B------:R-:W-:Y:S03]  /*57f80*/  HMMA.16816.F32.BF16 R24, R16, R4, R24 ;  /* 0x000000041018723c */ /* 0x000fe60000041818 */
[----:B--2---:R0:W-:Y:S04]  /*57f90*/  STL.64 [R1+0x45b0], R8 ;  /* 0x0045b00801007387 */ /* 0x0041e80000100a00 */
[----:B0-----:R-:W2:Y:S04]  /*57fa0*/  LDL.LU R8, [R1+0x590] ;  /* 0x0005900001087983 */ /* 0x001ea80000300800 */
[----:B------:R-:W2:Y:S04]  /*57fb0*/  LDL.LU R9, [R1+0x594] ;  /* 0x0005940001097983 */ /* 0x000ea80000300800 */
[----:B------:R-:W4:Y:S04]  /*57fc0*/  LDL.LU R10, [R1+0x598] ;  /* 0x00059800010a7983 */ /* 0x000f280000300800 */
[----:B------:R-:W4:Y:S04]  /*57fd0*/  LDL.LU R11, [R1+0x59c] ;  /* 0x00059c00010b7983 */ /* 0x000f280000300800 */
[----:B----4-:R0:W-:Y:S04]  /*57fe0*/  STL.64 [R1+0x45c8], R10 ;  /* 0x0045c80a01007387 */ /* 0x0101e80000100a00 */
[----:B--2---:R1:W-:Y:S01]  /*57ff0*/  STL.64 [R1+0x45c0], R8 ;  /* 0x0045c00801007387 */ /* 0x0043e20000100a00 */
[----:B0-----:R-:W-:-:S03]  /*58000*/  IMAD.MOV.U32 R10, RZ, RZ, R2 ;  /* 0x000000ffff0a7224 */ /* 0x001fc600078e0002 */
[----:B-1----:R-:W2:Y:S01]  /*58010*/  LDL.LU R8, [R1+0x5a0] ;  /* 0x0005a00001087983 */ /* 0x002ea20000300800 */
[----:B---3--:R-:W-:-:S03]  /*58020*/  IMAD.MOV.U32 R9, RZ, RZ, R0 ;  /* 0x000000ffff097224 */ /* 0x008fc600078e0000 */
[----:B------:R-:W3:Y:S04]  /*58030*/  LDL.LU R0, [R1+0x4628] ;  /* 0x0046280001007983 */ /* 0x000ee80000300800 */
[----:B------:R-:W4:Y:S04]  /*58040*/  LDL.LU R2, [R1+0x4624] ;  /* 0x0046240001027983 */ /* 0x000f280000300800 */
[----:B------:R-:W-:Y:S04]  /*58050*/  STL.64 [R1+0x240], R24 ;  /* 0x0002401801007387 */ /* 0x000fe80000100a00 */
[----:B------:R0:W-:Y:S04]  /*58060*/  STL.64 [R1+0x248], R26 ;  /* 0x0002481a01007387 */ /* 0x0001e80000100a00 */
[----:B0-----:R-:W4:Y:S04]  /*58070*/  LDL.LU R26, [R1+0x4620] ;  /* 0x00462000011a7983 */ /* 0x001f280000300800 */
[----:B------:R-:W2:Y:S01]  /*58080*/  LDL.LU.64 R24, [R1+0x4618] ;  /* 0x0046180001187983 */ /* 0x000ea20000300a00 */
[----:B------:R-:W-:-:S02]  /*58090*/  IMAD.MOV.U32 R11, RZ, RZ, R3 ;  /* 0x000000ffff0b7224 */ /* 0x000fc400078e0003 */
[----:B------:R-:W-:Y:S02]  /*580a0*/  IMAD.MOV.U32 R27, RZ, RZ, R4 ;  /* 0x000000ffff1b7224 */ /* 0x000fe400078e0004 */
[----:B------:R-:W-:Y:S01]  /*580b0*/  IMAD.MOV.U32 R3, RZ, RZ, R5 ;  /* 0x000000ffff037224 */ /* 0x000fe200078e0005 */
[----:B------:R-:W3:Y:S04]  /*580c0*/  LDL.LU.64 R6, [R1+0x4610] ;  /* 0x0046100001067983 */ /* 0x000ee80000300a00 */
[----:B------:R-:W3:Y:S01]  /*580d0*/  LDL.LU.64 R4, [R1+0x4608] ;  /* 0x0046080001047983 */ /* 0x000ee20000300a00 */
[----:B--2---:R-:W-:-:S15]  /*580e0*/  HMMA.16816.F32.BF16 R20, R16, R24, R20 ;  /* 0x000000181014723c */ /* 0x004fde0000041814 */
[----:B------:R-:W-:-:S08]  /*580f0*/  NOP ;  /* 0x0000000000007918 */ /* 0x000fd00000000000 */
[----:B------:R-:W-:Y:S04]  /*58100*/  STL.64 [R1+0x230], R20 ;  /* 0x0002301401007387 */ /* 0x000fe80000100a00 */
[----:B------:R0:W-:Y:S04]  /*58110*/  STL.64 [R1+0x238], R22 ;  /* 0x0002381601007387 */ /* 0x0001e80000100a00 */
[----:B0-----:R-:W2:Y:S04]  /*58120*/  LDL.LU.64 R22, [R1+0x4600] ;  /* 0x0046000001167983 */ /* 0x001ea80000300a00 */
[----:B------:R-:W4:Y:S02]  /*58130*/  LDL.LU.64 R20, [R1+0x45f8] ;  /* 0x0045f80001147983 */ /* 0x000f240000300a00 */
[----:B----4-:R-:W-:Y:S02]  /*58140*/  HMMA.16816.F32.BF16 R16, R16, R20, R12 ;  /* 0x000000141010723c */ /* 0x010fe4000004180c */
[----:B------:R-:W4:Y:S04]  /*58150*/  LDL.LU.64 R14, [R1+0x45f0] ;  /* 0x0045f000010e7983 */ /* 0x000f280000300a00 */
[----:B------:R-:W3:-:S15]  /*58160*/  LDL.LU.64 R12, [R1+0x45e8] ;  /* 0x0045e800010c7983 */ /* 0x000ede0000300a00 */
[----:B------:R-:W-:-:S02]  /*58170*/  NOP ;  /* 0x0000000000007918 */ /* 0x000fc40000000000 */
        /* <DEDUP_REMOVED lines=10> */
[----:B------:R0:W-:Y:S02]  /*58220*/  STL.64 [R1+0x44c0], R4 ;  /* 0x0044c00401007387 */ /* 0x0001e40000100a00 */
[----:B0-----:R-:W-:-:S02]  /*58230*/  IMAD.MOV.U32 R4, RZ, RZ, R27 ;  /* 0x000000ffff047224 */ /* 0x001fc400078e001b */
[----:B------:R-:W-:Y:S01]  /*58240*/  IMAD.MOV.U32 R5, RZ, RZ, R3 ;  /* 0x000000ffff057224 */ /* 0x000fe200078e0003 */
[----:B------:R-:W3:Y:S06]  /*58250*/  LDL.LU R27, [R1+0x45d0] ;  /* 0x0045d000011b7983 */ /* 0x000eec0000300800 */
[----:B------:R-:W-:-:S15]  /*58260*/  HMMA.16816.F32.BF16 R8, R16, R4, R8 ;  /* 0x000000041008723c */ /* 0x000fde0000041808 */
        /* <DEDUP_REMOVED lines=13> */
[----:B------:R-:W2:Y:S01]  /*58340*/  LDL.LU.64 R8, [R1+0x45b0] ;  /* 0x0045b00001087983 */ /* 0x000ea20000300a00 */
[----:B------:R-:W-:Y:S01]  /*58350*/  IMAD.MOV.U32 R7, RZ, RZ, R0 ;  /* 0x000000ffff077224 */ /* 0x000fe200078e0000 */
[----:B--2---:R-:W-:Y:S02]  /*58360*/  HMMA.16816.F32.BF16 R16, R16, R20, R8 ;  /* 0x000000141010723c */ /* 0x004fe40000041808 */
[----:B------:R-:W4:Y:S04]  /*58370*/  LDL.LU.64 R10, [R1+0x45a8] ;  /* 0x0045a800010a7983 */ /* 0x000f280000300a00 */
[----:B------:R-:W4:-:S15]  /*58380*/  LDL.LU.64 R8, [R1+0x45a0] ;  /* 0x0045a00001087983 */ /* 0x000f1e0000300a00 */
[----:B------:R-:W-:-:S02]  /*58390*/  NOP ;  /* 0x0000000000007918 */ /* 0x000fc40000000000 */
[----:B------:R0:W-:Y:S01]  /*583a0*/  STL.64 [R1+0x210], R16 ;  /* 0x0002101001007387 */ /* 0x0001e20000100a00 */
[----:B------:R-:W-:Y:S02]  /*583b0*/  IMAD.MOV.U32 R3, RZ, RZ, R18 ;  /* 0x000000ffff037224 */ /* 0x000fe400078e0012 */
[----:B------:R-:W-:Y:S02]  /*583c0*/  IMAD.MOV.U32 R0, RZ, RZ, R19 ;  /* 0x000000ffff007224 */ /* 0x000fe400078e0013 */
[----:B------:R-:W4:Y:S04]  /*583d0*/  LDL.LU.64 R18, [R1+0x4598] ;  /* 0x0045980001127983 */ /* 0x000f280000300a00 */
[----:B0-----:R-:W4:Y:S04]  /*583e0*/  LDL.LU.64 R16, [R1+0x4590] ;  /* 0x0045900001107983 */ /* 0x001f280000300a00 */
[----:B------:R-:W-:Y:S04]  /*583f0*/  STL [R1+0x4214], R0 ;  /* 0x0042140001007387 */ /* 0x000fe80000100800 */
[----:B------:R-:W-:Y:S01]  /*58400*/  STL [R1+0x4210], R3 ;  /* 0x0042100301007387 */ /* 0x000fe20000100800 */
[----:B----4-:R-:W-:Y:S03]  /*58410*/  HMMA.16816.F32.BF16 R12, R16, R14, R8 ;  /* 0x0000000e100c723c */ /* 0x010fe60000041808 */
[----:B------:R-:W3:Y:S04]  /*58420*/  LDL.LU.64 R10, [R1+0x4588] ;  /* 0x00458800010a7983 */ /* 0x000ee80000300a00 */
[----:B------:R-:W3:-:S15]  /*58430*/  LDL.LU.64 R8, [R1+0x4580] ;  /* 0x0045800001087983 */ /* 0x000ede0000300a00 */
[----:B------:R-:W-:-:S01]  /*58440*/  NOP ;  /* 0x0000000000007918 */ /* 0x000fc20000000000 */
[----:B------:R-:W-:Y:S04]  /*58450*/  STL.64 [R1+0x200], R12 ;  /* 0x0002000c01007387 */ /* 0x000fe80000100a00 */
[----:B------:R0:W-:Y:S04]  /*58460*/  STL.64 [R1+0x208], R14 ;  /* 0x0002080e01007387 */ /* 0x0001e80000100a00 */
[----:B0-----:R-:W2:Y:S04]  /*58470*/  LDL.LU.64 R14, [R1+0x4578] ;  /* 0x00457800010e7983 */ /* 0x001ea80000300a00 */
[----:B------:R-:W2:Y:S01]  /*58480*/  LDL.LU.64 R12, [R1+0x4570] ;  /* 0x00457000010c7983 */ /* 0x000ea20000300a00 */
[----:B------:R-:W-:-:S07]  /*58490*/  IMAD.MOV.U32 R6, RZ, RZ, R2 ;  /* 0x000000ffff067224 */ /* 0x000fce00078e0002 */
[----:B--2---:R-:W-:Y:S01]  /*584a0*/  HMMA.16816.F32.BF16 R4, R16, R6, R12 ;  /* 0x000000061004723c */ /* 0x004fe2000004180c */
[----:B------:R-:W2:Y:S04]  /*584b0*/  LDL.LU.64 R14, [R1+0x4568] ;  /* 0x00456800010e7983 */ /* 0x000ea80000300a00 */
[----:B------:R-:W2:-:S15]  /*584c0*/  LDL.LU.64 R12, [R1+0x4560] ;  /* 0x00456000010c7983 */ /* 0x000e9e0000300a00 */
[----:B------:R-:W-:-:S03]  /*584d0*/  NOP ;  /* 0x0000000000007918 */ /* 0x000fc60000000000 */
[----:B------:R-:W-:Y:S04]  /*584e0*/  STL.64 [R1+0x270], R4 ;  /* 0x0002700401007387 */ /* 0x000fe80000100a00 */
[----:B------:R3:W-:Y:S01]  /*584f0*/  STL [R1+0x278], R6 ;  /* 0x0002780601007387 */ /* 0x0007e20000100800 */
[----:B------:R-:W-:Y:S02]  /*58500*/  IMAD.MOV.U32 R2, RZ, RZ, R7 ;  /* 0x000000ffff027224 */ /* 0x000fe400078e0007 */
[----:B---3--:R-:W-:Y:S03]  /*58510*/  HMMA.16816.F32.BF16 R4, R16, R26, R8 ;  /* 0x0000001a1004723c */ /* 0x008fe60000041808 */
[----:B------:R-:W-:Y:S04]  /*58520*/  STL [R1+0x4218], R2 ;  /* 0x0042180201007387 */ /* 0x000fe80000100800 */
[----:B------:R-:W-:-:S15]  /*58530*/  STL.64 [R1+0x4510], R22 ;  /* 0x0045101601007387 */ /* 0x000fde0000100a00 */
[----:B------:R-:W-:-:S01]  /*58540*/  NOP ;  /* 0x0000000000007918 */ /* 0x000fc20000000000 */
[----:B------:R0:W-:Y:S04]  /*58550*/  STL.64 [R1+0x260], R4 ;  /* 0x0002600401007387 */ /* 0x0001e80000100a00 */
[----:B------:R1:W-:Y:S04]  /*58560*/  STL.64 [R1+0x268], R6 ;  /* 0x0002680601007387 */ /* 0x0003e80000100a00 */
[----:B0-----:R-:W3:Y:S01]  /*58570*/  LDL.LU R4, [R1+0x410] ;  /* 0x0004100001047983 */ /* 0x001ee20000300800 */
[----:B--2---:R-:W-:Y:S03]  /*58580*/  HMMA.16816.F32.BF16 R8, R16, R22, R12 ;  /* 0x000000161008723c */ /* 0x004fe6000004180c */
[----:B------:R-:W0:-:S15]  /*58590*/  LDSM.16.MT88.4 R12, [R28+UR4+0x14280] ;  /* 0x014280041c0c783b */ /* 0x000e1e0008004200 */
[----:B------:R-:W-:-:S05]  /*585a0*/  NOP ;  /* 0x0000000000007918 */ /* 0x000fca0000000000 */
[----:B------:R2:W-:Y:S04]  /*585b0*/  STL.64 [R1+0x1f0], R8 ;  /* 0x0001f00801007387 */ /* 0x0005e80000100a00 */
[----:B------:R4:W-:Y:S04]  /*585c0*/  STL.64 [R1+0x1f8], R10 ;  /* 0x0001f80a01007387 */ /* 0x0009e80000100a00 */
[----:B------:R-:W3:Y:S04]  /*585d0*/  LDL.LU R5, [R1+0x414] ;  /* 0x0004140001057983 */ /* 0x000ee80000300800 */
[----:B-1----:R-:W3:Y:S04]  /*585e0*/  LDL.LU R6, [R1+0x418] ;  /* 0x0004180001067983 */ /* 0x002ee80000300800 */
[----:B------:R-:W3:Y:S04]  /*585f0*/  LDL.LU R7, [R1+0x41c] ;  /* 0x00041c0001077983 */ /* 0x000ee80000300800 */
[----:B--2---:R-:W2:Y:S04]  /*58600*/  LDL.LU R8, [R1+0x4a0] ;  /* 0x0004a00001087983 */ /* 0x004ea80000300800 */
[----:B------:R-:W2:Y:S04]  /*58610*/  LDL.LU R9, [R1+0x4a4] ;  /* 0x0004a40001097983 */ /* 0x000ea80000300800 */
[----:B----4-:R-:W4:Y:S04]  /*58620*/  LDL.LU R10, [R1+0x4a8] ;  /* 0x0004a800010a7983 */ /* 0x010f280000300800 */
        /* <DEDUP_REMOVED lines=11> */
[----:B------:R-:W2:Y:S04]  /*586e0*/  LDL.LU R10, [R1+0x3c8] ;  /* 0x0003c800010a7983 */ /* 0x000ea80000300800 */
[----:B------:R-:W2:Y:S04]  /*586f0*/  LDL.LU R11, [R1+0x3cc] ;  /* 0x0003cc00010b7983 */ /* 0x000ea80000300800 */
[----:B------:R-:W4:Y:S04]  /*58700*/  LDL.LU R20, [R1+0x530] ;  /* 0x0005300001147983 */ /* 0x000f280000300800 */
[----:B------:R-:W4:Y:S04]  /*58710*/  LDL.LU R21, [R1+0x534] ;  /* 0x0005340001157983 */ /* 0x000f280000300800 */
[----:B------:R-:W3:Y:S04]  /*58720*/  LDL.LU R22, [R1+0x538] ;  /* 0x0005380001167983 */ /* 0x000ee80000300800 */
[----:B------:R-:W3:Y:S04]  /*58730*/  LDL.LU R23, [R1+0x53c] ;  /* 0x00053c0001177983 */ /* 0x000ee80000300800 */
[----:B---3--:R1:W-:Y:S04]  /*58740*/  STL.64 [R1+0x4530], R22 ;  /* 0x0045301601007387 */ /* 0x0083e80000100a00 */
[----:B----4-:R-:W-:Y:S04]  /*58750*/  STL.64 [R1+0x4528], R20 ;  /* 0x0045281401007387 */ /* 0x010fe80000100a00 */
[----:B-1----:R-:W3:Y:S04]  /*58760*/  LDL.64 R22, [R1+0x8] ;  /* 0x0000080001167983 */ /* 0x002ee80000100a00 */
[----:B------:R-:W-:Y:S04]  /*58770*/  STL.64 [R1+0x44d8], R6 ;  /* 0x0044d80601007387 */ /* 0x000fe80000100a00 */
[----:B------:R1:W-:Y:S04]  /*58780*/  STL.64 [R1+0x44d0], R4 ;  /* 0x0044d00401007387 */ /* 0x0003e80000100a00 */
[----:B-1----:R-:W4:Y:S04]  /*58790*/  LDL.LU R4, [R1+0x470] ;  /* 0x0004700001047983 */ /* 0x002f280000300800 */
[----:B------:R-:W4:Y:S04]  /*587a0*/  LDL.LU R5, [R1+0x474] ;  /* 0x0004740001057983 */ /* 0x000f280000300800 */
[----:B------:R-:W2:Y:S01]  /*587b0*/  LDL.LU R6, [R1+0x478] ;  /* 0x0004780001067983 */ /* 0x000ea20000300800 */
[----:B------:R-:W-:-:S03]  /*587c0*/  IMAD.MOV.U32 R7, RZ, RZ, R29 ;  /* 0x000000ffff077224 */ /* 0x000fc600078e001d */
[----:B------:R-:W3:Y:S04]  /*587d0*/  LDL.LU R29, [R1+0x4558] ;  /* 0x00455800011d7983 */ /* 0x000ee80000300800 */
        /* <DEDUP_REMOVED lines=15> */
[----:B------:R-:W4:Y:S04]  /*588d0*/  LDL.64 R18, [R1+0x18] ;  /* 0x0000180001127983 */ /* 0x000f280000100a00 */
[----:B------:R-:W4:Y:S04]  /*588e0*/  LDL.LU.64 R14, [R1+0x4550] ;  /* 0x00455000010e7983 */ /* 0x000f280000300a00 */
[----:B------:R-:W4:Y:S02]  /*588f0*/  LDL.LU.64 R12, [R1+0x4548] ;  /* 0x00454800010c7983 */ /* 0x000f240000300a00 */
[----:B----4-:R-:W-:-:S15]  /*58900*/  HMMA.16816.F32.BF16 R8, R12, R18, R8 ;  /* 0x000000120c08723c */ /* 0x010fde0000041808 */
[----:B------:R-:W-:-:S08]  /*58910*/  NOP ;  /* 0x0000000000007918 */ /* 0x000fd00000000000 */
[----:B------:R-:W-:Y:S04]  /*58920*/  STL.64 [R1+0x1e0], R8 ;  /* 0x0001e00801007387 */ /* 0x000fe80000100a00 */
[----:B------:R-:W-:Y:S04]  /*58930*/  STL.64 [R1+0x1e8], R10 ;  /* 0x0001e80a01007387 */ /* 0x000fe80000100a00 */
[----:B------:R-:W0:Y:S04]  /*58940*/  LDSM.16.MT88.4 R8, [R28+UR4+0x14300] ;  /* 0x014300041c08783b */ /* 0x000e280008004200 */
[----:B0-----:R-:W-:Y:S04]  /*58950*/  STL.64 [R1+0x50], R8 ;  /* 0x0000500801007387 */ /* 0x001fe80000100a00 */
[----:B------:R0:W-:Y:S04]  /*58960*/  STL.64 [R1+0x58], R10 ;  /* 0x0000580a01007387 */ /* 0x0001e80000100a00 */
[----:B0-----:R-:W4:Y:S04]  /*58970*/  LDL.LU.64 R10, [R1+0x4540] ;  /* 0x00454000010a7983 */ /* 0x001f280000300a00 */
[----:B------:R-:W4:Y:S01]  /*58980*/  LDL.LU.64 R8, [R1+0x4538] ;  /* 0x0045380001087983 */ /* 0x000f220000300a00 */
[----:B---3--:R-:W-:-:S02]  /*58990*/  IMAD.MOV.U32 R2, RZ, RZ, R22 ;  /* 0x000000ffff027224 */ /* 0x008fc400078e0016 */
[----:B------:R-:W-:Y:S01]  /*589a0*/  IMAD.MOV.U32 R0, RZ, RZ, R23 ;  /* 0x000000ffff007224 */ /* 0x000fe200078e0017 */
[----:B----4-:R-:W-:Y:S01]  /*589b0*/  HMMA.16816.F32.BF16 R8, R12, R22, R8 ;  /* 0x000000160c08723c */ /* 0x010fe20000041808 */
[----:B------:R-:W3:Y:S04]  /*589c0*/  LDL.LU.64 R22, [R1+0x4530] ;  /* 0x0045300001167983 */ /* 0x000ee80000300a00 */
[----:B------:R-:W3:Y:S01]  /*589d0*/  LDL.LU.64 R20, [R1+0x4528] ;  /* 0x0045280001147983 */ /* 0x000ee20000300a00 */
[----:B------:R-:W-:-:S15]  /*589e0*/  IMAD.MOV.U32 R7, RZ, RZ, R29 ;  /* 0x000000ffff077224 */ /* 0x000fde00078e001d */
[----:B------:R-:W-:-:S02]  /*589f0*/  NOP ;  /* 0x0000000000007918 */ /* 0x000fc40000000000 */
[----:B------:R-:W-:Y:S01]  /*58a00*/  STL.64 [R1+0x1d0], R8 ;  /* 0x0001d00801007387 */ /* 0x000fe20000100a00 */
[----:B------:R-:W-:-:S03]  /*58a10*/  IMAD.MOV.U32 R29, RZ, RZ, R11 ;  /* 0x000000ffff1d7224 */ /* 0x000fc600078e000b */
[----:B------:R0:W-:Y:S04]  /*58a20*/  STL [R1+0x1d8], R10 ;  /* 0x0001d80a01007387 */ /* 0x0001e80000100800 */
[----:B0-----:R-:W4:Y:S04]  /*58a30*/  LDL.LU.64 R10, [R1+0x4520] ;  /* 0x00452000010a7983 */ /* 0x001f280000300a00 */
[----:B------:R-:W4:Y:S04]  /*58a40*/  LDL.LU.64 R8, [R1+0x4518] ;  /* 0x0045180001087983 */ /* 0x000f280000300a00 */
[----:B------:R-:W-:Y:S01]  /*58a50*/  STL [R1+0x4118], R29 ;  /* 0x0041181d01007387 */ /* 0x000fe20000100800 */
[----:B---3--:R-:W-:-:S15]  /*58a60*/  HMMA.16816.F32.BF16 R20, R12, R26, R20 ;  /* 0x0000001a0c14723c */ /* 0x008fde0000041814 */
[----:B------:R-:W-:-:S08]  /*58a70*/  NOP ;  /* 0x0000000000007918 */ /* 0x000fd00000000000 */
[----:B------:R-:W-:Y:S04]  /*58a80*/  STL.64 [R1+0x1c0], R20 ;  /* 0x0001c01401007387 */ /* 0x000fe80000100a00 */
[----:B------:R0:W-:Y:S04]  /*58a90*/  STL.64 [R1+0x1c8], R22 ;  /* 0x0001c81601007387 */ /* 0x0001e80000100a00 */
[----:B0-----:R-:W4:Y:S02]  /*58aa0*/  LDL.LU.64 R22, [R1+0x4510] ;  /* 0x0045100001167983 */ /* 0x001f240000300a00 */
[----:B----4-:R-:W-:Y:S02]  /*58ab0*/  HMMA.16816.F32.BF16 R12, R12, R22, R8 ;  /* 0x000000160c0c723c */ /* 0x010fe40000041808 */
[----:B------:R-:W2:Y:S04]  /*58ac0*/  LDL.LU.64 R10, [R1+0x4508] ;  /* 0x00450800010a7983 */ /* 0x000ea80000300a00 */
[----:B------:R-:W2:-:S15]  /*58ad0*/  LDL.LU.64 R8, [R1+0x4500] ;  /* 0x0045000001087983 */ /* 0x000e9e0000300a00 */
[----:B------:R-:W-:-:S03]  /*58ae0*/  NOP ;  /* 0x0000000000007918 */ /* 0x000fc60000000000 */
[----:B------:R-:W-:Y:S01]  /*58af0*/  IMAD.MOV.U32 R29, RZ, RZ, R15 ;  /* 0x000000ffff1d7224 */ /* 0x000fe200078e000f */
[----:B------:R-:W-:Y:S04]  /*58b00*/  STL.64 [R1+0x150], R12 ;  /* 0x0001500c01007387 */ /* 0x000fe80000100a00 */
[----:B------:R-:W-:Y:S04]  /*58b10*/  STL [R1+0x158], R14 ;  /* 0x0001580e01007387 */ /* 0x000fe80000100800 */
[----:B------:R-:W-:Y:S01]  /*58b20*/  STL [R1+0x411c], R29 ;  /* 0x00411c1d01007387 */ /* 0x000fe20000100800 */
        /* <DEDUP_REMOVED lines=11> */
[----:B------:R0:W-:Y:S01]  /*58be0*/  STL [R1+0x138], R6 ;  /* 0x0001380601007387 */ /* 0x0001e20000100800 */
[----:B------:R-:W-:-:S03]  /*58bf0*/  IMAD.MOV.U32 R29, RZ, RZ, R7 ;  /* 0x000000ffff1d7224 */ /* 0x000fc600078e0007 */
[----:B0-----:R-:W2:Y:S04]  /*58c00*/  LDL.LU.64 R6, [R1+0x44e8] ;  /* 0x0044e80001067983 */ /* 0x001ea80000300a00 */
[----:B------:R-:W2:Y:S04]  /*58c10*/  LDL.LU.64 R4, [R1+0x44e0] ;  /* 0x0044e00001047983 */ /* 0x000ea80000300a00 */
[----:B------:R0:W-:Y:S04]  /*58c20*/  STL.64 [R1+0x44b8], R14 ;  /* 0x0044b80e01007387 */ /* 0x0001e80000100a00 */
[----:B------:R-:W3:Y:S04]  /*58c30*/  LDL.LU R12, [R1+0x460] ;  /* 0x00046000010c7983 */ /* 0x000ee80000300800 */
[----:B------:R-:W3:Y:S04]  /*58c40*/  LDL.LU R13, [R1+0x464] ;  /* 0x00046400010d7983 */ /* 0x000ee80000300800 */
[----:B0-----:R-:W3:Y:S04]  /*58c50*/  LDL.LU R14, [R1+0x468] ;  /* 0x00046800010e7983 */ /* 0x001ee80000300800 */
[----:B------:R-:W3:Y:S04]  /*58c60*/  LDL.LU R15, [R1+0x46c] ;  /* 0x00046c00010f7983 */ /* 0x000ee80000300800 */
[----:B------:R-:W-:Y:S01]  /*58c70*/  STL [R1+0x4120], R29 ;  /* 0x0041201d01007387 */ /* 0x000fe20000100800 */
        /* <DEDUP_REMOVED lines=15> */
[----:B------:R-:W-:Y:S01]  /*58d70*/  STL [R1+0x118], R6 ;  /* 0x0001180601007387 */ /* 0x000fe20000100800 */
[----:B------:R-:W-:-:S03]  /*58d80*/  IMAD.MOV.U32 R29, RZ, RZ, R7 ;  /* 0x000000ffff1d7224 */ /* 0x000fc600078e0007 */
[----:B------:R-:W0:Y:S04]  /*58d90*/  LDSM.16.MT88.4 R4, [R28+UR4+0x14380] ;  /* 0x014380041c04783b */ /* 0x000e280008004200 */
[----:B------:R1:W-:Y:S04]  /*58da0*/  STL.64 [R1+0x44a0], R22 ;  /* 0x0044a01601007387 */ /* 0x0003e80000100a00 */
[----:B------:R-:W2:Y:S04]  /*58db0*/  LDL.LU R20, [R1+0x440] ;  /* 0x0004400001147983 */ /* 0x000ea80000300800 */
[----:B------:R-:W2:Y:S04]  /*58dc0*/  LDL.LU R21, [R1+0x444] ;  /* 0x0004440001157983 */ /* 0x000ea80000300800 */
[----:B-1----:R-:W2:Y:S04]  /*58dd0*/  LDL.LU R22, [R1+0x448] ;  /* 0x0004480001167983 */ /* 0x002ea80000300800 */
[----:B------:R-:W2:Y:S04]  /*58de0*/  LDL.LU R23, [R1+0x44c] ;  /* 0x00044c0001177983 */ /* 0x000ea80000300800 */
[----:B------:R-:W2:Y:S04]  /*58df0*/  LDL.LU R8, [R1+0x400] ;  /* 0x0004000001087983 */ /* 0x000ea80000300800 */
[----:B------:R-:W2:Y:S04]  /*58e00*/  LDL.LU R9, [R1+0x404] ;  /* 0x0004040001097983 */ /* 0x000ea80000300800 */
[----:B------:R-:W2:Y:S04]  /*58e10*/  LDL.LU R10, [R1+0x408] ;  /* 0x00040800010a7983 */ /* 0x000ea80000300800 */
[----:B------:R-:W2:Y:S04]  /*58e20*/  LDL.LU R11, [R1+0x40c] ;  /* 0x00040c00010b7983 */ /* 0x000ea80000300800 */
[----:B------:R1:W-:Y:S01]  /*58e30*/  STL [R1+0x4124], R29 ;  /* 0x0041241d01007387 */ /* 0x0003e20000100800 */
[----:B0-----:R-:W-:-:S03]  /*58e40*/  IMAD.MOV.U32 R3, RZ, RZ, R6 ;  /* 0x000000ffff037224 */ /* 0x001fc600078e0006 */
[----:B------:R0:W-:Y:S01]  /*58e50*/  STL [R1+0x30], R4 ;  /* 0x0000300401007387 */ /* 0x0001e20000100800 */
[----:B------:R-:W-:Y:S02]  /*58e60*/  IMAD.MOV.U32 R2, RZ, RZ, R7 ;  /* 0x000000ffff027224 */ /* 0x000fe400078e0007 */
[----:B-1----:R-:W-:Y:S01]  /*58e70*/  IMAD.MOV.U32 R29, RZ, RZ, R5 ;  /* 0x000000ffff1d7224 */ /* 0x002fe200078e0005 */
        /* <DEDUP_REMOVED lines=8> */
[----:B0-----:R-:W4:Y:S04]  /*58f00*/  LDL.LU.64 R14, [R1+0x44b8] ;  /* 0x0044b800010e7983 */ /* 0x001f280000300a00 */
[----:B------:R-:W-:Y:S01]  /*58f10*/  STL.64 [R1+0x4498], R18 ;  /* 0x0044981201007387 */ /* 0x000fe20000100a00 */
[----:B----4-:R-:W-:-:S15]  /*58f20*/  HMMA.16816.F32.BF16 R24, R4, R14, R24 ;  /* 0x0000000e0418723c */ /* 0x010fde0000041818 */
[----:B------:R-:W-:-:S08]  /*58f30*/  NOP ;  /* 0x0000000000007918 */ /* 0x000fd00000000000 */
[----:B------:R-:W-:Y:S04]  /*58f40*/  STL.64 [R1+0x1a0], R24 ;  /* 0x0001a01801007387 */ /* 0x000fe80000100a00 */
[----:B------:R0:W-:Y:S04]  /*58f50*/  STL.64 [R1+0x1a8], R26 ;  /* 0x0001a81a01007387 */ /* 0x0001e80000100a00 */
[----:B0-----:R-:W2:Y:S04]  /*58f60*/  LDL.LU.64 R26, [R1+0x44b0] ;  /* 0x0044b000011a7983 */ /* 0x001ea80000300a00 */
[----:B------:R-:W3:Y:S01]  /*58f70*/  LDL.LU.64 R24, [R1+0x44a8] ;  /* 0x0044a80001187983 */ /* 0x000ee20000300a00 */
[----:B--2---:R-:W-:-:S15]  /*58f80*/  HMMA.16816.F32.BF16 R20, R4, R26, R20 ;  /* 0x0000001a0414723c */ /* 0x004fde0000041814 */
[----:B------:R-:W-:-:S08]  /*58f90*/  NOP ;  /* 0x0000000000007918 */ /* 0x000fd00000000000 */
[----:B------:R-:W-:Y:S04]  /*58fa0*/  STL.64 [R1+0x190], R20 ;  /* 0x0001901401007387 */ /* 0x000fe80000100a00 */
[----:B------:R0:W-:Y:S04]  /*58fb0*/  STL.64 [R1+0x198], R22 ;  /* 0x0001981601007387 */ /* 0x0001e80000100a00 */
[----:B0-----:R-:W2:Y:S01]  /*58fc0*/  LDL.LU.64 R22, [R1+0x44a0] ;  /* 0x0044a00001167983 */ /* 0x001ea20000300a00 */
[----:B------:R-:W-:Y:S01]  /*58fd0*/  LOP3.LUT R0, R28, 0x40, RZ, 0x3c, !PT ;  /* 0x000000401c007812 */ /* 0x000fe200078e3cff */
[----:B--2---:R-:W-:Y:S06]  /*58fe0*/  HMMA.16816.F32.BF16 R4, R4, R22, R8 ;  /* 0x000000160404723c */ /* 0x004fec0000041808 */
[----:B------:R0:W-:Y:S04]  /*58ff0*/  STL.64 [R1+0x4490], R22 ;  /* 0x0044901601007387 */ /* 0x0001e80000100a00 */
[----:B------:R-:W2:-:S13]  /*59000*/  LDL.LU R20, [R1+0x2a0] ;  /* 0x0002a00001147983 */ /* 0x000e9a0000300800 */
[----:B------:R-:W-:Y:S04]  /*59010*/  STL.64 [R1+0x100], R4 ;  /* 0x0001000401007387 */ /* 0x000fe80000100a00 */
[----:B------:R1:W-:Y:S04]  /*59020*/  STL.64 [R1+0x108], R6 ;  /* 0x0001080601007387 */ /* 0x0003e80000100a00 */
[----:B------:R-:W2:Y:S04]  /*59030*/  LDL.LU R21, [R1+0x2a4] ;  /* 0x0002a40001157983 */ /* 0x000ea80000300800 */
[----:B0-----:R-:W2:Y:S04]  /*59040*/  LDL.LU R22, [R1+0x2a8] ;  /* 0x0002a80001167983 */ /* 0x001ea80000300800 */
[----:B------:R-:W2:Y:S01]  /*59050*/  LDL.LU R23, [R1+0x2ac] ;  /* 0x0002ac0001177983 */ /* 0x000ea20000300800 */
[----:B-1----:R-:W-:-:S02]  /*59060*/  IMAD.MOV.U32 R6, RZ, RZ, R17 ;  /* 0x000000ffff067224 */ /* 0x002fc400078e0011 */
[----:B------:R-:W-:Y:S02]  /*59070*/  IMAD.MOV.U32 R7, RZ, RZ, R16 ;  /* 0x000000ffff077224 */ /* 0x000fe400078e0010 */
[----:B------:R-:W0:Y:S01]  /*59080*/  LDSM.16.MT88.4 R16, [R0+UR4+0x14000] ;  /* 0x014000040010783b */ /* 0x000e220008004200 */
[----:B---3--:R-:W-:Y:S02]  /*59090*/  IMAD.MOV.U32 R4, RZ, RZ, R25 ;  /* 0x000000ffff047224 */ /* 0x008fe400078e0019 */
[----:B------:R-:W-:Y:S01]  /*590a0*/  IMAD.MOV.U32 R5, RZ, RZ, R24 ;  /* 0x000000ffff057224 */ /* 0x000fe200078e0018 */
[----:B------:R-:W-:Y:S04]  /*590b0*/  STL.64 [R1+0x4480], R6 ;  /* 0x0044800601007387 */ /* 0x000fe80000100a00 */
[----:B------:R1:W-:Y:S04]  /*590c0*/  STL.64 [R1+0x4478], R4 ;  /* 0x0044780401007387 */ /* 0x0003e80000100a00 */
[----:B-1----:R-:W3:Y:S04]  /*590d0*/  LDL.LU R4, [R1+0x60] ;  /* 0x0000600001047983 */ /* 0x002ee80000300800 */
[----:B------:R-:W3:Y:S04]  /*590e0*/  LDL.LU R5, [R1+0x64] ;  /* 0x0000640001057983 */ /* 0x000ee80000300800 */
[----:B------:R-:W3:Y:S04]  /*590f0*/  LDL.LU R6, [R1+0x68] ;  /* 0x0000680001067983 */ /* 0x000ee80000300800 */
[----:B------:R-:W3:Y:S01]  /*59100*/  LDL.LU R7, [R1+0x6c] ;  /* 0x00006c0001077983 */ /* 0x000ee20000300800 */
[----:B0-----:R-:W-:-:S02]  /*59110*/  IMAD.MOV.U32 R11, RZ, RZ, R16 ;  /* 0x000000ffff0b7224 */ /* 0x001fc400078e0010 */
[----:B------:R-:W-:Y:S02]  /*59120*/  IMAD.MOV.U32 R10, RZ, RZ, R17 ;  /* 0x000000ffff0a7224 */ /* 0x000fe400078e0011 */
[----:B------:R-:W-:Y:S02]  /*59130*/  IMAD.MOV.U32 R9, RZ, RZ, R18 ;  /* 0x000000ffff097224 */ /* 0x000fe400078e0012 */
[----:B------:R-:W-:Y:S02]  /*59140*/  IMAD.MOV.U32 R8, RZ, RZ, R19 ;  /* 0x000000ffff087224 */ /* 0x000fe400078e0013 */
[----:B------:R-:W3:Y:S04]  /*59150*/  LDL.LU.64 R18, [R1+0x4498] ;  /* 0x0044980001127983 */ /* 0x000ee80000300a00 */
[----:B------:R-:W-:Y:S04]  /*59160*/  STL.64 [R1+0x4420], R10 ;  /* 0x0044200a01007387 */ /* 0x000fe80000100a00 */
[----:B------:R0:W-:Y:S04]  /*59170*/  STL.64 [R1+0x4418], R8 ;  /* 0x0044180801007387 */ /* 0x0001e80000100a00 */
[----:B0-----:R-:W3:Y:S04]  /*59180*/  LDL.LU R8, [R1+0x2c0] ;  /* 0x0002c00001087983 */ /* 0x001ee80000300800 */
[----:B------:R-:W3:Y:S04]  /*59190*/  LDL.LU R9, [R1+0x2c4] ;  /* 0x0002c40001097983 */ /* 0x000ee80000300800 */
[----:B------:R-:W3:Y:S04]  /*591a0*/  LDL.LU R10, [R1+0x2c8] ;  /* 0x0002c800010a7983 */ /* 0x000ee80000300800 */
[----:B------:R-:W3:Y:S02]  /*591b0*/  LDL.LU R11, [R1+0x2cc] ;  /* 0x0002cc00010b7983 */ /* 0x000ee40000300800 */
[----:B---3--:R-:W-:Y:S06]  /*591c0*/  HMMA.16816.F32.BF16 R8, R4, R18, R8 ;  /* 0x000000120408723c */ /* 0x008fec0000041808 */
[----:B------:R-:W-:-:S15]  /*591d0*/  IMAD.MOV.U32 R3, RZ, RZ, R19 ;  /* 0x000000ffff037224 */ /* 0x000fde00078e0013 */
[----:B------:R-:W-:-:S02]  /*591e0*/  NOP ;  /* 0x0000000000007918 */ /* 0x000fc40000000000 */
[----:B------:R0:W-:Y:S02]  /*591f0*/  STL.64 [R1+0x180], R8 ;  /* 0x0001800801007387 */ /* 0x0001e40000100a00 */
[----:B0-----:R-:W-:Y:S02]  /*59200*/  IMAD.MOV.U32 R8, RZ, RZ, R18 ;  /* 0x000000ffff087224 */ /* 0x001fe400078e0012 */
[----:B------:R-:W0:Y:S01]  /*59210*/  LDSM.16.MT88.4 R16, [R0+UR4+0x14080] ;  /* 0x014080040010783b */ /* 0x000e220008004200 */
[----:B--2---:R-:W-:Y:S03]  /*59220*/  HMMA.16816.F32.BF16 R12, R4, R14, R20 ;  /* 0x0000000e040c723c */ /* 0x004fe60000041814 */
[----:B------:R-:W-:Y:S04]  /*59230*/  STL.64 [R1+0x188], R10 ;  /* 0x0001880a01007387 */ /* 0x000fe80000100a00 */
[----:B0-----:R-:W-:Y:S04]  /*59240*/  STL.64 [R1+0x4358], R18 ;  /* 0x0043581201007387 */ /* 0x001fe80000100a00 */
[----:B------:R0:W-:Y:S04]  /*59250*/  STL.64 [R1+0x4350], R16 ;  /* 0x0043501001007387 */ /* 0x0001e80000100a00 */
[----:B0-----:R-:W2:Y:S08]  /*59260*/  LDL.LU R16, [R1+0x420] ;  /* 0x0004200001107983 */ /* 0x001eb00000300800 */
[----:B------:R-:W-:Y:S04]  /*59270*/  STL.64 [R1+0x280], R12 ;  /* 0x0002800c01007387 */ /* 0x000fe80000100a00 */
[----:B------:R-:W-:Y:S04]  /*59280*/  STL.64 [R1+0x288], R14 ;  /* 0x0002880e01007387 */ /* 0x000fe80000100a00 */
[----:B------:R-:W2:Y:S04]  /*59290*/  LDL.LU R17, [R1+0x424] ;  /* 0x0004240001117983 */ /* 0x000ea80000300800 */
[----:B------:R-:W3:Y:S04]  /*592a0*/  LDL.LU R18, [R1+0x428] ;  /* 0x0004280001127983 */ /* 0x000ee80000300800 */
[----:B------:R-:W3:Y:S04]  /*592b0*/  LDL.LU R19, [R1+0x42c] ;  /* 0x00042c0001137983 */ /* 0x000ee80000300800 */
[----:B------:R-:W0:Y:S04]  /*592c0*/  LDSM.16.MT88.4 R12, [R0+UR4+0x14100] ;  /* 0x01410004000c783b */ /* 0x000e280008004200 */
        /* <DEDUP_REMOVED lines=10> */
[----:B---3--:R1:W-:Y:S04]  /*59370*/  STL.64 [R1+0x4448], R18 ;  /* 0x0044481201007387 */ /* 0x0083e80000100a00 */
[----:B--2---:R-:W-:Y:S04]  /*59380*/  STL.64 [R1+0x4440], R16 ;  /* 0x0044401001007387 */ /* 0x004fe80000100a00 */
[----:B-1----:R-:W2:Y:S04]  /*59390*/  LDL.64 R18, [R1+0x8] ;  /* 0x0000080001127983 */ /* 0x002ea80000100a00 */
[----:B--2---:R1:W-:Y:S02]  /*593a0*/  STL.64 [R1+0x4460], R18 ;  /* 0x0044601201007387 */ /* 0x0043e40000100a00 */
[----:B-1----:R-:W-:-:S02]  /*593b0*/  IMAD.MOV.U32 R18, RZ, RZ, R8 ;  /* 0x000000ffff127224 */ /* 0x002fc400078e0008 */
[----:B------:R-:W-:-:S05]  /*593c0*/  IMAD.MOV.U32 R19, RZ, RZ, R3 ;  /* 0x000000ffff137224 */ /* 0x000fca00078e0003 */
[----:B------:R1:W-:Y:S04]  /*593d0*/  STL.64 [R1+0x4488], R18 ;  /* 0x0044881201007387 */ /* 0x0003e80000100a00 */
[----:B------:R-:W2:Y:S04]  /*593e0*/  LDL.LU R16, [R1+0x290] ;  /* 0x0002900001107983 */ /* 0x000ea80000300800 */
[----:B------:R-:W2:Y:S04]  /*593f0*/  LDL.LU R17, [R1+0x294] ;  /* 0x0002940001117983 */ /* 0x000ea80000300800 */
[----:B-1----:R-:W2:Y:S04]  /*59400*/  LDL.LU R18, [R1+0x298] ;  /* 0x0002980001127983 */ /* 0x002ea80000300800 */
[----:B------:R-:W2:Y:S04]  /*59410*/  LDL.LU R19, [R1+0x29c] ;  /* 0x00029c0001137983 */ /* 0x000ea80000300800 */
[----:B------:R-:W3:Y:S04]  /*59420*/  LDL.LU.64 R8, [R1+0x50] ;  /* 0x0000500001087983 */ /* 0x000ee80000300a00 */
[----:B------:R-:W2:Y:S01]  /*59430*/  LDL.LU.64 R10, [R1+0x58] ;  /* 0x00005800010a7983 */ /* 0x000ea20000300a00 */
[C---:B----4-:R-:W-:Y:S03]  /*59440*/  HMMA.16816.F32.BF16 R20, R4.reuse, R26, R20 ;  /* 0x0000001a0414723c */ /* 0x050fe60000041814 */
[----:B--2---:R-:W-:Y:S04]  /*59450*/  STL.64 [R1+0x4458], R10 ;  /* 0x0044580a01007387 */ /* 0x004fe80000100a00 */
[----:B---3--:R1:W-:Y:S04]  /*59460*/  STL.64 [R1+0x4450], R8 ;  /* 0x0044500801007387 */ /* 0x0083e80000100a00 */
        /* <DEDUP_REMOVED lines=8> */
[----:B------:R-:W2:Y:S04]  /*594f0*/  LDL.LU R10, [R1+0x528] ;  /* 0x00052800010a7983 */ /* 0x000ea80000300800 */
[----:B------:R-:W2:Y:S04]  /*59500*/  LDL.LU R11, [R1+0x52c] ;  /* 0x00052c00010b7983 */ /* 0x000ea80000300800 */
[----:B0-----:R-:W-:Y:S04]  /*59510*/  STL.64 [R1+0x4308], R14 ;  /* 0x0043080e01007387 */ /* 0x001fe80000100a00 */
[----:B------:R0:W-:Y:S04]  /*59520*/  STL.64 [R1+0x4300], R12 ;  /* 0x0043000c01007387 */ /* 0x0001e80000100a00 */
[----:B0-----:R-:W3:Y:S04]  /*59530*/  LDL.LU R12, [R1+0x430] ;  /* 0x00043000010c7983 */ /* 0x001ee80000300800 */
[----:B------:R-:W3:Y:S04]  /*59540*/  LDL.LU R13, [R1+0x434] ;  /* 0x00043400010d7983 */ /* 0x000ee80000300800 */
[----:B------:R-:W3:Y:S04]  /*59550*/  LDL.LU R14, [R1+0x438] ;  /* 0x00043800010e7983 */ /* 0x000ee80000300800 */
[----:B------:R-:W3:Y:S04]  /*59560*/  LDL.LU R15, [R1+0x43c] ;  /* 0x00043c00010f7983 */ /* 0x000ee80000300800 */
[----:B------:R-:W-:Y:S04]  /*59570*/  STL.64 [R1+0x2a0], R20 ;  /* 0x0002a01401007387 */ /* 0x000fe80000100a00 */
[----:B------:R0:W-:Y:S04]  /*59580*/  STL.64 [R1+0x2a8], R22 ;  /* 0x0002a81601007387 */ /* 0x0001e80000100a00 */
[----:B0-----:R-:W4:Y:S02]  /*59590*/  LDL.LU.64 R22, [R1+0x4490] ;  /* 0x0044900001167983 */ /* 0x001f240000300a00 */
[----:B----4-:R-:W-:Y:S02]  /*595a0*/  HMMA.16816.F32.BF16 R4, R4, R22, R16 ;  /* 0x000000160404723c */ /* 0x010fe40000041810 */
        /* <DEDUP_REMOVED lines=25> */
[C---:B----4-:R-:W-:Y:S06]  /*59740*/  HMMA.16816.F32.BF16 R16, R4.reuse, R26, R16 ;  /* 0x0000001a0410723c */ /* 0x050fec0000041810 */
[----:B---3--:R-:W-:-:S15]  /*59750*/  HMMA.16816.F32.BF16 R4, R4, R22, R12 ;  /* 0x000000160404723c */ /* 0x008fde000004180c */
[----:B------:R-:W-:-:S02]  /*59760*/  NOP ;  /* 0x0000000000007918 */ /* 0x000fc40000000000 */
[----:B------:R-:W-:Y:S04]  /*59770*/  STL.64 [R1+0x330], R16 ;  /* 0x0003301001007387 */ /* 0x000fe80000100a00 */
[----:B------:R0:W-:Y:S04]  /*59780*/  STL.64 [R1+0x338], R18 ;  /* 0x0003381201007387 */ /* 0x0001e80000100a00 */
[----:B0-----:R-:W2:Y:S04]  /*59790*/  LDL.LU.64 R18, [R1+0x4438] ;  /* 0x0044380001127983 */ /* 0x001ea80000300a00 */
[----:B------:R-:W2:Y:S04]  /*597a0*/  LDL.LU.64 R16, [R1+0x4430] ;  /* 0x0044300001107983 */ /* 0x000ea80000300a00 */
[----:B------:R0:W-:Y:S04]  /*597b0*/  STL.64 [R1+0x4428], R26 ;  /* 0x0044281a01007387 */ /* 0x0001e80000100a00 */
[----:B0-----:R-:W2:Y:S04]  /*597c0*/  LDL.64 R26, [R1+0x18] ;  /* 0x00001800011a7983 */ /* 0x001ea80000100a00 */
[----:B------:R-:W3:Y:S04]  /*597d0*/  LDL.LU R12, [R1+0x310] ;  /* 0x00031000010c7983 */ /* 0x000ee80000300800 */
[----:B------:R0:W-:Y:S04]  /*597e0*/  STL.64 [R1+0x320], R4 ;  /* 0x0003200401007387 */ /* 0x0001e80000100a00 */
[----:B------:R1:W-:Y:S04]  /*597f0*/  STL.64 [R1+0x328], R6 ;  /* 0x0003280601007387 */ /* 0x0003e80000100a00 */
[----:B------:R-:W3:Y:S04]  /*59800*/  LDL.LU R13, [R1+0x314] ;  /* 0x00031400010d7983 */ /* 0x000ee80000300800 */
[----:B------:R-:W4:Y:S04]  /*59810*/  LDL.LU R14, [R1+0x318] ;  /* 0x00031800010e7983 */ /* 0x000f280000300800 */
[----:B------:R-:W4:Y:S04]  /*59820*/  LDL.LU R15, [R1+0x31c] ;  /* 0x00031c00010f7983 */ /* 0x000f280000300800 */
[----:B0-----:R-:W2:Y:S04]  /*59830*/  LDL.LU R4, [R1+0x4f0] ;  /* 0x0004f00001047983 */ /* 0x001ea80000300800 */
[----:B------:R-:W2:Y:S04]  /*59840*/  LDL.LU R5, [R1+0x4f4] ;  /* 0x0004f40001057983 */ /* 0x000ea80000300800 */
[----:B-1----:R-:W2:Y:S04]  /*59850*/  LDL.LU R6, [R1+0x4f8] ;  /* 0x0004f80001067983 */ /* 0x002ea80000300800 */
[----:B------:R-:W2:Y:S04]  /*59860*/  LDL.LU R7, [R1+0x4fc] ;  /* 0x0004fc0001077983 */ /* 0x000ea80000300800 */
[----:B----4-:R-:W-:Y:S04]  /*59870*/  STL.64 [R1+0x4318], R14 ;  /* 0x0043180e01007387 */ /* 0x010fe80000100a00 */
[----:B---3--:R0:W-:Y:S04]  /*59880*/  STL.64 [R1+0x4310], R12 ;  /* 0x0043100c01007387 */ /* 0x0081e80000100a00 */
[----:B0-----:R-:W3:Y:S04]  /*59890*/  LDL.LU R12, [R1+0x340] ;  /* 0x00034000010c7983 */ /* 0x001ee80000300800 */
[----:B------:R-:W3:Y:S04]  /*598a0*/  LDL.LU R13, [R1+0x344] ;  /* 0x00034400010d7983 */ /* 0x000ee80000300800 */
[----:B------:R-:W4:Y:S04]  /*598b0*/  LDL.LU R14, [R1+0x348] ;  /* 0x00034800010e7983 */ /* 0x000f280000300800 */
[----:B------:R-:W4:Y:S01]  /*598c0*/  LDL.LU R15, [R1+0x34c] ;  /* 0x00034c00010f7983 */ /* 0x000f220000300800 */
[----:B--2---:R-:W-:Y:S06]  /*598d0*/  HMMA.16816.F32.BF16 R16, R8, R26, R16 ;  /* 0x0000001a0810723c */ /* 0x004fec0000041810 */
[----:B------:R-:W-:-:S02]  /*598e0*/  IMAD.MOV.U32 R29, RZ, RZ, R27 ;  /* 0x000000ffff1d7224 */ /* 0x000fc400078e001b */
[----:B------:R-:W-:Y:S02]  /*598f0*/  IMAD.MOV.U32 R25, RZ, RZ, R8 ;  /* 0x000000ffff197224 */ /* 0x000fe400078e0008 */
[----:B------:R-:W-:Y:S01]  /*59900*/  IMAD.MOV.U32 R24, RZ, RZ, R9 ;  /* 0x000000ffff187224 */ /* 0x000fe200078e0009 */
[----:B----4-:R0:W-:Y:S04]  /*59910*/  STL.64 [R1+0x4328], R14 ;  /* 0x0043280e01007387 */ /* 0x0101e80000100a00 */
[----:B---3--:R1:W-:Y:S01]  /*59920*/  STL.64 [R1+0x4320], R12 ;  /* 0x0043200c01007387 */ /* 0x0083e20000100a00 */
[----:B0-----:R-:W-:Y:S02]  /*59930*/  IMAD.MOV.U32 R15, RZ, RZ, R3 ;  /* 0x000000ffff0f7224 */ /* 0x001fe400078e0003 */
[----:B------:R-:W-:-:S02]  /*59940*/  IMAD.MOV.U32 R3, RZ, RZ, R26 ;  /* 0x000000ffff037224 */ /* 0x000fc400078e001a */
[----:B-1----:R-:W-:Y:S01]  /*59950*/  IMAD.MOV.U32 R13, RZ, RZ, R10 ;  /* 0x000000ffff0d7224 */ /* 0x002fe200078e000a */
[----:B------:R-:W2:Y:S01]  /*59960*/  LDL.LU.64 R26, [R1+0x4428] ;  /* 0x00442800011a7983 */ /* 0x000ea20000300a00 */
[----:B------:R-:W-:-:S03]  /*59970*/  IMAD.MOV.U32 R12, RZ, RZ, R11 ;  /* 0x000000ffff0c7224 */ /* 0x000fc600078e000b */
[----:B------:R-:W3:Y:S04]  /*59980*/  LDL.LU.64 R10, [R1+0x4420] ;  /* 0x00442000010a7983 */ /* 0x000ee80000300a00 */
[----:B------:R-:W4:Y:S01]  /*59990*/  LDL.LU.64 R8, [R1+0x4418] ;  /* 0x0044180001087983 */ /* 0x000f220000300a00 */
[----:B------:R-:W-:Y:S02]  /*599a0*/  IMAD.MOV.U32 R14, RZ, RZ, R20 ;  /* 0x000000ffff0e7224 */ /* 0x000fe400078e0014 */
[----:B------:R-:W-:Y:S01]  /*599b0*/  IMAD.MOV.U32 R21, RZ, RZ, R18 ;  /* 0x000000ffff157224 */ /* 0x000fe200078e0012 */
[----:B------:R3:W-:Y:S01]  /*599c0*/  STL.64 [R1+0x350], R16 ;  /* 0x0003501001007387 */ /* 0x0007e20000100a00 */
[----:B------:R-:W-:-:S03]  /*599d0*/  IMAD.MOV.U32 R20, RZ, RZ, R19 ;  /* 0x000000ffff147224 */ /* 0x000fc600078e0013 */
[----:B------:R-:W-:Y:S04]  /*599e0*/  STL.64 [R1+0x4408], R22 ;  /* 0x0044081601007387 */ /* 0x000fe80000100a00 */
[----:B------:R-:W-:Y:S01]  /*599f0*/  STL.64 [R1+0x4400], R20 ;  /* 0x0044001401007387 */ /* 0x000fe20000100a00 */
[----:B---3--:R-:W-:Y:S02]  /*59a00*/  IMAD.MOV.U32 R16, RZ, RZ, R11 ;  /* 0x000000ffff107224 */ /* 0x008fe400078e000b */
[----:B------:R-:W-:Y:S02]  /*59a10*/  IMAD.MOV.U32 R17, RZ, RZ, R10 ;  /* 0x000000ffff117224 */ /* 0x000fe400078e000a */
[----:B----4-:R-:W-:Y:S02]  /*59a20*/  IMAD.MOV.U32 R18, RZ, RZ, R9 ;  /* 0x000000ffff127224 */ /* 0x010fe400078e0009 */
[----:B------:R-:W-:-:S02]  /*59a30*/  IMAD.MOV.U32 R19, RZ, RZ, R8 ;  /* 0x000000ffff137224 */ /* 0x000fc400078e0008 */
[----:B------:R-:W0:Y:S04]  /*59a40*/  LDSM.16.MT88.4 R8, [R0+UR4+0x14180] ;  /* 0x014180040008783b */ /* 0x000e280008004200 */
[----:B------:R-:W-:Y:S04]  /*59a50*/  STL.64 [R1+0x43a8], R18 ;  /* 0x0043a81201007387 */ /* 0x000fe80000100a00 */
[----:B------:R-:W-:Y:S04]  /*59a60*/  STL.64 [R1+0x43a0], R16 ;  /* 0x0043a01001007387 */ /* 0x000fe80000100a00 */
[----:B0-----:R0:W-:Y:S04]  /*59a70*/  STL.64 [R1+0x42c8], R10 ;  /* 0x0042c80a01007387 */ /* 0x0011e80000100a00 */
[----:B------:R1:W-:Y:S01]  /*59a80*/  STL.64 [R1+0x42c0], R8 ;  /* 0x0042c00801007387 */ /* 0x0003e20000100a00 */
[----:B0-----:R-:W-:-:S02]  /*59a90*/  IMAD.MOV.U32 R10, RZ, RZ, R3 ;  /* 0x000000ffff0a7224 */ /* 0x001fc400078e0003 */
[----:B------:R-:W-:Y:S01]  /*59aa0*/  IMAD.MOV.U32 R11, RZ, RZ, R29 ;  /* 0x000000ffff0b7224 */ /* 0x000fe200078e001d */
[----:B------:R-:W3:Y:S04]  /*59ab0*/  LDL.LU R3, [R1+0x4414] ;  /* 0x0044140001037983 */ /* 0x000ee80000300800 */
[----:B------:R-:W4:Y:S01]  /*59ac0*/  LDL.LU R29, [R1+0x4410] ;  /* 0x00441000011d7983 */ /* 0x000f220000300800 */
[----:B-1----:R-:W-:Y:S02]  /*59ad0*/  IMAD.MOV.U32 R8, RZ, RZ, R25 ;  /* 0x000000ffff087224 */ /* 0x002fe400078e0019 */
[----:B------:R-:W-:Y:S01]  /*59ae0*/  IMAD.MOV.U32 R9, RZ, RZ, R24 ;  /* 0x000000ffff097224 */ /* 0x000fe200078e0018 */
[----:B------:R0:W-:Y:S02]  /*59af0*/  STL.64 [R1+0x43e8], R10 ;  /* 0x0043e80a01007387 */ /* 0x0001e40000100a00 */
[----:B0-----:R-:W-:-:S02]  /*59b00*/  IMAD.MOV.U32 R10, RZ, RZ, R13 ;  /* 0x000000ffff0a7224 */ /* 0x001fc400078e000d */
[----:B------:R-:W-:-:S07]  /*59b10*/  IMAD.MOV.U32 R11, RZ, RZ, R12 ;  /* 0x000000ffff0b7224 */ /* 0x000fce00078e000c */
[----:B------:R-:W-:Y:S01]  /*59b20*/  HMMA.16816.F32.BF16 R16, R8, R14, R4 ;  /* 0x0000000e0810723c */ /* 0x000fe20000041804 */
[----:B------:R-:W0:Y:S05]  /*59b30*/  LDSM.16.MT88.4 R4, [R0+UR4+0x14200] ;  /* 0x014200040004783b */ /* 0x000e2a0008004200 */
[----:B------:R-:W-:-:S15]  /*59b40*/  STL.64 [R1+0x43e0], R14 ;  /* 0x0043e00e01007387 */ /* 0x000fde0000100a00 */
[----:B------:R-:W-:-:S02]  /*59b50*/  NOP ;  /* 0x0000000000007918 */ /* 0x000fc40000000000 */
[----:B------:R-:W-:Y:S04]  /*59b60*/  STL.64 [R1+0x380], R16 ;  /* 0x0003801001007387 */ /* 0x000fe80000100a00 */
[----:B------:R-:W-:Y:S04]  /*59b70*/  STL.64 [R1+0x388], R18 ;  /* 0x0003881201007387 */ /* 0x000fe80000100a00 */
[----:B0-----:R-:W-:Y:S04]  /*59b80*/  STL.64 [R1+0x4288], R6 ;  /* 0x0042880601007387 */ /* 0x001fe80000100a00 */
        /* <DEDUP_REMOVED lines=11> */
[----:B------:R-:W2:Y:S01]  /*59c40*/  LDL.LU R16, [R1+0x30] ;  /* 0x0000300001107983 */ /* 0x000ea20000300800 */
[----:B------:R-:W-:-:S02]  /*59c50*/  IMAD.MOV.U32 R18, RZ, RZ, R3 ;  /* 0x000000ffff127224 */ /* 0x000fc400078e0003 */
[----:B------:R-:W-:Y:S02]  /*59c60*/  IMAD.MOV.U32 R19, RZ, RZ, R2 ;  /* 0x000000ffff137224 */ /* 0x000fe400078e0002 */
[----:B----4-:R-:W-:-:S03]  /*59c70*/  IMAD.MOV.U32 R17, RZ, RZ, R29 ;  /* 0x000000ffff117224 */ /* 0x010fc600078e001d */
        /* <DEDUP_REMOVED lines=50> */
[C---:B----4-:R-:W-:Y:S03]  /*59fa0*/  HMMA.16816.F32.BF16 R20, R8.reuse, R26, R20 ;  /* 0x0000001a0814723c */ /* 0x050fe60000041814 */
        /* <DEDUP_REMOVED lines=16> */
[----:B---3--:R-:W-:Y:S03]  /*5a0b0*/  HMMA.16816.F32.BF16 R8, R8, R22, R16 ;  /* 0x000000160808723c */ /* 0x008fe60000041810 */
[----:B------:R-:W3:Y:S04]  /*5a0c0*/  LDL.LU.64 R18, [R1+0x43f8] ;  /* 0x0043f80001127983 */ /* 0x000ee80000300a00 */
[----:B------:R-:W3:-:S15]  /*5a0d0*/  LDL.LU.64 R16, [R1+0x43f0] ;  /* 0x0043f00001107983 */ /* 0x000ede0000300a00 */
[----:B------:R-:W-:-:S01]  /*5a0e0*/  NOP ;  /* 0x0000000000007918 */ /* 0x000fc20000000000 */
        /* <DEDUP_REMOVED lines=76> */
[----:B------:R-:W3:Y:S02]  /*5a5b0*/  LDL.LU.64 R12, [R1+0x4310] ;  /* 0x00431000010c7983 */ /* 0x000ee40000300a00 */
[----:B---3--:R-:W-:Y:S02]  /*5a5c0*/  HMMA.16816.F32.BF16 R16, R16, R22, R12 ;  /* 0x000000161010723c */ /* 0x008fe4000004180c */
[----:B------:R-:W2:Y:S04]  /*5a5d0*/  LDL.LU.64 R14, [R1+0x4308] ;  /* 0x00430800010e7983 */ /* 0x000ea80000300a00 */
[----:B------:R-:W2:Y:S04]  /*5a5e0*/  LDL.LU.64 R12, [R1+0x4300] ;  /* 0x00430000010c7983 */ /* 0x000ea80000300a00 */
[----:B------:R-:W-:Y:S04]  /*5a5f0*/  STL.64 [R1+0x42d8], R22 ;  /* 0x0042d81601007387 */ /* 0x000fe80000100a00 */
[----:B----4-:R-:W-:Y:S09]  /*5a600*/  STL.64 [R1+0x42d0], R20 ;  /* 0x0042d01401007387 */ /* 0x010ff20000100a00 */
[----:B------:R-:W-:Y:S04]  /*5a610*/  STL.64 [R1+0x4a0], R16 ;  /* 0x0004a01001007387 */ /* 0x000fe80000100a00 */
[----:B------:R0:W-:Y:S04]  /*5a620*/  STL.64 [R1+0x4a8], R18 ;  /* 0x0004a81201007387 */ /* 0x0001e80000100a00 */
[----:B0-----:R-:W3:Y:S01]  /*5a630*/  LDL R19, [R1+0x35f8] ;  /* 0x0035f80001137983 */ /* 0x001ee20000100800 */
[----:B--2---:R-:W-:Y:S03]  /*5a640*/  HMMA.16816.F32.BF16 R4, R12, R10, R4 ;  /* 0x0000000a0c04723c */ /* 0x004fe60000041804 */
[----:B---3--:R0:W-:Y:S04]  /*5a650*/  STL [R1+0x4238], R19 ;  /* 0x0042381301007387 */ /* 0x0081e80000100800 */
[----:B------:R-:W-:Y:S04]  /*5a660*/  STL.64 [R1+0x42f8], R14 ;  /* 0x0042f80e01007387 */ /* 0x000fe80000100a00 */
[----:B------:R-:W-:-:S12]  /*5a670*/  STL.64 [R1+0x42f0], R12 ;  /* 0x0042f00c01007387 */ /* 0x000fd80000100a00 */
[----:B------:R1:W-:Y:S04]  /*5a680*/  STL.64 [R1+0x510], R4 ;  /* 0x0005100401007387 */ /* 0x0003e80000100a00 */
[----:B------:R2:W-:Y:S04]  /*5a690*/  STL.64 [R1+0x518], R6 ;  /* 0x0005180601007387 */ /* 0x0005e80000100a00 */
[----:B------:R-:W3:Y:S04]  /*5a6a0*/  LDL.LU R16, [R1+0x70] ;  /* 0x0000700001107983 */ /* 0x000ee80000300800 */
[----:B------:R-:W3:Y:S04]  /*5a6b0*/  LDL.LU R17, [R1+0x74] ;  /* 0x0000740001117983 */ /* 0x000ee80000300800 */
[----:B------:R-:W4:Y:S04]  /*5a6c0*/  LDL.LU R18, [R1+0x78] ;  /* 0x0000780001127983 */ /* 0x000f280000300800 */
[----:B------:R-:W3:Y:S04]  /*5a6d0*/  LDSM.16.MT88.4 R12, [R0+UR4+0x14300] ;  /* 0x01430004000c783b */ /* 0x000ee80008004200 */
[----:B0-----:R-:W4:Y:S04]  /*5a6e0*/  LDL.LU R19, [R1+0x7c] ;  /* 0x00007c0001137983 */ /* 0x001f280000300800 */
        /* <DEDUP_REMOVED lines=24> */
[----:B---3--:R-:W-:Y:S04]  /*5a870*/  STL.64 [R1+0x42a8], R6 ;  /* 0x0042a80601007387 */ /* 0x008fe80000100a00 */
[----:B------:R0:W-:Y:S04]  /*5a880*/  STL.64 [R1+0x42a0], R4 ;  /* 0x0042a00401007387 */ /* 0x0001e80000100a00 */
[----:B0-----:R-:W3:Y:S04]  /*5a890*/  LDL.LU R4, [R1+0xe0] ;  /* 0x0000e00001047983 */ /* 0x001ee80000300800 */
[----:B------:R-:W3:Y:S04]  /*5a8a0*/  LDL.LU R5, [R1+0xe4] ;  /* 0x0000e40001057983 */ /* 0x000ee80000300800 */
[----:B------:R-:W2:Y:S04]  /*5a8b0*/  LDL.LU R6, [R1+0xe8] ;  /* 0x0000e80001067983 */ /* 0x000ea80000300800 */
[----:B------:R-:W2:Y:S04]  /*5a8c0*/  LDL.LU R7, [R1+0xec] ;  /* 0x0000ec0001077983 */ /* 0x000ea80000300800 */
[----:B--2---:R-:W-:Y:S04]  /*5a8d0*/  STL.64 [R1+0x42b8], R6 ;  /* 0x0042b80601007387 */ /* 0x004fe80000100a00 */
[----:B---3--:R0:W-:Y:S04]  /*5a8e0*/  STL.64 [R1+0x42b0], R4 ;  /* 0x0042b00401007387 */ /* 0x0081e80000100a00 */
        /* <DEDUP_REMOVED lines=8> */
[----:B------:R-:W4:Y:S04]  /*5a970*/  LDL.LU R18, [R1+0x98] ;  /* 0x0000980001127983 */ /* 0x000f280000300800 */
[----:B------:R-:W4:Y:S01]  /*5a980*/  LDL.LU R19, [R1+0x9c] ;  /* 0x00009c0001137983 */ /* 0x000f220000300800 */
[----:B------:R-:W-:-:S02]  /*5a990*/  IMAD.MOV.U32 R24, RZ, RZ, R14 ;  /* 0x000000ffff187224 */ /* 0x000fc400078e000e */
[----:B------:R-:W-:Y:S01]  /*5a9a0*/  IMAD.MOV.U32 R29, RZ, RZ, R15 ;  /* 0x000000ffff1d7224 */ /* 0x000fe200078e000f */
[----:B----4-:R0:W-:Y:S04]  /*5a9b0*/  STL.64 [R1+0x4258], R18 ;  /* 0x0042581201007387 */ /* 0x0101e80000100a00 */
[----:B---3--:R-:W-:Y:S04]  /*5a9c0*/  STL.64 [R1+0x4250], R16 ;  /* 0x0042501001007387 */ /* 0x008fe80000100a00 */
[----:B0-----:R-:W3:Y:S04]  /*5a9d0*/  LDL.64 R18, [R1+0x8] ;  /* 0x0000080001127983 */ /* 0x001ee80000100a00 */
[----:B------:R0:W-:Y:S04]  /*5a9e0*/  STL.64 [R1+0x40], R12 ;  /* 0x0000400c01007387 */ /* 0x0001e80000100a00 */
[----:B------:R-:W3:Y:S04]  /*5a9f0*/  LDL.LU.64 R14, [R1+0x42f8] ;  /* 0x0042f800010e7983 */ /* 0x000ee80000300a00 */
[----:B0-----:R-:W3:Y:S02]  /*5aa00*/  LDL.LU.64 R12, [R1+0x42f0] ;  /* 0x0042f000010c7983 */ /* 0x001ee40000300a00 */
[C---:B---3--:R-:W-:Y:S06]  /*5aa10*/  HMMA.16816.F32.BF16 R8, R12.reuse, R18, R8 ;  /* 0x000000120c08723c */ /* 0x048fec0000041808 */
[----:B------:R-:W-:-:S15]  /*5aa20*/  HMMA.16816.F32.BF16 R20, R12, R26, R20 ;  /* 0x0000001a0c14723c */ /* 0x000fde0000041814 */
[----:B------:R-:W-:-:S02]  /*5aa30*/  NOP ;  /* 0x0000000000007918 */ /* 0x000fc40000000000 */
[----:B------:R-:W-:Y:S04]  /*5aa40*/  STL.64 [R1+0x500], R8 ;  /* 0x0005000801007387 */ /* 0x000fe80000100a00 */
[----:B------:R-:W-:Y:S04]  /*5aa50*/  STL.64 [R1+0x508], R10 ;  /* 0x0005080a01007387 */ /* 0x000fe80000100a00 */
[----:B------:R-:W0:Y:S02]  /*5aa60*/  LDSM.16.MT88.4 R8, [R0+UR4+0x14380] ;  /* 0x014380040008783b */ /* 0x000e240008004200 */
[----:B0-----:R-:W-:-:S02]  /*5aa70*/  IMAD.MOV.U32 R0, RZ, RZ, R10 ;  /* 0x000000ffff007224 */ /* 0x001fc400078e000a */
[----:B------:R-:W-:Y:S02]  /*5aa80*/  IMAD.MOV.U32 R3, RZ, RZ, R11 ;  /* 0x000000ffff037224 */ /* 0x000fe400078e000b */
[----:B------:R-:W-:Y:S02]  /*5aa90*/  IMAD.MOV.U32 R25, RZ, RZ, R8 ;  /* 0x000000ffff197224 */ /* 0x000fe400078e0008 */
[----:B------:R-:W-:Y:S01]  /*5aaa0*/  IMAD.MOV.U32 R2, RZ, RZ, R9 ;  /* 0x000000ffff027224 */ /* 0x000fe200078e0009 */
[----:B------:R-:W3:Y:S04]  /*5aab0*/  LDL.LU.64 R10, [R1+0x42e8] ;  /* 0x0042e800010a7983 */ /* 0x000ee80000300a00 */
[----:B------:R-:W3:Y:S04]  /*5aac0*/  LDL.LU.64 R8, [R1+0x42e0] ;  /* 0x0042e00001087983 */ /* 0x000ee80000300a00 */
[----:B------:R-:W-:Y:S04]  /*5aad0*/  STL.64 [R1+0x4f0], R20 ;  /* 0x0004f01401007387 */ /* 0x000fe80000100a00 */
[----:B------:R0:W-:Y:S04]  /*5aae0*/  STL.64 [R1+0x4f8], R22 ;  /* 0x0004f81601007387 */ /* 0x0001e80000100a00 */
[----:B0-----:R-:W3:Y:S04]  /*5aaf0*/  LDL.LU.64 R22, [R1+0x42d8] ;  /* 0x0042d80001167983 */ /* 0x001ee80000300a00 */
[----:B------:R-:W4:Y:S01]  /*5ab00*/  LDL.LU.64 R20, [R1+0x42d0] ;  /* 0x0042d00001147983 */ /* 0x000f220000300a00 */
[----:B---3--:R-:W-:Y:S03]  /*5ab10*/  HMMA.16816.F32.BF16 R12, R12, R22, R8 ;  /* 0x000000160c0c723c */ /* 0x008fe60000041808 */
[----:B------:R-:W2:Y:S04]  /*5ab20*/  LDL.LU.64 R10, [R1+0x42c8] ;  /* 0x0042c800010a7983 */ /* 0x000ea80000300a00 */
[----:B------:R-:W2:-:S15]  /*5ab30*/  LDL.LU.64 R8, [R1+0x42c0] ;  /* 0x0042c00001087983 */ /* 0x000e9e0000300a00 */
[----:B------:R-:W-:-:S01]  /*5ab40*/  NOP ;  /* 0x0000000000007918 */ /* 0x000fc20000000000 */
[----:B------:R0:W-:Y:S04]  /*5ab50*/  STL.64 [R1+0x490], R12 ;  /* 0x0004900c01007387 */ /* 0x0001e80000100a00 */
[----:B------:R1:W-:Y:S04]  /*5ab60*/  STL.64 [R1+0x498], R14 ;  /* 0x0004980e01007387 */ /* 0x0003e80000100a00 */
[----:B0-----:R-:W3:Y:S04]  /*5ab70*/  LDL.LU.64 R12, [R1+0x50] ;  /* 0x00005000010c7983 */ /* 0x001ee80000300a00 */
[----:B-1----:R-:W4:Y:S04]  /*5ab80*/  LDL.LU.64 R14, [R1+0x58] ;  /* 0x00005800010e7983 */ /* 0x002f280000300a00 */
[----:B----4-:R-:W-:Y:S04]  /*5ab90*/  STL.64 [R1+0x4268], R14 ;  /* 0x0042680e01007387 */ /* 0x010fe80000100a00 */
[----:B---3--:R0:W-:Y:S04]  /*5aba0*/  STL.64 [R1+0x4260], R12 ;  /* 0x0042600c01007387 */ /* 0x0081e80000100a00 */
[----:B0-----:R-:W3:Y:S04]  /*5abb0*/  LDL.LU R12, [R1+0xa0] ;  /* 0x0000a000010c7983 */ /* 0x001ee80000300800 */
[----:B------:R-:W3:Y:S04]  /*5abc0*/  LDL.LU R13, [R1+0xa4] ;  /* 0x0000a400010d7983 */ /* 0x000ee80000300800 */
[----:B------:R-:W4:Y:S04]  /*5abd0*/  LDL.LU R14, [R1+0xa8] ;  /* 0x0000a800010e7983 */ /* 0x000f280000300800 */
[----:B------:R-:W4:Y:S04]  /*5abe0*/  LDL.LU R15, [R1+0xac] ;  /* 0x0000ac00010f7983 */ /* 0x000f280000300800 */
[----:B----4-:R0:W-:Y:S04]  /*5abf0*/  STL.64 [R1+0x4278], R14 ;  /* 0x0042780e01007387 */ /* 0x0101e80000100a00 */
[----:B---3--:R-:W-:Y:S04]  /*5ac00*/  STL.64 [R1+0x4270], R12 ;  /* 0x0042700c01007387 */ /* 0x008fe80000100a00 */
[----:B0-----:R-:W2:Y:S02]  /*5ac10*/  LDL.64 R14, [R1+0x18] ;  /* 0x00001800010e7983 */ /* 0x001ea40000100a00 */
        /* <DEDUP_REMOVED lines=26> */
[----:B-1----:R-:W2:Y:S04]  /*5adc0*/  LDL.LU R10, [R1+0xb8] ;  /* 0x0000b800010a7983 */ /* 0x002ea80000300800 */
[----:B------:R-:W2:Y:S02]  /*5add0*/  LDL.LU R11, [R1+0xbc] ;  /* 0x0000bc00010b7983 */ /* 0x000ea40000300800 */
[----:B--2---:R-:W-:-:S15]  /*5ade0*/  HMMA.16816.F32.BF16 R8, R4, R14, R8 ;  /* 0x0000000e0408723c */ /* 0x004fde0000041808 */
[----:B------:R-:W-:-:S08]  /*5adf0*/  NOP ;  /* 0x0000000000007918 */ /* 0x000fd00000000000 */
[----:B------:R0:W-:Y:S04]  /*5ae00*/  STL.64 [R1+0xb0], R8 ;  /* 0x0000b00801007387 */ /* 0x0001e80000100a00 */
[----:B------:R1:W-:Y:S01]  /*5ae10*/  STL.64 [R1+0xb8], R10 ;  /* 0x0000b80a01007387 */ /* 0x0003e20000100a00 */
[----:B0-----:R-:W-:Y:S02]  /*5ae20*/  IMAD.MOV.U32 R9, RZ, RZ, R14 ;  /* 0x000000ffff097224 */ /* 0x001fe400078e000e */
[----:B------:R-:W-:Y:S02]  /*5ae30*/  IMAD.MOV.U32 R8, RZ, RZ, R15 ;  /* 0x000000ffff087224 */ /* 0x000fe400078e000f */
[----:B------:R-:W2:Y:S04]  /*5ae40*/  LDL.LU.64 R14, [R1+0x4278] ;  /* 0x00427800010e7983 */ /* 0x000ea80000300a00 */
[----:B------:R-:W2:Y:S01]  /*5ae50*/  LDL.LU.64 R12, [R1+0x4270] ;  /* 0x00427000010c7983 */ /* 0x000ea20000300a00 */
[----:B-1----:R-:W-:-:S02]  /*5ae60*/  IMAD.MOV.U32 R11, RZ, RZ, R18 ;  /* 0x000000ffff0b7224 */ /* 0x002fc400078e0012 */
        /* <DEDUP_REMOVED lines=14> */
[----:B------:R-:W3:Y:S04]  /*5af50*/  LDL.LU.64 R16, [R1+0x4240] ;  /* 0x0042400001107983 */ /* 0x000ee80000300a00 */
[----:B------:R-:W-:Y:S04]  /*5af60*/  STL.64 [R1+0x4230], R26 ;  /* 0x0042301a01007387 */ /* 0x000fe80000100a00 */
[----:B------:R0:W-:Y:S04]  /*5af70*/  STL.64 [R1+0x4228], R24 ;  /* 0x0042281801007387 */ /* 0x0001e80000100a00 */
[----:B0-----:R-:W2:Y:S04]  /*5af80*/  LDL.LU R24, [R1+0xf0] ;  /* 0x0000f00001187983 */ /* 0x001ea80000300800 */
[----:B------:R-:W2:Y:S04]  /*5af90*/  LDL.LU R25, [R1+0xf4] ;  /* 0x0000f40001197983 */ /* 0x000ea80000300800 */
[----:B------:R-:W2:Y:S04]  /*5afa0*/  LDL.LU R26, [R1+0xf8] ;  /* 0x0000f800011a7983 */ /* 0x000ea80000300800 */
[----:B------:R-:W2:Y:S01]  /*5afb0*/  LDL.LU R27, [R1+0xfc] ;  /* 0x0000fc00011b7983 */ /* 0x000ea20000300800 */
[----:B---3--:R-:W-:Y:S03]  /*5afc0*/  HMMA.16816.F32.BF16 R4, R4, R22, R16 ;  /* 0x000000160404723c */ /* 0x008fe60000041810 */
[----:B------:R-:W3:Y:S04]  /*5afd0*/  LDL.LU R19, [R1+0x4238] ;  /* 0x0042380001137983 */ /* 0x000ee80000300800 */
[----:B------:R-:W-:Y:S04]  /*5afe0*/  STL.64 [R1+0x4208], R22 ;  /* 0x0042081601007387 */ /* 0x000fe80000100a00 */
[----:B------:R-:W-:-:S12]  /*5aff0*/  STL.64 [R1+0x4200], R20 ;  /* 0x0042001401007387 */ /* 0x000fd80000100a00 */
[----:B------:R-:W-:Y:S04]  /*5b000*/  STL.64 [R1+0x90], R4 ;  /* 0x0000900401007387 */ /* 0x000fe80000100a00 */
[----:B------:R-:W-:Y:S04]  /*5b010*/  STL.64 [R1+0x98], R6 ;  /* 0x0000980601007387 */ /* 0x000fe80000100a00 */
[----:B------:R-:W0:Y:S04]  /*5b020*/  LDSM.16.MT88.4 R4, [R28+UR4+0x18000] ;  /* 0x018000041c04783b */ /* 0x000e280008004200 */
[----:B0-----:R-:W-:Y:S04]  /*5b030*/  STL.64 [R1+0x30], R4 ;  /* 0x0000300401007387 */ /* 0x001fe80000100a00 */
[----:B------:R-:W-:Y:S01]  /*5b040*/  STL.64 [R1+0x38], R6 ;  /* 0x0000380601007387 */ /* 0x000fe20000100a00 */
[----:B------:R-:W-:-:S02]  /*5b050*/  IMAD.MOV.U32 R22, RZ, RZ, R11 ;  /* 0x000000ffff167224 */ /* 0x000fc400078e000b */
[----:B------:R-:W-:Y:S01]  /*5b060*/  IMAD.MOV.U32 R23, RZ, RZ, R10 ;  /* 0x000000ffff177224 */ /* 0x000fe200078e000a */
[----:B---3--:R-:W0:Y:S04]  /*5b070*/  LDSM.16.M88.4 R4, [R19+UR4+0x20080] ;  /* 0x020080041304783b */ /* 0x008e280008000200 */
[----:B0-----:R-:W-:Y:S04]  /*5b080*/  STL [R1+0x412c], R4 ;  /* 0x00412c0401007387 */ /* 0x001fe80000100800 */
[----:B------:R-:W-:Y:S04]  /*5b090*/  STL [R1+0x4128], R5 ;  /* 0x0041280501007387 */ /* 0x000fe80000100800 */
[----:B------:R0:W-:Y:S04]  /*5b0a0*/  STL [R1+0x3cc4], R6 ;  /* 0x003cc40601007387 */ /* 0x0001e80000100800 */
[----:B------:R1:W-:Y:S01]  /*5b0b0*/  STL [R1+0x3cc0], R7 ;  /* 0x003cc00701007387 */ /* 0x0003e20000100800 */
[----:B0-----:R-:W-:-:S02]  /*5b0c0*/  IMAD.MOV.U32 R6, RZ, RZ, R9 ;  /* 0x000000ffff067224 */ /* 0x001fc400078e0009 */
[----:B-1----:R-:W-:Y:S02]  /*5b0d0*/  IMAD.MOV.U32 R7, RZ, RZ, R8 ;  /* 0x000000ffff077224 */ /* 0x002fe400078e0008 */
[----:B------:R-:W0:Y:S05]  /*5b0e0*/  LDSM.16.M88.4 R8, [R19+UR4+0x20880] ;  /* 0x020880041308783b */ /* 0x000e2a0008000200 */
[----:B--2---:R-:W-:Y:S01]  /*5b0f0*/  HMMA.16816.F32.BF16 R4, R12, R6, R24 ;  /* 0x000000060c04723c */ /* 0x004fe20000041818 */
[----:B0-----:R0:W-:Y:S04]  /*5b100*/  STL [R1+0x4134], R8 ;  /* 0x0041340801007387 */ /* 0x0011e80000100800 */
[----:B------:R1:W-:Y:S04]  /*5b110*/  STL [R1+0x4130], R9 ;  /* 0x0041300901007387 */ /* 0x0003e80000100800 */
[----:B------:R2:W-:Y:S04]  /*5b120*/  STL [R1+0x3f44], R10 ;  /* 0x003f440a01007387 */ /* 0x0005e80000100800 */
[----:B------:R3:W-:Y:S04]  /*5b130*/  STL [R1+0x3f40], R11 ;  /* 0x003f400b01007387 */ /* 0x0007e80000100800 */
[----:B0-----:R-:W4:Y:S04]  /*5b140*/  LDL.LU R8, [R1+0x5f0] ;  /* 0x0005f00001087983 */ /* 0x001f280000300800 */
[----:B-1----:R-:W4:Y:S04]  /*5b150*/  LDL.LU R9, [R1+0x5f4] ;  /* 0x0005f40001097983 */ /* 0x002f280000300800 */
[----:B--2---:R-:W4:Y:S04]  /*5b160*/  LDL.LU R10, [R1+0x5f8] ;  /* 0x0005f800010a7983 */ /* 0x004f280000300800 */
[----:B---3--:R-:W4:Y:S04]  /*5b170*/  LDL.LU R11, [R1+0x5fc] ;  /* 0x0005fc00010b7983 */ /* 0x008f280000300800 */
[----:B------:R-:W2:Y:S04]  /*5b180*/  LDL.LU.64 R26, [R1+0x4230] ;  /* 0x00423000011a7983 */ /* 0x000ea80000300a00 */
[----:B------:R-:W3:Y:S04]  /*5b190*/  LDL.LU.64 R24, [R1+0x4228] ;  /* 0x0042280001187983 */ /* 0x000ee80000300a00 */
[----:B------:R0:W-:Y:S04]  /*5b1a0*/  STL.64 [R1+0x650], R4 ;  /* 0x0006500401007387 */ /* 0x0001e80000100a00 */
[----:B------:R1:W-:Y:S01]  /*5b1b0*/  STL.64 [R1+0x658], R6 ;  /* 0x0006580601007387 */ /* 0x0003e20000100a00 */
[----:B0-----:R-:W-:-:S02]  /*5b1c0*/  IMAD.MOV.U32 R5, RZ, RZ, R14 ;  /* 0x000000ffff057224 */ /* 0x001fc400078e000e */
[----:B-1----:R-:W-:Y:S02]  /*5b1d0*/  IMAD.MOV.U32 R7, RZ, RZ, R12 ;  /* 0x000000ffff077224 */ /* 0x002fe400078e000c */
[----:B------:R-:W-:Y:S02]  /*5b1e0*/  IMAD.MOV.U32 R6, RZ, RZ, R13 ;  /* 0x000000ffff067224 */ /* 0x000fe400078e000d */
[----:B------:R-:W-:Y:S02]  /*5b1f0*/  IMAD.MOV.U32 R4, RZ, RZ, R15 ;  /* 0x000000ffff047224 */ /* 0x000fe400078e000f */
[----:B------:R-:W0:Y:S04]  /*5b200*/  LDSM.16.M88.4 R12, [R19+UR4+0x21080] ;  /* 0x02108004130c783b */ /* 0x000e280008000200 */
[----:B------:R-:W1:Y:S04]  /*5b210*/  LDSM.16.M88.4 R16, [R19+UR4+0x21880] ;  /* 0x021880041310783b */ /* 0x000e680008000200 */
[----:B0-----:R-:W-:Y:S04]  /*5b220*/  STL [R1+0x413c], R12 ;  /* 0x00413c0c01007387 */ /* 0x001fe80000100800 */
[----:B------:R-:W-:Y:S04]  /*5b230*/  STL [R1+0x4138], R13 ;  /* 0x0041380d01007387 */ /* 0x000fe80000100800 */
[----:B------:R-:W-:Y:S04]  /*5b240*/  STL [R1+0x3cac], R14 ;  /* 0x003cac0e01007387 */ /* 0x000fe80000100800 */
[----:B------:R-:W-:Y:S04]  /*5b250*/  STL [R1+0x3ca8], R15 ;  /* 0x003ca80f01007387 */ /* 0x000fe80000100800 */
[----:B-1----:R-:W-:Y:S04]  /*5b260*/  STL [R1+0x3d0c], R18 ;  /* 0x003d0c1201007387 */ /* 0x002fe80000100800 */
[----:B------:R-:W-:Y:S04]  /*5b270*/  STL [R1+0x3d08], R19 ;  /* 0x003d081301007387 */ /* 0x000fe80000100800 */
[----:B------:R0:W-:Y:S04]  /*5b280*/  STL.64 [R1+0x4198], R16 ;  /* 0x0041981001007387 */ /* 0x0001e80000100a00 */
[----:B0-----:R-:W4:Y:S04]  /*5b290*/  LDL.LU R16, [R1+0x40] ;  /* 0x0000400001107983 */ /* 0x001f280000300800 */
[----:B------:R-:W4:Y:S01]  /*5b2a0*/  LDL.LU R17, [R1+0x44] ;  /* 0x0000440001117983 */ /* 0x000f220000300800 */
[----:B------:R-:W-:-:S02]  /*5b2b0*/  IMAD.MOV.U32 R19, RZ, RZ, R29 ;  /* 0x000000ffff137224 */ /* 0x000fc400078e001d */
[----:B---3--:R-:W-:Y:S02]  /*5b2c0*/  IMAD.MOV.U32 R18, RZ, RZ, R24 ;  /* 0x000000ffff127224 */ /* 0x008fe400078e0018 */
[----:B------:R-:W3:Y:S04]  /*5b2d0*/  LDL.LU R24, [R1+0x4220] ;  /* 0x0042200001187983 */ /* 0x000ee80000300800 */
[----:B------:R0:W-:Y:S02]  /*5b2e0*/  STL.64 [R1+0x41f0], R18 ;  /* 0x0041f01201007387 */ /* 0x0001e40000100a00 */
[----:B0-----:R-:W-:Y:S02]  /*5b2f0*/  IMAD.MOV.U32 R18, RZ, RZ, R5 ;  /* 0x000000ffff127224 */ /* 0x001fe400078e0005 */
[----:B------:R-:W-:Y:S01]  /*5b300*/  IMAD.MOV.U32 R19, RZ, RZ, R4 ;  /* 0x000000ffff137224 */ /* 0x000fe200078e0004 */
[----:B----4-:R0:W-:Y:S02]  /*5b310*/  STL.64 [R1+0x41e8], R16 ;  /* 0x0041e81001007387 */ /* 0x0101e40000100a00 */
[----:B0-----:R-:W-:-:S02]  /*5b320*/  IMAD.MOV.U32 R16, RZ, RZ, R7 ;  /* 0x000000ffff107224 */ /* 0x001fc400078e0007 */
[----:B------:R-:W-:Y:S02]  /*5b330*/  IMAD.MOV.U32 R17, RZ, RZ, R6 ;  /* 0x000000ffff117224 */ /* 0x000fe400078e0006 */
[----:B------:R-:W0:Y:S05]  /*5b340*/  LDSM.16.MT88.4 R4, [R28+UR4+0x18080] ;  /* 0x018080041c04783b */ /* 0x000e2a0008004200 */
[----:B------:R-:W-:Y:S01]  /*5b350*/  HMMA.16816.F32.BF16 R8, R16, R22, R8 ;  /* 0x000000161008723c */ /* 0x000fe20000041808 */
[----:B------:R-:W1:-:S15]  /*5b360*/  LDSM.16.MT88.4 R20, [R28+UR4+0x18100] ;  /* 0x018100041c14783b */ /* 0x000e5e0008004200 */
[----:B------:R-:W-:-:S08]  /*5b370*/  NOP ;  /* 0x0000000000007918 */ /* 0x000fd00000000000 */
[----:B------:R-:W-:Y:S02]  /*5b380*/  IMAD.MOV.U32 R14, RZ, RZ, R11 ;  /* 0x000000ffff0e7224 */ /* 0x000fe400078e000b */
[----:B------:R-:W-:Y:S01]  /*5b390*/  IMAD.MOV.U32 R15, RZ, RZ, R10 ;  /* 0x000000ffff0f7224 */ /* 0x000fe200078e000a */
[----:B0-----:R-:W-:Y:S04]  /*5b3a0*/  STL.64 [R1+0x20], R4 ;  /* 0x0000200401007387 */ /* 0x001fe80000100a00 */
[----:B------:R1:W-:Y:S04]  /*5b3b0*/  STL.64 [R1+0x640], R8 ;  /* 0x0006400801007387 */ /* 0x0003e80000100a00 */
[----:B------:R-:W-:Y:S04]  /*5b3c0*/  STL [R1+0x3e0c], R14 ;  /* 0x003e0c0e01007387 */ /* 0x000fe80000100800 */
[----:B------:R-:W-:Y:S01]  /*5b3d0*/  STL [R1+0x3e08], R15 ;  /* 0x003e080f01007387 */ /* 0x000fe20000100800 */
[----:B-1----:R-:W-:-:S05]  /*5b3e0*/  IMAD.MOV.U32 R9, RZ, RZ, R20 ;  /* 0x000000ffff097224 */ /* 0x002fca00078e0014 */
[----:B------:R0:W-:Y:S04]  /*5b3f0*/  STL [R1+0x41a0], R9 ;  /* 0x0041a00901007387 */ /* 0x0001e80000100800 */
[----:B------:R-:W4:Y:S04]  /*5b400*/  LDL.LU R8, [R1+0x170] ;  /* 0x0001700001087983 */ /* 0x000f280000300800 */
[----:B0-----:R-:W4:Y:S04]  /*5b410*/  LDL.LU R9, [R1+0x174] ;  /* 0x0001740001097983 */ /* 0x001f280000300800 */
[----:B------:R-:W2:Y:S04]  /*5b420*/  LDL.LU R10, [R1+0x178] ;  /* 0x00017800010a7983 */ /* 0x000ea80000300800 */
[----:B------:R-:W2:Y:S01]  /*5b430*/  LDL.LU R11, [R1+0x17c] ;  /* 0x00017c00010b7983 */ /* 0x000ea20000300800 */
[----:B------:R-:W-:-:S03]  /*5b440*/  IMAD.MOV.U32 R4, RZ, RZ, R21 ;  /* 0x000000ffff047224 */ /* 0x000fc600078e0015 */
[----:B------:R-:W3:Y:S01]  /*5b450*/  LDL.LU R20, [R1+0x5e0] ;  /* 0x0005e00001147983 */ /* 0x000ee20000300800 */
[----:B------:R-:W-:Y:S02]  /*5b460*/  IMAD.MOV.U32 R29, RZ, RZ, R6 ;  /* 0x000000ffff1d7224 */ /* 0x000fe400078e0006 */
[----:B------:R-:W-:Y:S01]  /*5b470*/  IMAD.MOV.U32 R5, RZ, RZ, R22 ;  /* 0x000000ffff057224 */ /* 0x000fe200078e0016 */
[----:B------:R-:W3:Y:S01]  /*5b480*/  LDL.LU R21, [R1+0x5e4] ;  /* 0x0005e40001157983 */ /* 0x000ee20000300800 */
[----:B------:R-:W-:-:S03]  /*5b490*/  IMAD.MOV.U32 R6, RZ, RZ, R23 ;  /* 0x000000ffff067224 */ /* 0x000fc600078e0017 */
[----:B------:R-:W3:Y:S04]  /*5b4a0*/  LDL.LU R22, [R1+0x5e8] ;  /* 0x0005e80001167983 */ /* 0x000ee80000300800 */
[----:B------:R-:W3:Y:S04]  /*5b4b0*/  LDL.LU R23, [R1+0x5ec] ;  /* 0x0005ec0001177983 */ /* 0x000ee80000300800 */
[----:B--2---:R-:W-:Y:S04]  /*5b4c0*/  STL.64 [R1+0x41b0], R10 ;  /* 0x0041b00a01007387 */ /* 0x004fe80000100a00 */
[----:B----4-:R0:W-:Y:S04]  /*5b4d0*/  STL.64 [R1+0x41a8], R8 ;  /* 0x0041a80801007387 */ /* 0x0101e80000100a00 */
[----:B0-----:R-:W2:Y:S04]  /*5b4e0*/  LDL.LU R8, [R1+0x230] ;  /* 0x0002300001087983 */ /* 0x001ea80000300800 */
[----:B------:R-:W2:Y:S04]  /*5b4f0*/  LDL.LU R9, [R1+0x234] ;  /* 0x0002340001097983 */ /* 0x000ea80000300800 */
[----:B------:R-:W4:Y:S04]  /*5b500*/  LDL.LU R10, [R1+0x238] ;  /* 0x00023800010a7983 */ /* 0x000f280000300800 */
[----:B------:R-:W4:Y:S04]  /*5b510*/  LDL.LU R11, [R1+0x23c] ;  /* 0x00023c00010b7983 */ /* 0x000f280000300800 */
[----:B----4-:R0:W-:Y:S04]  /*5b520*/  STL.64 [R1+0x41c0], R10 ;  /* 0x0041c00a01007387 */ /* 0x0101e80000100a00 */
[----:B--2---:R1:W-:Y:S04]  /*5b530*/  STL.64 [R1+0x41b8], R8 ;  /* 0x0041b80801007387 */ /* 0x0043e80000100a00 */
[----:B0-----:R-:W2:Y:S01]  /*5b540*/  LDL.LU.64 R10, [R1+0x8] ;  /* 0x00000800010a7983 */ /* 0x001ea20000300a00 */
[----:B---3--:R-:W-:Y:S03]  /*5b550*/  HMMA.16816.F32.BF16 R20, R16, R26, R20 ;  /* 0x0000001a1014723c */ /* 0x008fe60000041814 */
[----:B--2---:R0:W-:Y:S04]  /*5b560*/  STL.64 [R1+0x41f8], R10 ;  /* 0x0041f80a01007387 */ /* 0x0041e80000100a00 */
[----:B-1----:R-:W2:Y:S04]  /*5b570*/  LDL.LU R8, [R1+0x5d0] ;  /* 0x0005d00001087983 */ /* 0x002ea80000300800 */
[----:B------:R-:W2:Y:S04]  /*5b580*/  LDL.LU R9, [R1+0x5d4] ;  /* 0x0005d40001097983 */ /* 0x000ea80000300800 */
[----:B0-----:R-:W2:Y:S04]  /*5b590*/  LDL.LU R10, [R1+0x5d8] ;  /* 0x0005d800010a7983 */ /* 0x001ea80000300800 */
[----:B------:R-:W2:Y:S04]  /*5b5a0*/  LDL.LU R11, [R1+0x5dc] ;  /* 0x0005dc00010b7983 */ /* 0x000ea80000300800 */
[----:B------:R0:W-:Y:S04]  /*5b5b0*/  STL.64 [R1+0x4148], R6 ;  /* 0x0041480601007387 */ /* 0x0001e80000100a00 */
[----:B------:R1:W-:Y:S01]  /*5b5c0*/  STL.64 [R1+0x4140], R4 ;  /* 0x0041400401007387 */ /* 0x0003e20000100a00 */
[----:B0-----:R-:W-:-:S02]  /*5b5d0*/  IMAD.MOV.U32 R6, RZ, RZ, R0 ;  /* 0x000000ffff067224 */ /* 0x001fc400078e0000 */
[----:B-1----:R-:W-:Y:S02]  /*5b5e0*/  IMAD.MOV.U32 R4, RZ, RZ, R25 ;  /* 0x000000ffff047224 */ /* 0x002fe400078e0019 */
[----:B------:R-:W-:Y:S01]  /*5b5f0*/  IMAD.MOV.U32 R7, RZ, RZ, R3 ;  /* 0x000000ffff077224 */ /* 0x000fe200078e0003 */
[----:B------:R-:W3:Y:S01]  /*5b600*/  LDL.LU R25, [R1+0x421c] ;  /* 0x00421c0001197983 */ /* 0x000ee20000300800 */
[----:B------:R-:W-:-:S03]  /*5b610*/  IMAD.MOV.U32 R5, RZ, RZ, R2 ;  /* 0x000000ffff057224 */ /* 0x000fc600078e0002 */
[----:B------:R-:W4:Y:S04]  /*5b620*/  LDL.LU R2, [R1+0x4218] ;  /* 0x0042180001027983 */ /* 0x000f280000300800 */
[----:B------:R-:W4:Y:S04]  /*5b630*/  LDL.LU R0, [R1+0x4214] ;  /* 0x0042140001007983 */ /* 0x000f280000300800 */
[----:B------:R-:W4:Y:S04]  /*5b640*/  LDL.LU R3, [R1+0x4210] ;  /* 0x0042100001037983 */ /* 0x000f280000300800 */
[----:B------:R-:W-:Y:S04]  /*5b650*/  STL.64 [R1+0x41d0], R6 ;  /* 0x0041d00601007387 */ /* 0x000fe80000100a00 */
[----:B------:R0:W-:Y:S04]  /*5b660*/  STL.64 [R1+0x41c8], R4 ;  /* 0x0041c80401007387 */ /* 0x0001e80000100a00 */
        /* <DEDUP_REMOVED lines=10> */
[----:B------:R-:W2:Y:S04]  /*5b710*/  LDL.LU R6, [R1+0x258] ;  /* 0x0002580001067983 */ /* 0x000ea80000300800 */
[----:B------:R-:W2:Y:S04]  /*5b720*/  LDL.LU R7, [R1+0x25c] ;  /* 0x00025c0001077983 */ /* 0x000ea80000300800 */
[----:B------:R0:W-:Y:S04]  /*5b730*/  STL.64 [R1+0x630], R20 ;  /* 0x0006301401007387 */ /* 0x0001e80000100a00 */
[----:B------:R-:W3:Y:S04]  /*5b740*/  LDL.LU.64 R22, [R1+0x4208] ;  /* 0x0042080001167983 */ /* 0x000ee80000300a00 */
[----:B0-----:R-:W4:Y:S04]  /*5b750*/  LDL.LU.64 R20, [R1+0x4200] ;  /* 0x0042000001147983 */ /* 0x001f280000300a00 */
[----:B------:R-:W-:Y:S04]  /*5b760*/  STL [R1+0x3e14], R15 ;  /* 0x003e140f01007387 */ /* 0x000fe80000100800 */
[----:B------:R0:W-:Y:S04]  /*5b770*/  STL [R1+0x3e10], R14 ;  /* 0x003e100e01007387 */ /* 0x0001e80000100800 */
[----:B0-----:R-:W2:Y:S01]  /*5b780*/  LDL.LU.64 R14, [R1+0x18] ;  /* 0x00001800010e7983 */ /* 0x001ea20000300a00 */
[----:B---3--:R-:W-:Y:S03]  /*5b790*/  HMMA.16816.F32.BF16 R16, R16, R22, R8 ;  /* 0x000000161010723c */ /* 0x008fe60000041808 */
[----:B------:R-:W3:-:S15]  /*5b7a0*/  LDL.LU.64 R10, [R1+0x41f8] ;  /* 0x0041f800010a7983 */ /* 0x000ede0000300a00 */
[----:B------:R-:W-:-:S05]  /*5b7b0*/  NOP ;  /* 0x0000000000007918 */ /* 0x000fca0000000000 */
[----:B------:R-:W-:Y:S04]  /*5b7c0*/  STL.64 [R1+0xf0], R16 ;  /* 0x0000f01001007387 */ /* 0x000fe80000100a00 */
[----:B------:R0:W-:Y:S04]  /*5b7d0*/  STL.64 [R1+0xf8], R18 ;  /* 0x0000f81201007387 */ /* 0x0001e80000100a00 */
[----:B0-----:R-:W4:Y:S04]  /*5b7e0*/  LDL.LU.64 R18, [R1+0x41f0] ;  /* 0x0041f00001127983 */ /* 0x001f280000300a00 */
[----:B------:R-:W4:Y:S01]  /*5b7f0*/  LDL.LU.64 R16, [R1+0x41e8] ;  /* 0x0041e80001107983 */ /* 0x000f220000300a00 */
[----:B--2---:R-:W-:-:S02]  /*5b800*/  IMAD.MOV.U32 R9, RZ, RZ, R14 ;  /* 0x000000ffff097224 */ /* 0x004fc400078e000e */
[----:B------:R-:W-:Y:S01]  /*5b810*/  IMAD.MOV.U32 R8, RZ, RZ, R15 ;  /* 0x000000ffff087224 */ /* 0x000fe200078e000f */
[----:B----4-:R-:W-:-:S15]  /*5b820*/  HMMA.16816.F32.BF16 R4, R16, R14, R4 ;  /* 0x0000000e1004723c */ /* 0x010fde0000041804 */
[----:B------:R-:W-:-:S08]  /*5b830*/  NOP ;  /* 0x0000000000007918 */ /* 0x000fd00000000000 */
[----:B------:R0:W-:Y:S01]  /*5b840*/  STL.64 [R1+0x620], R4 ;  /* 0x0006200401007387 */ /* 0x0001e20000100a00 */
[----:B------:R-:W-:Y:S02]  /*5b850*/  IMAD.MOV.U32 R15, RZ, RZ, R6 ;  /* 0x000000ffff0f7224 */ /* 0x000fe400078e0006 */
[----:B------:R-:W-:Y:S02]  /*5b860*/  IMAD.MOV.U32 R14, RZ, RZ, R7 ;  /* 0x000000ffff0e7224 */ /* 0x000fe400078e0007 */
[----:B------:R-:W2:Y:S04]  /*5b870*/  LDL.LU.64 R6, [R1+0x41e0] ;  /* 0x0041e00001067983 */ /* 0x000ea80000300a00 */
[----:B0-----:R-:W2:Y:S04]  /*5b880*/  LDL.LU.64 R4, [R1+0x41d8] ;  /* 0x0041d80001047983 */ /* 0x001ea80000300a00 */
[----:B------:R0:W-:Y:S04]  /*5b890*/  STL [R1+0x3e1c], R15 ;  /* 0x003e1c0f01007387 */ /* 0x0001e80000100800 */
[----:B------:R1:W-:Y:S01]  /*5b8a0*/  STL [R1+0x3e18], R14 ;  /* 0x003e180e01007387 */ /* 0x0003e20000100800 */
[----:B---3--:R-:W-:-:S02]  /*5b8b0*/  IMAD.MOV.U32 R13, RZ, RZ, R10 ;  /* 0x000000ffff0d7224 */ /* 0x008fc400078e000a */
        /* <DEDUP_REMOVED lines=17> */
[----:B------:R0:W-:Y:S04]  /*5b9d0*/  STL.64 [R1+0x4178], R26 ;  /* 0x0041781a01007387 */ /* 0x0001e80000100a00 */
[----:B------:R1:W-:Y:S01]  /*5b9e0*/  STL.64 [R1+0x4170], R24 ;  /* 0x0041701801007387 */ /* 0x0003e20000100a00 */
[----:B0-----:R-:W-:-:S02]  /*5b9f0*/  IMAD.MOV.U32 R26, RZ, RZ, R13 ;  /* 0x000000ffff1a7224 */ /* 0x001fc400078e000d */
[----:B------:R-:W-:-:S05]  /*5ba00*/  IMAD.MOV.U32 R27, RZ, RZ, R12 ;  /* 0x000000ffff1b7224 */ /* 0x000fca00078e000c */
[----:B------:R0:W-:Y:S04]  /*5ba10*/  STL.64 [R1+0x4190], R26 ;  /* 0x0041901a01007387 */ /* 0x0001e80000100a00 */
[----:B-1----:R-:W2:Y:S04]  /*5ba20*/  LDL.LU R24, [R1+0x160] ;  /* 0x0001600001187983 */ /* 0x002ea80000300800 */
[----:B------:R-:W2:Y:S04]  /*5ba30*/  LDL.LU R25, [R1+0x164] ;  /* 0x0001640001197983 */ /* 0x000ea80000300800 */
[----:B0-----:R-:W2:Y:S04]  /*5ba40*/  LDL.LU R26, [R1+0x168] ;  /* 0x00016800011a7983 */ /* 0x001ea80000300800 */
[----:B------:R-:W2:Y:S01]  /*5ba50*/  LDL.LU R27, [R1+0x16c] ;  /* 0x00016c00011b7983 */ /* 0x000ea20000300800 */
[----:B---3--:R-:W-:Y:S03]  /*5ba60*/  HMMA.16816.F32.BF16 R16, R16, R22, R8 ;  /* 0x000000161010723c */ /* 0x008fe60000041808 */
[----:B------:R-:W3:-:S15]  /*5ba70*/  LDL.LU R9, [R1+0x41a0] ;  /* 0x0041a00001097983 */ /* 0x000ede0000300800 */
[----:B------:R-:W-:-:S05]  /*5ba80*/  NOP ;  /* 0x0000000000007918 */ /* 0x000fca0000000000 */
[----:B------:R0:W-:Y:S04]  /*5ba90*/  STL.64 [R1+0x5f0], R16 ;  /* 0x0005f01001007387 */ /* 0x0001e80000100a00 */
[----:B------:R-:W-:Y:S04]  /*5baa0*/  STL.64 [R1+0x5f8], R18 ;  /* 0x0005f81201007387 */ /* 0x000fe80000100a00 */
[----:B0-----:R-:W4:Y:S04]  /*5bab0*/  LDL.LU.64 R16, [R1+0x4198] ;  /* 0x0041980001107983 */ /* 0x001f280000300a00 */
[----:B------:R-:W-:Y:S04]  /*5bac0*/  STL.64 [R1+0x4168], R22 ;  /* 0x0041681601007387 */ /* 0x000fe80000100a00 */
[----:B------:R0:W-:Y:S04]  /*5bad0*/  STL.64 [R1+0x4160], R20 ;  /* 0x0041601401007387 */ /* 0x0001e80000100a00 */
[----:B0-----:R-:W3:Y:S04]  /*5bae0*/  LDL.LU R20, [R1+0x5c0] ;  /* 0x0005c00001147983 */ /* 0x001ee80000300800 */
[----:B------:R-:W3:Y:S04]  /*5baf0*/  LDL.LU R21, [R1+0x5c4] ;  /* 0x0005c40001157983 */ /* 0x000ee80000300800 */
[----:B------:R-:W4:Y:S04]  /*5bb00*/  LDL.LU R22, [R1+0x5c8] ;  /* 0x0005c80001167983 */ /* 0x000f280000300800 */
[----:B------:R-:W4:Y:S01]  /*5bb10*/  LDL.LU R23, [R1+0x5cc] ;  /* 0x0005cc0001177983 */ /* 0x000f220000300800 */
[----:B--2---:R-:W-:Y:S03]  /*5bb20*/  HMMA.16816.F32.BF16 R12, R4, R14, R24 ;  /* 0x0000000e040c723c */ /* 0x004fe60000041818 */
[----:B------:R-:W0:-:S15]  /*5bb30*/  LDSM.16.MT88.4 R24, [R28+UR4+0x18180] ;  /* 0x018180041c18783b */ /* 0x000e1e0008004200 */
[----:B------:R-:W-:-:S06]  /*5bb40*/  NOP ;  /* 0x0000000000007918 */ /* 0x000fcc0000000000 */
[----:B------:R-:W-:Y:S02]  /*5bb50*/  IMAD.MOV.U32 R18, RZ, RZ, R14 ;  /* 0x000000ffff127224 */ /* 0x000fe400078e000e */
[----:B------:R-:W-:Y:S01]  /*5bb60*/  IMAD.MOV.U32 R19, RZ, RZ, R15 ;  /* 0x000000ffff137224 */ /* 0x000fe200078e000f */
[----:B----4-:R-:W-:Y:S04]  /*5bb70*/  STL.64 [R1+0x4188], R22 ;  /* 0x0041881601007387 */ /* 0x010fe80000100a00 */
[----:B---3--:R1:W-:Y:S04]  /*5bb80*/  STL.64 [R1+0x4180], R20 ;  /* 0x0041801401007387 */ /* 0x0083e80000100a00 */
[----:B-1----:R-:W2:Y:S04]  /*5bb90*/  LDL.LU R20, [R1+0x220] ;  /* 0x0002200001147983 */ /* 0x002ea80000300800 */
[----:B------:R-:W2:Y:S04]  /*5bba0*/  LDL.LU R21, [R1+0x224] ;  /* 0x0002240001157983 */ /* 0x000ea80000300800 */
[----:B------:R-:W2:Y:S04]  /*5bbb0*/  LDL.LU R22, [R1+0x228] ;  /* 0x0002280001167983 */ /* 0x000ea80000300800 */
[----:B------:R-:W2:Y:S04]  /*5bbc0*/  LDL.LU R23, [R1+0x22c] ;  /* 0x00022c0001177983 */ /* 0x000ea80000300800 */
[----:B------:R-:W-:Y:S04]  /*5bbd0*/  STL.64 [R1+0x5e0], R12 ;  /* 0x0005e00c01007387 */ /* 0x000fe80000100a00 */
[----:B------:R-:W-:Y:S04]  /*5bbe0*/  STL.64 [R1+0x4110], R18 ;  /* 0x0041101201007387 */ /* 0x000fe80000100a00 */
[----:B------:R1:W-:Y:S04]  /*5bbf0*/  STL.64 [R1+0x4108], R16 ;  /* 0x0041081001007387 */ /* 0x0003e80000100a00 */
[----:B-1----:R-:W3:Y:S04]  /*5bc00*/  LDL.LU.64 R16, [R1+0x30] ;  /* 0x0000300001107983 */ /* 0x002ee80000300a00 */
[----:B------:R-:W4:Y:S01]  /*5bc10*/  LDL.LU.64 R18, [R1+0x38] ;  /* 0x0000380001127983 */ /* 0x000f220000300a00 */
[----:B0-----:R-:W-:-:S02]  /*5bc20*/  IMAD.MOV.U32 R8, RZ, RZ, R26 ;  /* 0x000000ffff087224 */ /* 0x001fc400078e001a */
[----:B------:R-:W-:Y:S01]  /*5bc30*/  IMAD.MOV.U32 R14, RZ, RZ, R27 ;  /* 0x000000ffff0e7224 */ /* 0x000fe200078e001b */
[----:B----4-:R-:W-:Y:S04]  /*5bc40*/  STL.64 [R1+0x4158], R18 ;  /* 0x0041581201007387 */ /* 0x010fe80000100a00 */
[----:B---3--:R0:W-:Y:S04]  /*5bc50*/  STL.64 [R1+0x4150], R16 ;  /* 0x0041501001007387 */ /* 0x0081e80000100a00 */
[----:B0-----:R-:W3:Y:S04]  /*5bc60*/  LDL.LU R16, [R1+0x210] ;  /* 0x0002100001107983 */ /* 0x001ee80000300800 */
[----:B------:R-:W3:Y:S04]  /*5bc70*/  LDL.LU R17, [R1+0x214] ;  /* 0x0002140001117983 */ /* 0x000ee80000300800 */
[----:B------:R-:W2:Y:S01]  /*5bc80*/  LDL.LU.64 R26, [R1+0x4190] ;  /* 0x00419000011a7983 */ /* 0x000ea20000300a00 */
[----:B------:R-:W-:-:S02]  /*5bc90*/  IMAD.MOV.U32 R12, RZ, RZ, R24 ;  /* 0x000000ffff0c7224 */ /* 0x000fc400078e0018 */
[----:B------:R-:W-:Y:S02]  /*5bca0*/  IMAD.MOV.U32 R13, RZ, RZ, R25 ;  /* 0x000000ffff0d7224 */ /* 0x000fe400078e0019 */
[----:B--2---:R-:W-:Y:S01]  /*5bcb0*/  HMMA.16816.F32.BF16 R24, R4, R26, R20 ;  /* 0x0000001a0418723c */ /* 0x004fe20000041814 */
[----:B------:R-:W2:Y:S04]  /*5bcc0*/  LDL.LU.64 R22, [R1+0x4188] ;  /* 0x0041880001167983 */ /* 0x000ea80000300a00 */
[----:B------:R-:W2:Y:S04]  /*5bcd0*/  LDL.LU.64 R20, [R1+0x4180] ;  /* 0x0041800001147983 */ /* 0x000ea80000300a00 */
[----:B------:R-:W4:-:S14]  /*5bce0*/  LDL R15, [R1+0x35d0] ;  /* 0x0035d000010f7983 */ /* 0x000f1c0000100800 */
[----:B------:R-:W-:Y:S04]  /*5bcf0*/  STL.64 [R1+0x5d0], R24 ;  /* 0x0005d01801007387 */ /* 0x000fe80000100a00 */
[----:B------:R-:W-:Y:S04]  /*5bd00*/  STL.64 [R1+0x5d8], R26 ;  /* 0x0005d81a01007387 */ /* 0x000fe80000100a00 */
[----:B------:R-:W0:Y:S02]  /*5bd10*/  LDSM.16.MT88.4 R24, [R28+UR4+0x18200] ;  /* 0x018200041c18783b */ /* 0x000e240008004200 */
[----:B0-----:R-:W-:-:S02]  /*5bd20*/  IMAD.MOV.U32 R11, RZ, RZ, R26 ;  /* 0x000000ffff0b7224 */ /* 0x001fc400078e001a */
[----:B------:R0:W-:Y:S01]  /*5bd30*/  STL.64 [R1+0x60], R24 ;  /* 0x0000601801007387 */ /* 0x0001e20000100a00 */
[----:B------:R-:W-:-:S03]  /*5bd40*/  IMAD.MOV.U32 R10, RZ, RZ, R27 ;  /* 0x000000ffff0a7224 */ /* 0x000fc600078e001b */
[----:B------:R-:W2:Y:S01]  /*5bd50*/  LDL.LU.64 R26, [R1+0x4178] ;  /* 0x00417800011a7983 */ /* 0x000ea20000300a00 */
[----:B------:R-:W-:Y:S02]  /*5bd60*/  IMAD.MOV.U32 R18, RZ, RZ, R3 ;  /* 0x000000ffff127224 */ /* 0x000fe400078e0003 */
[----:B------:R-:W-:Y:S01]  /*5bd70*/  IMAD.MOV.U32 R19, RZ, RZ, R0 ;  /* 0x000000ffff137224 */ /* 0x000fe200078e0000 */
[----:B0-----:R-:W3:Y:S01]  /*5bd80*/  LDL.LU.64 R24, [R1+0x4170] ;  /* 0x0041700001187983 */ /* 0x001ee20000300a00 */
[----:B--2---:R-:W-:-:S15]  /*5bd90*/  HMMA.16816.F32.BF16 R20, R4, R26, R20 ;  /* 0x0000001a0414723c */ /* 0x004fde0000041814 */
[----:B------:R-:W-:-:S08]  /*5bda0*/  NOP ;  /* 0x0000000000007918 */ /* 0x000fd00000000000 */
[----:B------:R0:W-:Y:S01]  /*5bdb0*/  STL.64 [R1+0x5c0], R20 ;  /* 0x0005c01401007387 */ /* 0x0001e20000100a00 */
[----:B------:R-:W-:Y:S02]  /*5bdc0*/  IMAD.MOV.U32 R3, RZ, RZ, R22 ;  /* 0x000000ffff037224 */ /* 0x000fe400078e0016 */
[----:B------:R-:W-:Y:S02]  /*5bdd0*/  IMAD.MOV.U32 R0, RZ, RZ, R23 ;  /* 0x000000ffff007224 */ /* 0x000fe400078e0017 */
[----:B------:R-:W2:Y:S04]  /*5bde0*/  LDL.LU.64 R22, [R1+0x4168] ;  /* 0x0041680001167983 */ /* 0x000ea80000300a00 */
[----:B0-----:R-:W4:Y:S04]  /*5bdf0*/  LDL.LU.64 R20, [R1+0x4160] ;  /* 0x0041600001147983 */ /* 0x001f280000300a00 */
[----:B---3--:R0:W-:Y:S01]  /*5be00*/  STL.64 [R1+0x4018], R24 ;  /* 0x0040181801007387 */ /* 0x0081e20000100a00 */
[----:B------:R-:W-:-:S03]  /*5be10*/  IMAD.MOV.U32 R27, RZ, RZ, R2 ;  /* 0x000000ffff1b7224 */ /* 0x000fc600078e0002 */
[----:B0-----:R-:W3:Y:S04]  /*5be20*/  LDL.LU R24, [R1+0x270] ;  /* 0x0002700001187983 */ /* 0x001ee80000300800 */
[----:B------:R-:W3:Y:S04]  /*5be30*/  LDL.LU R25, [R1+0x274] ;  /* 0x0002740001197983 */ /* 0x000ee80000300800 */
[----:B------:R-:W3:Y:S04]  /*5be40*/  LDL.LU R26, [R1+0x278] ;  /* 0x00027800011a7983 */ /* 0x000ee80000300800 */
[----:B------:R-:W-:Y:S04]  /*5be50*/  STL [R1+0x3e24], R0 ;  /* 0x003e240001007387 */ /* 0x000fe80000100800 */
[----:B------:R-:W-:Y:S01]  /*5be60*/  STL [R1+0x3e20], R3 ;  /* 0x003e200301007387 */ /* 0x000fe20000100800 */
[----:B--2---:R-:W-:Y:S03]  /*5be70*/  HMMA.16816.F32.BF16 R4, R4, R22, R16 ;  /* 0x000000160404723c */ /* 0x004fe60000041810 */
[----:B------:R-:W2:Y:S04]  /*5be80*/  LDL.LU.64 R18, [R1+0x4158] ;  /* 0x0041580001127983 */ /* 0x000ea80000300a00 */
[----:B------:R-:W2:-:S15]  /*5be90*/  LDL.LU.64 R16, [R1+0x4150] ;  /* 0x0041500001107983 */ /* 0x000e9e0000300a00 */
[----:B------:R-:W-:-:S01]  /*5bea0*/  NOP ;  /* 0x0000000000007918 */ /* 0x000fc20000000000 */
[----:B------:R-:W-:Y:S04]  /*5beb0*/  STL.64 [R1+0x580], R4 ;  /* 0x0005800401007387 */ /* 0x000fe80000100a00 */
[----:B------:R0:W-:Y:S01]  /*5bec0*/  STL [R1+0x588], R6 ;  /* 0x0005880601007387 */ /* 0x0001e20000100800 */
[----:B------:R-:W-:-:S03]  /*5bed0*/  IMAD.MOV.U32 R2, RZ, RZ, R7 ;  /* 0x000000ffff027224 */ /* 0x000fc600078e0007 */
[----:B0-----:R-:W3:Y:S04]  /*5bee0*/  LDL.LU.64 R6, [R1+0x4148] ;  /* 0x0041480001067983 */ /* 0x001ee80000300a00 */
[----:B------:R-:W2:Y:S04]  /*5bef0*/  LDL.LU.64 R4, [R1+0x4140] ;  /* 0x0041400001047983 */ /* 0x000ea80000300a00 */
[----:B----4-:R0:W-:Y:S01]  /*5bf00*/  STL.64 [R1+0x3fc8], R20 ;  /* 0x003fc81401007387 */ /* 0x0101e20000100a00 */
[----:B------:R-:W-:Y:S02]  /*5bf10*/  IMAD.MOV.U32 R22, RZ, RZ, R8 ;  /* 0x000000ffff167224 */ /* 0x000fe400078e0008 */
[----:B------:R-:W-:-:S02]  /*5bf20*/  IMAD.MOV.U32 R23, RZ, RZ, R14 ;  /* 0x000000ffff177224 */ /* 0x000fc400078e000e */
[----:B0-----:R-:W-:Y:S02]  /*5bf30*/  IMAD.MOV.U32 R20, RZ, RZ, R12 ;  /* 0x000000ffff147224 */ /* 0x001fe400078e000c */
[----:B------:R-:W-:Y:S01]  /*5bf40*/  IMAD.MOV.U32 R21, RZ, RZ, R13 ;  /* 0x000000ffff157224 */ /* 0x000fe200078e000d */
[----:B------:R-:W4:Y:S04]  /*5bf50*/  LDL.LU R12, [R1+0x413c] ;  /* 0x00413c00010c7983 */ /* 0x000f280000300800 */
[----:B------:R-:W4:Y:S04]  /*5bf60*/  LDL.LU R13, [R1+0x4138] ;  /* 0x00413800010d7983 */ /* 0x000f280000300800 */
[----:B------:R-:W4:Y:S04]  /*5bf70*/  LDL.LU R8, [R1+0x4134] ;  /* 0x0041340001087983 */ /* 0x000f280000300800 */
[----:B------:R-:W-:Y:S04]  /*5bf80*/  STL.64 [R1+0x4058], R22 ;  /* 0x0040581601007387 */ /* 0x000fe80000100a00 */
[----:B------:R0:W-:Y:S02]  /*5bf90*/  STL.64 [R1+0x4050], R20 ;  /* 0x0040501401007387 */ /* 0x0001e40000100a00 */
[----:B0-----:R-:W-:-:S02]  /*5bfa0*/  IMAD.MOV.U32 R20, RZ, RZ, R9 ;  /* 0x000000ffff147224 */ /* 0x001fc400078e0009 */
[----:B------:R-:W4:Y:S01]  /*5bfb0*/  LDL.LU R9, [R1+0x4130] ;  /* 0x0041300001097983 */ /* 0x000f220000300800 */
[----:B---3--:R-:W-:Y:S02]  /*5bfc0*/  IMAD.MOV.U32 R23, RZ, RZ, R6 ;  /* 0x000000ffff177224 */ /* 0x008fe400078e0006 */
[----:B--2---:R-:W-:Y:S02]  /*5bfd0*/  IMAD.MOV.U32 R22, RZ, RZ, R5 ;  /* 0x000000ffff167224 */ /* 0x004fe400078e0005 */
[----:B------:R-:W-:Y:S02]  /*5bfe0*/  IMAD.MOV.U32 R21, RZ, RZ, R4 ;  /* 0x000000ffff157224 */ /* 0x000fe400078e0004 */
[----:B------:R-:W2:Y:S04]  /*5bff0*/  LDL.LU R4, [R1+0x412c] ;  /* 0x00412c0001047983 */ /* 0x000ea80000300800 */
[----:B------:R-:W2:Y:S04]  /*5c000*/  LDL.LU R5, [R1+0x4128] ;  /* 0x0041280001057983 */ /* 0x000ea80000300800 */
[----:B------:R-:W-:Y:S04]  /*5c010*/  STL.64 [R1+0x40a8], R22 ;  /* 0x0040a81601007387 */ /* 0x000fe80000100a00 */
[----:B------:R0:W-:Y:S04]  /*5c020*/  STL.64 [R1+0x40a0], R20 ;  /* 0x0040a01401007387 */ /* 0x0001e80000100a00 */
[----:B0-----:R-:W2:Y:S04]  /*5c030*/  LDL.LU R20, [R1+0x200] ;  /* 0x0002000001147983 */ /* 0x001ea80000300800 */
[----:B------:R-:W2:Y:S04]  /*5c040*/  LDL.LU R21, [R1+0x204] ;  /* 0x0002040001157983 */ /* 0x000ea80000300800 */
[----:B------:R-:W2:Y:S04]  /*5c050*/  LDL.LU R22, [R1+0x208] ;  /* 0x0002080001167983 */ /* 0x000ea80000300800 */
[----:B------:R-:W2:Y:S04]  /*5c060*/  LDL.LU R23, [R1+0x20c] ;  /* 0x00020c0001177983 */ /* 0x000ea80000300800 */
[----:B------:R-:W-:Y:S01]  /*5c070*/  STL [R1+0x3e28], R2 ;  /* 0x003e280201007387 */ /* 0x000fe20000100800 */
[----:B--2---:R-:W-:Y:S06]  /*5c080*/  HMMA.16816.F32.BF16 R20, R16, R4, R20 ;  /* 0x000000041014723c */ /* 0x004fec0000041814 */
[----:B------:R-:W-:-:S15]  /*5c090*/  STL.64 [R1+0x4100], R4 ;  /* 0x0041000401007387 */ /* 0x000fde0000100a00 */
[----:B------:R-:W-:-:S02]  /*5c0a0*/  NOP ;  /* 0x0000000000007918 */ /* 0x000fc40000000000 */
[----:B------:R-:W-:Y:S04]  /*5c0b0*/  STL.64 [R1+0x570], R20 ;  /* 0x0005701401007387 */ /* 0x000fe80000100a00 */
[----:B------:R-:W-:Y:S04]  /*5c0c0*/  STL.64 [R1+0x578], R22 ;  /* 0x0005781601007387 */ /* 0x000fe80000100a00 */
[----:B------:R-:W0:Y:S02]  /*5c0d0*/  LDSM.16.MT88.4 R20, [R28+UR4+0x18280] ;  /* 0x018280041c14783b */ /* 0x000e240008004200 */
[----:B0-----:R-:W-:-:S02]  /*5c0e0*/  IMAD.MOV.U32 R14, RZ, RZ, R20 ;  /* 0x000000ffff0e7224 */ /* 0x001fc400078e0014 */
[----:B------:R-:W-:Y:S02]  /*5c0f0*/  IMAD.MOV.U32 R3, RZ, RZ, R21 ;  /* 0x000000ffff037224 */ /* 0x000fe400078e0015 */
[----:B------:R-:W-:Y:S02]  /*5c100*/  IMAD.MOV.U32 R2, RZ, RZ, R22 ;  /* 0x000000ffff027224 */ /* 0x000fe400078e0016 */
[----:B------:R-:W-:Y:S02]  /*5c110*/  IMAD.MOV.U32 R0, RZ, RZ, R23 ;  /* 0x000000ffff007224 */ /* 0x000fe400078e0017 */
[----:B----4-:R-:W-:Y:S01]  /*5c120*/  HMMA.16816.F32.BF16 R20, R16, R8, R24 ;  /* 0x000000081014723c */ /* 0x010fe20000041818 */
[----:B------:R-:W-:-:S15]  /*5c130*/  STL [R1+0x4010], R2 ;  /* 0x0040100201007387 */ /* 0x000fde0000100800 */
[----:B------:R-:W-:-:S07]  /*5c140*/  NOP ;  /* 0x0000000000007918 */ /* 0x000fce0000000000 */
[----:B------:R0:W-:Y:S04]  /*5c150*/  STL.64 [R1+0x4c0], R20 ;  /* 0x0004c01401007387 */ /* 0x0001e80000100a00 */
[----:B------:R1:W-:Y:S04]  /*5c160*/  STL.64 [R1+0x4c8], R22 ;  /* 0x0004c81601007387 */ /* 0x0003e80000100a00 */
[----:B------:R-:W-:Y:S04]  /*5c170*/  STL.64 [R1+0x40e8], R10 ;  /* 0x0040e80a01007387 */ /* 0x000fe80000100a00 */
[----:B------:R-:W-:Y:S04]  /*5c180*/  STL.64 [R1+0x40e0], R8 ;  /* 0x0040e00801007387 */ /* 0x000fe80000100a00 */
[----:B------:R-:W2:Y:S04]  /*5c190*/  LDL.LU R24, [R1+0x1b0] ;  /* 0x0001b00001187983 */ /* 0x000ea80000300800 */
[----:B------:R-:W2:Y:S04]  /*5c1a0*/  LDL.LU R25, [R1+0x1b4] ;  /* 0x0001b40001197983 */ /* 0x000ea80000300800 */
[----:B------:R-:W3:Y:S04]  /*5c1b0*/  LDL.LU R26, [R1+0x1b8] ;  /* 0x0001b800011a7983 */ /* 0x000ee80000300800 */
[----:B------:R-:W3:Y:S04]  /*5c1c0*/  LDL.LU R27, [R1+0x1bc] ;  /* 0x0001bc00011b7983 */ /* 0x000ee80000300800 */
[----:B0-----:R-:W4:Y:S04]  /*5c1d0*/  LDL.LU R20, [R1+0x20] ;  /* 0x0000200001147983 */ /* 0x001f280000300800 */
[----:B------:R-:W4:Y:S01]  /*5c1e0*/  LDL.LU R21, [R1+0x24] ;  /* 0x0000240001157983 */ /* 0x000f220000300800 */
[----:B-1----:R-:W-:-:S02]  /*5c1f0*/  IMAD.MOV.U32 R22, RZ, RZ, R29 ;  /* 0x000000ffff167224 */ /* 0x002fc400078e001d */
[----:B------:R-:W-:Y:S01]  /*5c200*/  IMAD.MOV.U32 R23, RZ, RZ, R7 ;  /* 0x000000ffff177224 */ /* 0x000fe200078e0007 */
[----:B------:R-:W2:Y:S04]  /*5c210*/  LDL.LU R29, [R1+0x4124] ;  /* 0x00412400011d7983 */ /* 0x000ea80000300800 */
[----:B------:R-:W-:Y:S04]  /*5c220*/  STL.64 [R1+0x40f8], R22 ;  /* 0x0040f81601007387 */ /* 0x000fe80000100a00 */
[----:B----4-:R-:W-:Y:S04]  /*5c230*/  STL.64 [R1+0x40f0], R20 ;  /* 0x0040f01401007387 */ /* 0x010fe80000100a00 */
[----:B---3--:R-:W-:Y:S04]  /*5c240*/  STL.64 [R1+0x4068], R26 ;  /* 0x0040681a01007387 */ /* 0x008fe80000100a00 */
[----:B--2---:R0:W-:Y:S04]  /*5c250*/  STL.64 [R1+0x4060], R24 ;  /* 0x0040601801007387 */ /* 0x0041e80000100a00 */
[----:B0-----:R-:W2:Y:S04]  /*5c260*/  LDL.LU R24, [R1+0x110] ;  /* 0x0001100001187983 */ /* 0x001ea80000300800 */
[----:B------:R-:W2:Y:S04]  /*5c270*/  LDL.LU R25, [R1+0x114] ;  /* 0x0001140001197983 */ /* 0x000ea80000300800 */
[----:B------:R-:W3:Y:S01]  /*5c280*/  LDL.LU R26, [R1+0x118] ;  /* 0x00011800011a7983 */ /* 0x000ee20000300800 */
[----:B------:R-:W-:-:S03]  /*5c290*/  IMAD.MOV.U32 R27, RZ, RZ, R29 ;  /* 0x000000ffff1b7224 */ /* 0x000fc600078e001d */
        /* <DEDUP_REMOVED lines=11> */
[----:B------:R-:W-:Y:S01]  /*5c350*/  IMAD.MOV.U32 R22, RZ, RZ, R4 ;  /* 0x000000ffff167224 */ /* 0x000fe200078e0004 */
[----:B---3--:R-:W-:Y:S04]  /*5c360*/  STL.64 [R1+0x4088], R26 ;  /* 0x0040881a01007387 */ /* 0x008fe80000100a00 */
[----:B--2---:R0:W-:Y:S04]  /*5c370*/  STL.64 [R1+0x4080], R24 ;  /* 0x0040801801007387 */ /* 0x0041e80000100a00 */
[----:B0-----:R-:W2:Y:S04]  /*5c380*/  LDL.LU R24, [R1+0x130] ;  /* 0x0001300001187983 */ /* 0x001ea80000300800 */
[----:B------:R-:W2:Y:S04]  /*5c390*/  LDL.LU R25, [R1+0x134] ;  /* 0x0001340001197983 */ /* 0x000ea80000300800 */
[----:B------:R-:W3:Y:S01]  /*5c3a0*/  LDL.LU R26, [R1+0x138] ;  /* 0x00013800011a7983 */ /* 0x000ee20000300800 */
[----:B----4-:R-:W-:-:S03]  /*5c3b0*/  IMAD.MOV.U32 R27, RZ, RZ, R29 ;  /* 0x000000ffff1b7224 */ /* 0x010fc600078e001d */
[----:B------:R-:W4:Y:S04]  /*5c3c0*/  LDL.LU R29, [R1+0x411c] ;  /* 0x00411c00011d7983 */ /* 0x000f280000300800 */
[----:B------:R-:W4:Y:S04]  /*5c3d0*/  LDL.LU R16, [R1+0x260] ;  /* 0x0002600001107983 */ /* 0x000f280000300800 */
[----:B------:R-:W4:Y:S04]  /*5c3e0*/  LDL.LU R17, [R1+0x264] ;  /* 0x0002640001117983 */ /* 0x000f280000300800 */
[----:B------:R-:W4:Y:S04]  /*5c3f0*/  LDL.LU R18, [R1+0x268] ;  /* 0x0002680001127983 */ /* 0x000f280000300800 */
        /* <DEDUP_REMOVED lines=21> */
[----:B------:R-:W3:Y:S01]  /*5c550*/  LDL.LU R26, [R1+0x158] ;  /* 0x00015800011a7983 */ /* 0x000ee20000300800 */
[----:B----4-:R-:W-:-:S03]  /*5c560*/  IMAD.MOV.U32 R27, RZ, RZ, R29 ;  /* 0x000000ffff1b7224 */ /* 0x010fc600078e001d */
[----:B------:R-:W4:Y:S01]  /*5c570*/  LDL.LU R29, [R1+0x4118] ;  /* 0x00411800011d7983 */ /* 0x000f220000300800 */
[----:B------:R-:W-:-:S07]  /*5c580*/  IMAD.MOV.U32 R23, RZ, RZ, R2 ;  /* 0x000000ffff177224 */ /* 0x000fce00078e0002 */
[----:B------:R-:W-:Y:S01]  /*5c590*/  HMMA.16816.F32.BF16 R16, R20, R12, R16 ;  /* 0x0000000c1410723c */ /* 0x000fe20000041810 */
        /* <DEDUP_REMOVED lines=10> */
[----:B------:R-:W2:Y:S01]  /*5c640*/  LDL.LU R26, [R1+0x1d8] ;  /* 0x0001d800011a7983 */ /* 0x000ea20000300800 */
[----:B----4-:R-:W-:-:S03]  /*5c650*/  IMAD.MOV.U32 R27, RZ, RZ, R29 ;  /* 0x000000ffff1b7224 */ /* 0x010fc600078e001d */
[----:B------:R-:W-:Y:S04]  /*5c660*/  STL.64 [R1+0x4b0], R16 ;  /* 0x0004b01001007387 */ /* 0x000fe80000100a00 */
[----:B------:R0:W-:Y:S01]  /*5c670*/  STL [R1+0x4b8], R18 ;  /* 0x0004b81201007387 */ /* 0x0001e20000100800 */
[----:B------:R-:W-:-:S03]  /*5c680*/  IMAD.MOV.U32 R29, RZ, RZ, R19 ;  /* 0x000000ffff1d7224 */ /* 0x000fc600078e0013 */
[----:B0-----:R-:W3:Y:S04]  /*5c690*/  LDL.LU.64 R18, [R1+0x4110] ;  /* 0x0041100001127983 */ /* 0x001ee80000300a00 */
[----:B------:R-:W4:Y:S04]  /*5c6a0*/  LDL.LU.64 R16, [R1+0x4108] ;  /* 0x0041080001107983 */ /* 0x000f280000300a00 */
[----:B------:R-:W-:Y:S01]  /*5c6b0*/  STL [R1+0x3e2c], R29 ;  /* 0x003e2c1d01007387 */ /* 0x000fe20000100800 */
[----:B----4-:R-:W-:Y:S03]  /*5c6c0*/  HMMA.16816.F32.BF16 R20, R20, R16, R4 ;  /* 0x000000101414723c */ /* 0x010fe60000041804 */
[----:B------:R-:W4:-:S15]  /*5c6d0*/  LDL.LU.64 R4, [R1+0x4100] ;  /* 0x0041000001047983 */ /* 0x000f1e0000300a00 */
[----:B------:R-:W-:-:S05]  /*5c6e0*/  NOP ;  /* 0x0000000000007918 */ /* 0x000fca0000000000 */
[----:B------:R0:W-:Y:S01]  /*5c6f0*/  STL.64 [R1+0x460], R20 ;  /* 0x0004601401007387 */ /* 0x0001e20000100a00 */
[----:B------:R-:W-:Y:S02]  /*5c700*/  IMAD.MOV.U32 R6, RZ, RZ, R22 ;  /* 0x000000ffff067224 */ /* 0x000fe400078e0016 */
[----:B------:R-:W-:Y:S02]  /*5c710*/  IMAD.MOV.U32 R7, RZ, RZ, R23 ;  /* 0x000000ffff077224 */ /* 0x000fe400078e0017 */
[----:B------:R-:W4:Y:S04]  /*5c720*/  LDL.LU.64 R22, [R1+0x40f8] ;  /* 0x0040f80001167983 */ /* 0x000f280000300a00 */
[----:B0-----:R-:W4:Y:S02]  /*5c730*/  LDL.LU.64 R20, [R1+0x40f0] ;  /* 0x0040f00001147983 */ /* 0x001f240000300a00 */
[----:B----4-:R-:W-:-:S15]  /*5c740*/  HMMA.16816.F32.BF16 R8, R20, R4, R8 ;  /* 0x000000041408723c */ /* 0x010fde0000041808 */
[----:B------:R-:W-:-:S08]  /*5c750*/  NOP ;  /* 0x0000000000007918 */ /* 0x000fd00000000000 */
        /* <DEDUP_REMOVED lines=37> */
[----:B------:R0:W-:Y:S01]  /*5c9b0*/  STL.64 [R1+0x4040], R12 ;  /* 0x0040400c01007387 */ /* 0x0001e20000100a00 */
[----:B--2---:R-:W-:-:S15]  /*5c9c0*/  HMMA.16816.F32.BF16 R24, R20, R12, R24 ;  /* 0x0000000c1418723c */ /* 0x004fde0000041818 */
[----:B------:R-:W-:-:S08]  /*5c9d0*/  NOP ;  /* 0x0000000000007918 */ /* 0x000fd00000000000 */
[----:B------:R-:W-:Y:S04]  /*5c9e0*/  STL.64 [R1+0x3d0], R24 ;  /* 0x0003d01801007387 */ /* 0x000fe80000100a00 */
[----:B------:R-:W-:Y:S04]  /*5c9f0*/  STL.64 [R1+0x3d8], R26 ;  /* 0x0003d81a01007387 */ /* 0x000fe80000100a00 */
[----:B------:R-:W1:Y:S04]  /*5ca00*/  LDSM.16.MT88.4 R24, [R28+UR4+0x18300] ;  /* 0x018300041c18783b */ /* 0x000e680008004200 */
[----:B0-----:R-:W2:Y:S04]  /*5ca10*/  LDL.LU R12, [R1+0x1a0] ;  /* 0x0001a000010c7983 */ /* 0x001ea80000300800 */
[----:B------:R-:W2:Y:S04]  /*5ca20*/  LDL.LU R13, [R1+0x1a4] ;  /* 0x0001a400010d7983 */ /* 0x000ea80000300800 */
[----:B------:R-:W2:Y:S04]  /*5ca30*/  LDL.LU R14, [R1+0x1a8] ;  /* 0x0001a800010e7983 */ /* 0x000ea80000300800 */
[----:B------:R-:W2:Y:S04]  /*5ca40*/  LDL.LU R15, [R1+0x1ac] ;  /* 0x0001ac00010f7983 */ /* 0x000ea80000300800 */
[----:B-1----:R-:W-:Y:S04]  /*5ca50*/  STL [R1+0x24], R25 ;  /* 0x0000241901007387 */ /* 0x002fe80000100800 */
[----:B------:R0:W-:Y:S01]  /*5ca60*/  STL.64 [R1+0x28], R26 ;  /* 0x0000281a01007387 */ /* 0x0001e20000100a00 */
[----:B------:R-:W-:-:S03]  /*5ca70*/  IMAD.MOV.U32 R2, RZ, RZ, R24 ;  /* 0x000000ffff027224 */ /* 0x000fc600078e0018 */
[----:B0-----:R-:W3:Y:S04]  /*5ca80*/  LDL.LU.64 R26, [R1+0x4078] ;  /* 0x00407800011a7983 */ /* 0x001ee80000300a00 */
[----:B------:R-:W3:Y:S02]  /*5ca90*/  LDL.LU.64 R24, [R1+0x4070] ;  /* 0x0040700001187983 */ /* 0x000ee40000300a00 */
[----:B---3--:R-:W-:Y:S02]  /*5caa0*/  HMMA.16816.F32.BF16 R20, R20, R16, R24 ;  /* 0x000000101414723c */ /* 0x008fe40000041818 */
[----:B------:R-:W3:Y:S04]  /*5cab0*/  LDL.LU.64 R26, [R1+0x4068] ;  /* 0x00406800011a7983 */ /* 0x000ee80000300a00 */
[----:B------:R-:W3:Y:S04]  /*5cac0*/  LDL.LU.64 R24, [R1+0x4060] ;  /* 0x0040600001187983 */ /* 0x000ee80000300a00 */
[----:B------:R-:W-:Y:S04]  /*5cad0*/  STL.64 [R1+0x4038], R18 ;  /* 0x0040381201007387 */ /* 0x000fe80000100a00 */
[----:B------:R0:W-:Y:S09]  /*5cae0*/  STL.64 [R1+0x4030], R16 ;  /* 0x0040301001007387 */ /* 0x0001f20000100a00 */
        /* <DEDUP_REMOVED lines=9> */
[----:B0-----:R-:W3:Y:S04]  /*5cb80*/  LDL.LU.64 R22, [R1+0x4058] ;  /* 0x0040580001167983 */ /* 0x001ee80000300a00 */
[----:B------:R-:W3:Y:S04]  /*5cb90*/  LDL.LU.64 R20, [R1+0x4050] ;  /* 0x0040500001147983 */ /* 0x000ee80000300a00 */
[----:B------:R-:W-:Y:S04]  /*5cba0*/  STL [R1+0x3e30], R28 ;  /* 0x003e301c01007387 */ /* 0x000fe80000100800 */
[----:B------:R-:W-:Y:S04]  /*5cbb0*/  STL.64 [R1+0x4028], R6 ;  /* 0x0040280601007387 */ /* 0x000fe80000100a00 */
[----:B------:R0:W-:Y:S01]  /*5cbc0*/  STL.64 [R1+0x4020], R4 ;  /* 0x0040200401007387 */ /* 0x0001e20000100a00 */
[C---:B---3--:R-:W-:Y:S06]  /*5cbd0*/  HMMA.16816.F32.BF16 R24, R20.reuse, R4, R24 ;  /* 0x000000041418723c */ /* 0x048fec0000041818 */
[----:B--2---:R-:W-:-:S15]  /*5cbe0*/  HMMA.16816.F32.BF16 R12, R20, R8, R12 ;  /* 0x00000008140c723c */ /* 0x004fde000004180c */
[----:B------:R-:W-:-:S02]  /*5cbf0*/  NOP ;  /* 0x0000000000007918 */ /* 0x000fc40000000000 */
        /* <DEDUP_REMOVED lines=9> */
[----:B------:R-:W2:Y:S04]  /*5cc90*/  LDL.LU R27, [R1+0x18c] ;  /* 0x00018c00011b7983 */ /* 0x000ea80000300800 */
        /* <DEDUP_REMOVED lines=9> */
[----:B------:R-:W3:Y:S02]  /*5cd30*/  LDL.LU.64 R16, [R1+0x4030] ;  /* 0x0040300001107983 */ /* 0x000ee40000300a00 */
[----:B---3--:R-:W-:Y:S02]  /*5cd40*/  HMMA.16816.F32.BF16 R4, R20, R16, R4 ;  /* 0x000000101404723c */ /* 0x008fe40000041804 */
[----:B----4-:R-:W-:Y:S04]  /*5cd50*/  STL.64 [R1+0x3ff8], R18 ;  /* 0x003ff81201007387 */ /* 0x010fe80000100a00 */
[----:B------:R-:W-:-:S15]  /*5cd60*/  STL.64 [R1+0x3ff0], R16 ;  /* 0x003ff01001007387 */ /* 0x000fde0000100a00 */
[----:B------:R-:W-:-:S02]  /*5cd70*/  NOP ;  /* 0x0000000000007918 */ /* 0x000fc40000000000 */
[----:B------:R-:W-:Y:S04]  /*5cd80*/  STL.64 [R1+0x360], R4 ;  /* 0x0003600401007387 */ /* 0x000fe80000100a00 */
[----:B------:R-:W-:Y:S04]  /*5cd90*/  STL.64 [R1+0x368], R6 ;  /* 0x0003680601007387 */ /* 0x000fe80000100a00 */
[----:B------:R-:W3:Y:S04]  /*5cda0*/  LDL.LU R20, [R1+0x2c0] ;  /* 0x0002c00001147983 */ /* 0x000ee80000300800 */
[----:B------:R-:W3:Y:S04]  /*5cdb0*/  LDL.LU R21, [R1+0x2c4] ;  /* 0x0002c40001157983 */ /* 0x000ee80000300800 */
[----:B------:R-:W4:Y:S04]  /*5cdc0*/  LDL.LU R22, [R1+0x2c8] ;  /* 0x0002c80001167983 */ /* 0x000f280000300800 */
[----:B------:R-:W4:Y:S04]  /*5cdd0*/  LDL.LU R23, [R1+0x2cc] ;  /* 0x0002cc0001177983 */ /* 0x000f280000300800 */
[----:B--2---:R-:W0:Y:S04]  /*5cde0*/  LDSM.16.MT88.4 R4, [R15+UR4+0x18000] ;  /* 0x018000040f04783b */ /* 0x004e280008004200 */
[----:B----4-:R-:W-:Y:S04]  /*5cdf0*/  STL.64 [R1+0x3fd8], R22 ;  /* 0x003fd81601007387 */ /* 0x010fe80000100a00 */
[----:B---3--:R1:W-:Y:S04]  /*5ce00*/  STL.64 [R1+0x3fd0], R20 ;  /* 0x003fd01401007387 */ /* 0x0083e80000100a00 */
[----:B-1----:R-:W2:Y:S04]  /*5ce10*/  LDL.LU R20, [R1+0x60] ;  /* 0x0000600001147983 */ /* 0x002ea80000300800 */
[----:B------:R-:W2:Y:S04]  /*5ce20*/  LDL.LU R21, [R1+0x64] ;  /* 0x0000640001157983 */ /* 0x000ea80000300800 */
[----:B------:R-:W3:Y:S04]  /*5ce30*/  LDL.LU R16, [R1+0x2a0] ;  /* 0x0002a00001107983 */ /* 0x000ee80000300800 */
[----:B------:R-:W3:Y:S04]  /*5ce40*/  LDL.LU R17, [R1+0x2a4] ;  /* 0x0002a40001117983 */ /* 0x000ee80000300800 */
[----:B------:R-:W4:Y:S04]  /*5ce50*/  LDL.LU R18, [R1+0x2a8] ;  /* 0x0002a80001127983 */ /* 0x000f280000300800 */
[----:B------:R-:W4:Y:S01]  /*5ce60*/  LDL.LU R19, [R1+0x2ac] ;  /* 0x0002ac0001137983 */ /* 0x000f220000300800 */
[----:B------:R-:W-:-:S02]  /*5ce70*/  IMAD.MOV.U32 R22, RZ, RZ, R11 ;  /* 0x000000ffff167224 */ /* 0x000fc400078e000b */
[----:B------:R-:W-:Y:S02]  /*5ce80*/  IMAD.MOV.U32 R23, RZ, RZ, R10 ;  /* 0x000000ffff177224 */ /* 0x000fe400078e000a */
[----:B0-----:R-:W-:Y:S02]  /*5ce90*/  IMAD.MOV.U32 R29, RZ, RZ, R6 ;  /* 0x000000ffff1d7224 */ /* 0x001fe400078e0006 */
[----:B------:R-:W-:Y:S02]  /*5cea0*/  IMAD.MOV.U32 R28, RZ, RZ, R7 ;  /* 0x000000ffff1c7224 */ /* 0x000fe400078e0007 */
[----:B------:R-:W-:Y:S02]  /*5ceb0*/  IMAD.MOV.U32 R10, RZ, RZ, R4 ;  /* 0x000000ffff0a7224 */ /* 0x000fe400078e0004 */
[----:B------:R-:W-:Y:S01]  /*5cec0*/  IMAD.MOV.U32 R11, RZ, RZ, R5 ;  /* 0x000000ffff0b7224 */ /* 0x000fe200078e0005 */
[----:B----4-:R-:W-:Y:S04]  /*5ced0*/  STL.64 [R1+0x4008], R18 ;  /* 0x0040081201007387 */ /* 0x010fe80000100a00 */
[----:B---3--:R0:W-:Y:S04]  /*5cee0*/  STL.64 [R1+0x4000], R16 ;  /* 0x0040001001007387 */ /* 0x0081e80000100a00 */
[----:B0-----:R-:W3:Y:S04]  /*5cef0*/  LDL.LU R16, [R1+0x280] ;  /* 0x0002800001107983 */ /* 0x001ee80000300800 */
[----:B------:R-:W3:Y:S04]  /*5cf00*/  LDL.LU R17, [R1+0x284] ;  /* 0x0002840001117983 */ /* 0x000ee80000300800 */
[----:B------:R-:W3:Y:S04]  /*5cf10*/  LDL.LU R18, [R1+0x288] ;  /* 0x0002880001127983 */ /* 0x000ee80000300800 */
[----:B------:R-:W3:Y:S04]  /*5cf20*/  LDL.LU R19, [R1+0x28c] ;  /* 0x00028c0001137983 */ /* 0x000ee80000300800 */
[----:B------:R-:W4:Y:S04]  /*5cf30*/  LDL.LU.64 R6, [R1+0x4028] ;  /* 0x0040280001067983 */ /* 0x000f280000300a00 */
[----:B------:R-:W2:Y:S02]  /*5cf40*/  LDL.LU.64 R4, [R1+0x4020] ;  /* 0x0040200001047983 */ /* 0x000ea40000300a00 */
[----:B--2---:R-:W-:-:S15]  /*5cf50*/  HMMA.16816.F32.BF16 R24, R20, R4, R24 ;  /* 0x000000041418723c */ /* 0x004fde0000041818 */
[----:B------:R-:W-:-:S08]  /*5cf60*/  NOP ;  /* 0x0000000000007918 */ /* 0x000fd00000000000 */
[----:B------:R0:W-:Y:S04]  /*5cf70*/  STL.64 [R1+0x150], R24 ;  /* 0x0001501801007387 */ /* 0x0001e80000100a00 */
[----:B------:R-:W-:Y:S04]  /*5cf80*/  STL.64 [R1+0x158], R26 ;  /* 0x0001581a01007387 */ /* 0x000fe80000100a00 */
[----:B0-----:R-:W2:Y:S04]  /*5cf90*/  LDL.LU.64 R24, [R1+0x4018] ;  /* 0x0040180001187983 */ /* 0x001ea80000300a00 */
[----:B----4-:R-:W-:Y:S04]  /*5cfa0*/  STL.64 [R1+0x3fe8], R6 ;  /* 0x003fe80601007387 */ /* 0x010fe80000100a00 */
[----:B------:R0:W-:Y:S04]  /*5cfb0*/  STL.64 [R1+0x3fe0], R4 ;  /* 0x003fe00401007387 */ /* 0x0001e80000100a00 */
[----:B0-----:R-:W4:Y:S04]  /*5cfc0*/  LDL.LU R4, [R1+0x290] ;  /* 0x0002900001047983 */ /* 0x001f280000300800 */
[----:B------:R-:W4:Y:S01]  /*5cfd0*/  LDL.LU R5, [R1+0x294] ;  /* 0x0002940001057983 */ /* 0x000f220000300800 */
[----:B--2---:R-:W-:-:S02]  /*5cfe0*/  IMAD.MOV.U32 R6, RZ, RZ, R25 ;  /* 0x000000ffff067224 */ /* 0x004fc400078e0019 */
[----:B------:R-:W-:Y:S02]  /*5cff0*/  IMAD.MOV.U32 R7, RZ, RZ, R24 ;  /* 0x000000ffff077224 */ /* 0x000fe400078e0018 */
[----:B------:R-:W0:Y:S04]  /*5d000*/  LDSM.16.MT88.4 R24, [R15+UR4+0x18080] ;  /* 0x018080040f18783b */ /* 0x000e280008004200 */
[----:B0-----:R-:W-:Y:S04]  /*5d010*/  STL.64 [R1+0x3eb8], R26 ;  /* 0x003eb81a01007387 */ /* 0x001fe80000100a00 */
[----:B------:R0:W-:Y:S04]  /*5d020*/  STL.64 [R1+0x3eb0], R24 ;  /* 0x003eb01801007387 */ /* 0x0001e80000100a00 */
[----:B0-----:R-:W2:Y:S04]  /*5d030*/  LDL.LU.64 R24, [R1+0x10] ;  /* 0x0000100001187983 */ /* 0x001ea80000300a00 */
[----:B------:R-:W4:Y:S01]  /*5d040*/  LDL.LU.64 R26, [R1+0x18] ;  /* 0x00001800011a7983 */ /* 0x000f220000300a00 */
[----:B---3--:R-:W-:Y:S03]  /*5d050*/  HMMA.16816.F32.BF16 R16, R20, R8, R16 ;  /* 0x000000081410723c */ /* 0x008fe60000041810 */
[----:B----4-:R-:W-:Y:S04]  /*5d060*/  STL.64 [R1+0x3f50], R26 ;  /* 0x003f501a01007387 */ /* 0x010fe80000100a00 */
[----:B--2---:R0:W-:Y:S02]  /*5d070*/  STL.64 [R1+0x3f48], R24 ;  /* 0x003f481801007387 */ /* 0x0041e40000100a00 */
[----:B0-----:R-:W-:-:S02]  /*5d080*/  IMAD.MOV.U32 R24, RZ, RZ, R2 ;  /* 0x000000ffff187224 */ /* 0x001fc400078e0002 */
[----:B------:R-:W2:Y:S04]  /*5d090*/  LDL.LU R2, [R1+0x4010] ;  /* 0x0040100001027983 */ /* 0x000ea80000300800 */
[----:B------:R-:W3:Y:S04]  /*5d0a0*/  LDL.LU R25, [R1+0x24] ;  /* 0x0000240001197983 */ /* 0x000ee80000300800 */
[----:B------:R-:W4:Y:S04]  /*5d0b0*/  LDL.LU R26, [R1+0x28] ;  /* 0x00002800011a7983 */ /* 0x000f280000300800 */
[----:B------:R-:W4:Y:S04]  /*5d0c0*/  LDL.LU R27, [R1+0x2c] ;  /* 0x00002c00011b7983 */ /* 0x000f280000300800 */
[----:B----4-:R-:W-:Y:S04]  /*5d0d0*/  STL.64 [R1+0x3fa0], R26 ;  /* 0x003fa01a01007387 */ /* 0x010fe80000100a00 */
[----:B---3--:R-:W-:Y:S04]  /*5d0e0*/  STL.64 [R1+0x3f98], R24 ;  /* 0x003f981801007387 */ /* 0x008fe80000100a00 */
        /* <DEDUP_REMOVED lines=17> */
[----:B------:R-:W4:Y:S04]  /*5d200*/  LDL.LU.64 R20, [R1+0x3fd0] ;  /* 0x003fd00001147983 */ /* 0x000f280000300a00 */
[----:B---3--:R-:W-:Y:S04]  /*5d210*/  STL.64 [R1+0x3fc0], R18 ;  /* 0x003fc01201007387 */ /* 0x008fe80000100a00 */
[----:B------:R0:W-:Y:S01]  /*5d220*/  STL.64 [R1+0x3fb8], R16 ;  /* 0x003fb81001007387 */ /* 0x0001e20000100a00 */
[----:B------:R-:W-:-:S02]  /*5d230*/  IMAD.MOV.U32 R24, RZ, RZ, R14 ;  /* 0x000000ffff187224 */ /* 0x000fc400078e000e */
[----:B------:R-:W-:Y:S02]  /*5d240*/  IMAD.MOV.U32 R25, RZ, RZ, R3 ;  /* 0x000000ffff197224 */ /* 0x000fe400078e0003 */
[----:B--2---:R-:W-:Y:S02]  /*5d250*/  IMAD.MOV.U32 R26, RZ, RZ, R2 ;  /* 0x000000ffff1a7224 */ /* 0x004fe400078e0002 */
[----:B------:R-:W-:Y:S01]  /*5d260*/  IMAD.MOV.U32 R27, RZ, RZ, R0 ;  /* 0x000000ffff1b7224 */ /* 0x000fe200078e0000 */
[----:B0-----:R-:W2:Y:S04]  /*5d270*/  LDL.LU R16, [R1+0x2e0] ;  /* 0x0002e00001107983 */ /* 0x001ea80000300800 */
[----:B------:R-:W2:Y:S04]  /*5d280*/  LDL.LU R17, [R1+0x2e4] ;  /* 0x0002e40001117983 */ /* 0x000ea80000300800 */
[----:B------:R-:W2:Y:S04]  /*5d290*/  LDL.LU R18, [R1+0x2e8] ;  /* 0x0002e80001127983 */ /* 0x000ea80000300800 */
[----:B------:R-:W2:Y:S01]  /*5d2a0*/  LDL.LU R19, [R1+0x2ec] ;  /* 0x0002ec0001137983 */ /* 0x000ea20000300800 */
[----:B----4-:R-:W-:-:S15]  /*5d2b0*/  HMMA.16816.F32.BF16 R20, R24, R4, R20 ;  /* 0x000000041814723c */ /* 0x010fde0000041814 */
[----:B------:R-:W-:-:S08]  /*5d2c0*/  NOP ;  /* 0x0000000000007918 */ /* 0x000fd00000000000 */
[----:B------:R0:W-:Y:S04]  /*5d2d0*/  STL.64 [R1+0x210], R20 ;  /* 0x0002101401007387 */ /* 0x0001e80000100a00 */
[----:B------:R-:W-:Y:S04]  /*5d2e0*/  STL.64 [R1+0x218], R22 ;  /* 0x0002181601007387 */ /* 0x000fe80000100a00 */
[----:B0-----:R-:W3:Y:S01]  /*5d2f0*/  LDL.LU.64 R20, [R1+0x3fc8] ;  /* 0x003fc80001147983 */ /* 0x001ee20000300a00 */
[----:B--2---:R-:W-:Y:S03]  /*5d300*/  HMMA.16816.F32.BF16 R16, R24, R8, R16 ;  /* 0x000000081810723c */ /* 0x004fe60000041810 */
[----:B------:R-:W-:Y:S04]  /*5d310*/  STL.64 [R1+0x3fb0], R6 ;  /* 0x003fb00601007387 */ /* 0x000fe80000100a00 */
[----:B------:R0:W-:Y:S04]  /*5d320*/  STL.64 [R1+0x3fa8], R4 ;  /* 0x003fa80401007387 */ /* 0x0001e80000100a00 */
[----:B0-----:R-:W2:-:S12]  /*5d330*/  LDL.LU R4, [R1+0x320] ;  /* 0x0003200001047983 */ /* 0x001e980000300800 */
[----:B------:R0:W-:Y:S04]  /*5d340*/  STL.64 [R1+0x260], R16 ;  /* 0x0002601001007387 */ /* 0x0001e80000100a00 */
[----:B------:R1:W-:Y:S04]  /*5d350*/  STL.64 [R1+0x268], R18 ;  /* 0x0002681201007387 */ /* 0x0003e80000100a00 */
[----:B------:R-:W2:Y:S04]  /*5d360*/  LDL.LU R5, [R1+0x324] ;  /* 0x0003240001057983 */ /* 0x000ea80000300800 */
[----:B------:R-:W2:Y:S04]  /*5d370*/  LDL.LU R6, [R1+0x328] ;  /* 0x0003280001067983 */ /* 0x000ea80000300800 */
[----:B------:R-:W2:Y:S04]  /*5d380*/  LDL.LU R7, [R1+0x32c] ;  /* 0x00032c0001077983 */ /* 0x000ea80000300800 */
[----:B0-----:R-:W4:Y:S04]  /*5d390*/  LDL.LU R16, [R1+0x330] ;  /* 0x0003300001107983 */ /* 0x001f280000300800 */
[----:B------:R-:W4:Y:S04]  /*5d3a0*/  LDL.LU R17, [R1+0x334] ;  /* 0x0003340001117983 */ /* 0x000f280000300800 */
[----:B-1----:R-:W4:Y:S04]  /*5d3b0*/  LDL.LU R18, [R1+0x338] ;  /* 0x0003380001127983 */ /* 0x002f280000300800 */
[----:B------:R-:W4:Y:S04]  /*5d3c0*/  LDL.LU R19, [R1+0x33c] ;  /* 0x00033c0001137983 */ /* 0x000f280000300800 */
[----:B------:R-:W-:Y:S04]  /*5d3d0*/  STL.64 [R1+0x3f90], R10 ;  /* 0x003f900a01007387 */ /* 0x000fe80000100a00 */
[----:B------:R0:W-:Y:S04]  /*5d3e0*/  STL.64 [R1+0x3f88], R8 ;  /* 0x003f880801007387 */ /* 0x0001e80000100a00 */
[----:B0-----:R-:W2:Y:S04]  /*5d3f0*/  LDL.LU R8, [R1+0x350] ;  /* 0x0003500001087983 */ /* 0x001ea80000300800 */
[----:B------:R-:W2:Y:S01]  /*5d400*/  LDL.LU R9, [R1+0x354] ;  /* 0x0003540001097983 */ /* 0x000ea20000300800 */
[----:B---3--:R-:W-:-:S02]  /*5d410*/  IMAD.MOV.U32 R10, RZ, RZ, R21 ;  /* 0x000000ffff0a7224 */ /* 0x008fc400078e0015 */
[----:B------:R-:W-:Y:S02]  /*5d420*/  IMAD.MOV.U32 R11, RZ, RZ, R20 ;  /* 0x000000ffff0b7224 */ /* 0x000fe400078e0014 */
[----:B------:R-:W0:Y:S04]  /*5d430*/  LDSM.16.MT88.4 R20, [R15+UR4+0x18100] ;  /* 0x018100040f14783b */ /* 0x000e280008004200 */
        /* <DEDUP_REMOVED lines=12> */
[C---:B------:R-:W-:Y:S03]  /*5d500*/  HMMA.16816.F32.BF16 R16, R24.reuse, R12, R16 ;  /* 0x0000000c1810723c */ /* 0x040fe60000041810 */
        /* <DEDUP_REMOVED lines=12> */
[----:B------:R-:W-:Y:S04]  /*5d5d0*/  STL.64 [R1+0x2d0], R16 ;  /* 0x0002d01001007387 */ /* 0x000fe80000100a00 */
[----:B------:R0:W-:Y:S04]  /*5d5e0*/  STL.64 [R1+0x2d8], R18 ;  /* 0x0002d81201007387 */ /* 0x0001e80000100a00 */
[----:B0-----:R-:W4:Y:S04]  /*5d5f0*/  LDL.LU.64 R18, [R1+0x3fc0] ;  /* 0x003fc00001127983 */ /* 0x001f280000300a00 */
[----:B------:R-:W2:Y:S02]  /*5d600*/  LDL.LU.64 R16, [R1+0x3fb8] ;  /* 0x003fb80001107983 */ /* 0x000ea40000300a00 */
[----:B--2---:R-:W-:Y:S02]  /*5d610*/  HMMA.16816.F32.BF16 R24, R24, R16, R4 ;  /* 0x000000101818723c */ /* 0x004fe40000041804 */
[----:B------:R-:W2:Y:S04]  /*5d620*/  LDL.LU.64 R6, [R1+0x3fb0] ;  /* 0x003fb00001067983 */ /* 0x000ea80000300a00 */
[----:B------:R-:W3:-:S15]  /*5d630*/  LDL.LU.64 R4, [R1+0x3fa8] ;  /* 0x003fa80001047983 */ /* 0x000ede0000300a00 */
[----:B------:R-:W-:-:S02]  /*5d640*/  NOP ;  /* 0x0000000000007918 */ /* 0x000fc40000000000 */
[----:B------:R-:W-:Y:S04]  /*5d650*/  STL.64 [R1+0x2c0], R24 ;  /* 0x0002c01801007387 */ /* 0x000fe80000100a00 */
[----:B------:R-:W-:Y:S04]  /*5d660*/  STL.64 [R1+0x2c8], R26 ;  /* 0x0002c81a01007387 */ /* 0x000fe80000100a00 */
[----:B------:R-:W0:Y:S04]  /*5d670*/  LDSM.16.MT88.4 R24, [R15+UR4+0x18180] ;  /* 0x018180040f18783b */ /* 0x000e280008004200 */
        /* <DEDUP_REMOVED lines=30> */
[----:B------:R-:W-:Y:S04]  /*5d860*/  STL.64 [R1+0x3f28], R18 ;  /* 0x003f281201007387 */ /* 0x000fe80000100a00 */
[----:B------:R4:W-:Y:S02]  /*5d870*/  STL.64 [R1+0x3f20], R16 ;  /* 0x003f201001007387 */ /* 0x0009e40000100a00 */
[----:B----4-:R-:W-:Y:S06]  /*5d880*/  HMMA.16816.F32.BF16 R16, R24, R4, R20 ;  /* 0x000000041810723c */ /* 0x010fec0000041814 */
[----:B------:R-:W-:-:S02]  /*5d890*/  IMAD.MOV.U32 R2, RZ, RZ, R26 ;  /* 0x000000ffff027224 */ /* 0x000fc400078e001a */
[----:B------:R-:W-:Y:S02]  /*5d8a0*/  IMAD.MOV.U32 R0, RZ, RZ, R27 ;  /* 0x000000ffff007224 */ /* 0x000fe400078e001b */
[----:B------:R-:W-:Y:S02]  /*5d8b0*/  IMAD.MOV.U32 R14, RZ, RZ, R24 ;  /* 0x000000ffff0e7224 */ /* 0x000fe400078e0018 */
[----:B------:R-:W-:Y:S02]  /*5d8c0*/  IMAD.MOV.U32 R3, RZ, RZ, R25 ;  /* 0x000000ffff037224 */ /* 0x000fe400078e0019 */
[----:B------:R-:W-:Y:S02]  /*5d8d0*/  IMAD.MOV.U32 R26, RZ, RZ, R29 ;  /* 0x000000ffff1a7224 */ /* 0x000fe400078e001d */
[----:B------:R-:W-:Y:S02]  /*5d8e0*/  IMAD.MOV.U32 R27, RZ, RZ, R28 ;  /* 0x000000ffff1b7224 */ /* 0x000fe400078e001c */
[----:B---3--:R-:W-:-:S02]  /*5d8f0*/  IMAD.MOV.U32 R24, RZ, RZ, R10 ;  /* 0x000000ffff187224 */ /* 0x008fc400078e000a */
[----:B------:R-:W-:-:S03]  /*5d900*/  IMAD.MOV.U32 R25, RZ, RZ, R11 ;  /* 0x000000ffff197224 */ /* 0x000fc600078e000b */
[----:B------:R-:W-:Y:S04]  /*5d910*/  STL.64 [R1+0x330], R16 ;  /* 0x0003301001007387 */ /* 0x000fe80000100a00 */
[----:B------:R-:W-:Y:S04]  /*5d920*/  STL.64 [R1+0x338], R18 ;  /* 0x0003381201007387 */ /* 0x000fe80000100a00 */
[----:B--2---:R-:W-:Y:S04]  /*5d930*/  STL.64 [R1+0x3f08], R6 ;  /* 0x003f080601007387 */ /* 0x004fe80000100a00 */
[----:B------:R-:W-:Y:S04]  /*5d940*/  STL.64 [R1+0x3f00], R4 ;  /* 0x003f000401007387 */ /* 0x000fe80000100a00 */
[----:B------:R-:W2:Y:S04]  /*5d950*/  LDL.LU R10, [R1+0x3f44] ;  /* 0x003f4400010a7983 */ /* 0x000ea80000300800 */
[----:B------:R-:W2:Y:S04]  /*5d960*/  LDL.LU R11, [R1+0x3f40] ;  /* 0x003f4000010b7983 */ /* 0x000ea80000300800 */
[----:B------:R-:W-:Y:S04]  /*5d970*/  STL.64 [R1+0x3f18], R26 ;  /* 0x003f181a01007387 */ /* 0x000fe80000100a00 */
[----:B------:R-:W-:Y:S04]  /*5d980*/  STL.64 [R1+0x3f10], R24 ;  /* 0x003f101801007387 */ /* 0x000fe80000100a00 */
[----:B------:R-:W3:Y:S04]  /*5d990*/  LDL.LU R20, [R1+0x4a0] ;  /* 0x0004a00001147983 */ /* 0x000ee80000300800 */
        /* <DEDUP_REMOVED lines=35> */
[----:B----4-:R-:W-:Y:S04]  /*5dbd0*/  STL.64 [R1+0x3ec8], R22 ;  /* 0x003ec81601007387 */ /* 0x010fe80000100a00 */
        /* <DEDUP_REMOVED lines=10> */
[----:B------:R-:W4:Y:S01]  /*5dc80*/  LDL.LU R23, [R1+0x59c] ;  /* 0x00059c0001177983 */ /* 0x000f220000300800 */
[----:B------:R-:W-:-:S02]  /*5dc90*/  IMAD.MOV.U32 R4, RZ, RZ, R14 ;  /* 0x000000ffff047224 */ /* 0x000fc400078e000e */
[----:B------:R-:W-:Y:S02]  /*5dca0*/  IMAD.MOV.U32 R5, RZ, RZ, R3 ;  /* 0x000000ffff057224 */ /* 0x000fe400078e0003 */
[----:B------:R-:W-:Y:S02]  /*5dcb0*/  IMAD.MOV.U32 R6, RZ, RZ, R2 ;  /* 0x000000ffff067224 */ /* 0x000fe400078e0002 */
[----:B------:R-:W-:-:S07]  /*5dcc0*/  IMAD.MOV.U32 R7, RZ, RZ, R0 ;  /* 0x000000ffff077224 */ /* 0x000fce00078e0000 */
[C---:B------:R-:W-:Y:S01]  /*5dcd0*/  HMMA.16816.F32.BF16 R24, R4.reuse, R8, R24 ;  /* 0x000000080418723c */ /* 0x040fe20000041818 */
[----:B----4-:R-:W-:Y:S04]  /*5dce0*/  STL.64 [R1+0x3ee8], R22 ;  /* 0x003ee81601007387 */ /* 0x010fe80000100a00 */
[----:B--2---:R0:W-:Y:S04]  /*5dcf0*/  STL.64 [R1+0x3ee0], R20 ;  /* 0x003ee01401007387 */ /* 0x0041e80000100a00 */
[----:B0-----:R-:W2:Y:S04]  /*5dd00*/  LDL.LU R20, [R1+0x5a0] ;  /* 0x0005a00001147983 */ /* 0x001ea80000300800 */
[----:B------:R-:W2:Y:S04]  /*5dd10*/  LDL.LU R21, [R1+0x5a4] ;  /* 0x0005a40001157983 */ /* 0x000ea80000300800 */
[----:B------:R-:W4:Y:S04]  /*5dd20*/  LDL.LU R22, [R1+0x5a8] ;  /* 0x0005a80001167983 */ /* 0x000f280000300800 */
[----:B------:R-:W4:Y:S01]  /*5dd30*/  LDL.LU R23, [R1+0x5ac] ;  /* 0x0005ac0001177983 */ /* 0x000f220000300800 */
[----:B---3--:R-:W-:Y:S03]  /*5dd40*/  HMMA.16816.F32.BF16 R16, R4, R12, R16 ;  /* 0x0000000c0410723c */ /* 0x008fe60000041810 */
[----:B----4-:R-:W-:Y:S04]  /*5dd50*/  STL.64 [R1+0x3ef8], R22 ;  /* 0x003ef81601007387 */ /* 0x010fe80000100a00 */
[----:B--2---:R0:W-:Y:S04]  /*5dd60*/  STL.64 [R1+0x3ef0], R20 ;  /* 0x003ef01401007387 */ /* 0x0041e80000100a00 */
[----:B0-----:R-:W2:Y:S04]  /*5dd70*/  LDL.LU R20, [R1+0x560] ;  /* 0x0005600001147983 */ /* 0x001ea80000300800 */
[----:B------:R-:W2:Y:S04]  /*5dd80*/  LDL.LU R21, [R1+0x564] ;  /* 0x0005640001157983 */ /* 0x000ea80000300800 */
[----:B------:R-:W2:Y:S04]  /*5dd90*/  LDL.LU R22, [R1+0x568] ;  /* 0x0005680001167983 */ /* 0x000ea80000300800 */
[----:B------:R-:W2:Y:S04]  /*5dda0*/  LDL.LU R23, [R1+0x56c] ;  /* 0x00056c0001177983 */ /* 0x000ea80000300800 */
[----:B------:R-:W-:Y:S04]  /*5ddb0*/  STL.64 [R1+0x320], R24 ;  /* 0x0003201801007387 */ /* 0x000fe80000100a00 */
[----:B------:R-:W-:Y:S04]  /*5ddc0*/  STL.64 [R1+0x328], R26 ;  /* 0x0003281a01007387 */ /* 0x000fe80000100a00 */
[----:B------:R-:W0:Y:S02]  /*5ddd0*/  LDSM.16.MT88.4 R24, [R15+UR4+0x18200] ;  /* 0x018200040f18783b */ /* 0x000e240008004200 */
[----:B0-----:R-:W-:-:S02]  /*5dde0*/  IMAD.MOV.U32 R3, RZ, RZ, R25 ;  /* 0x000000ffff037224 */ /* 0x001fc400078e0019 */
[----:B------:R-:W-:Y:S02]  /*5ddf0*/  IMAD.MOV.U32 R0, RZ, RZ, R24 ;  /* 0x000000ffff007224 */ /* 0x000fe400078e0018 */
[----:B------:R-:W-:Y:S02]  /*5de00*/  IMAD.MOV.U32 R15, RZ, RZ, R26 ;  /* 0x000000ffff0f7224 */ /* 0x000fe400078e001a */
[----:B------:R-:W-:Y:S02]  /*5de10*/  IMAD.MOV.U32 R14, RZ, RZ, R27 ;  /* 0x000000ffff0e7224 */ /* 0x000fe400078e001b */
[----:B------:R-:W3:Y:S04]  /*5de20*/  LDL.LU.64 R26, [R1+0x3f38] ;  /* 0x003f3800011a7983 */ /* 0x000ee80000300a00 */
[----:B------:R-:W3:Y:S04]  /*5de30*/  LDL.LU.64 R24, [R1+0x3f30] ;  /* 0x003f300001187983 */ /* 0x000ee80000300a00 */
[----:B------:R0:W-:Y:S04]  /*5de40*/  STL [R1+0x3e38], R3 ;  /* 0x003e380301007387 */ /* 0x0001e80000100800 */
[----:B0-----:R-:W4:Y:S04]  /*5de50*/  LDL R3, [R1+0x35d0] ;  /* 0x0035d00001037983 */ /* 0x001f280000100800 */
[----:B------:R-:W-:Y:S04]  /*5de60*/  STL [R1+0x3e34], R0 ;  /* 0x003e340001007387 */ /* 0x000fe80000100800 */
        /* <DEDUP_REMOVED lines=67> */
[----:B------:R-:W3:Y:S04]  /*5e2a0*/  LDL.LU R15, [R1+0x50c] ;  /* 0x00050c00010f7983 */ /* 0x000ee80000300800 */
[----:B----4-:R-:W-:Y:S04]  /*5e2b0*/  STL.64 [R1+0x3e48], R18 ;  /* 0x003e481201007387 */ /* 0x010fe80000100a00 */
        /* <DEDUP_REMOVED lines=10> */
[----:B------:R-:W4:Y:S04]  /*5e360*/  LDL.LU R24, [R1+0x490] ;  /* 0x0004900001187983 */ /* 0x000f280000300800 */
[----:B------:R-:W4:Y:S04]  /*5e370*/  LDL.LU R25, [R1+0x494] ;  /* 0x0004940001197983 */ /* 0x000f280000300800 */
[----:B------:R-:W4:Y:S04]  /*5e380*/  LDL.LU R26, [R1+0x498] ;  /* 0x00049800011a7983 */ /* 0x000f280000300800 */
[----:B------:R-:W4:Y:S01]  /*5e390*/  LDL.LU R27, [R1+0x49c] ;  /* 0x00049c00011b7983 */ /* 0x000f220000300800 */
[----:B-1----:R-:W-:-:S02]  /*5e3a0*/  IMAD.MOV.U32 R29, RZ, RZ, R22 ;  /* 0x000000ffff1d7224 */ /* 0x002fc400078e0016 */
[----:B------:R-:W-:Y:S02]  /*5e3b0*/  IMAD.MOV.U32 R2, RZ, RZ, R23 ;  /* 0x000000ffff027224 */ /* 0x000fe400078e0017 */
[----:B------:R-:W-:Y:S02]  /*5e3c0*/  IMAD.MOV.U32 R0, RZ, RZ, R20 ;  /* 0x000000ffff007224 */ /* 0x000fe400078e0014 */
[----:B------:R-:W-:Y:S01]  /*5e3d0*/  IMAD.MOV.U32 R28, RZ, RZ, R21 ;  /* 0x000000ffff1c7224 */ /* 0x000fe200078e0015 */
[----:B------:R-:W3:Y:S04]  /*5e3e0*/  LDL.LU.64 R22, [R1+0x3e78] ;  /* 0x003e780001167983 */ /* 0x000ee80000300a00 */
[----:B------:R-:W3:Y:S02]  /*5e3f0*/  LDL.LU.64 R20, [R1+0x3e70] ;  /* 0x003e700001147983 */ /* 0x000ee40000300a00 */
[----:B---3--:R-:W-:-:S15]  /*5e400*/  HMMA.16816.F32.BF16 R8, R20, R4, R8 ;  /* 0x000000041408723c */ /* 0x008fde0000041808 */
[----:B------:R-:W-:-:S08]  /*5e410*/  NOP ;  /* 0x0000000000007918 */ /* 0x000fd00000000000 */
        /* <DEDUP_REMOVED lines=15> */
[----:B------:R-:W3:Y:S04]  /*5e510*/  LDL.LU.64 R16, [R1+0x3e40] ;  /* 0x003e400001107983 */ /* 0x000ee80000300a00 */
[----:B------:R-:W-:Y:S01]  /*5e520*/  STL.64 [R1+0x3e00], R12 ;  /* 0x003e000c01007387 */ /* 0x000fe20000100a00 */
[----:B---3--:R-:W-:Y:S03]  /*5e530*/  HMMA.16816.F32.BF16 R24, R20, R16, R24 ;  /* 0x000000101418723c */ /* 0x008fe60000041818 */
[----:B------:R-:W3:-:S15]  /*5e540*/  LDL.LU R20, [R1+0x4e0] ;  /* 0x0004e00001147983 */ /* 0x000ede0000300800 */
[----:B------:R-:W-:-:S05]  /*5e550*/  NOP ;  /* 0x0000000000007918 */ /* 0x000fca0000000000 */
[----:B------:R-:W-:Y:S04]  /*5e560*/  STL.64 [R1+0x200], R24 ;  /* 0x0002001801007387 */ /* 0x000fe80000100a00 */
[----:B------:R-:W-:Y:S04]  /*5e570*/  STL.64 [R1+0x208], R26 ;  /* 0x0002081a01007387 */ /* 0x000fe80000100a00 */
[----:B------:R-:W0:Y:S04]  /*5e580*/  LDSM.16.MT88.4 R24, [R3+UR4+0x18300] ;  /* 0x018300040318783b */ /* 0x000e280008004200 */
[----:B------:R-:W3:Y:S04]  /*5e590*/  LDL.LU R21, [R1+0x4e4] ;  /* 0x0004e40001157983 */ /* 0x000ee80000300800 */
[----:B------:R-:W3:Y:S04]  /*5e5a0*/  LDL.LU R22, [R1+0x4e8] ;  /* 0x0004e80001167983 */ /* 0x000ee80000300800 */
[----:B------:R-:W3:Y:S04]  /*5e5b0*/  LDL.LU R23, [R1+0x4ec] ;  /* 0x0004ec0001177983 */ /* 0x000ee80000300800 */
[----:B----4-:R-:W-:Y:S04]  /*5e5c0*/  STL.64 [R1+0x3df8], R18 ;  /* 0x003df81201007387 */ /* 0x010fe80000100a00 */
[----:B------:R1:W-:Y:S04]  /*5e5d0*/  STL.64 [R1+0x3df0], R16 ;  /* 0x003df01001007387 */ /* 0x0003e80000100a00 */
[----:B-1----:R-:W4:Y:S04]  /*5e5e0*/  LDL.LU R16, [R1+0xe0] ;  /* 0x0000e00001107983 */ /* 0x002f280000300800 */
[----:B------:R-:W4:Y:S04]  /*5e5f0*/  LDL.LU R17, [R1+0xe4] ;  /* 0x0000e40001117983 */ /* 0x000f280000300800 */
[----:B------:R-:W4:Y:S04]  /*5e600*/  LDL.LU R18, [R1+0xe8] ;  /* 0x0000e80001127983 */ /* 0x000f280000300800 */
[----:B------:R-:W4:Y:S04]  /*5e610*/  LDL.LU R19, [R1+0xec] ;  /* 0x0000ec0001137983 */ /* 0x000f280000300800 */
[----:B0-----:R-:W-:Y:S04]  /*5e620*/  STL.64 [R1+0x3d38], R26 ;  /* 0x003d381a01007387 */ /* 0x001fe80000100a00 */
[----:B------:R0:W-:Y:S04]  /*5e630*/  STL.64 [R1+0x3d30], R24 ;  /* 0x003d301801007387 */ /* 0x0001e80000100a00 */
[----:B0-----:R-:W3:Y:S04]  /*5e640*/  LDL.LU.64 R24, [R1+0x50] ;  /* 0x0000500001187983 */ /* 0x001ee80000300a00 */
[----:B------:R-:W3:Y:S02]  /*5e650*/  LDL.LU.64 R26, [R1+0x58] ;  /* 0x00005800011a7983 */ /* 0x000ee40000300a00 */
[----:B---3--:R-:W-:Y:S06]  /*5e660*/  HMMA.16816.F32.BF16 R20, R24, R4, R20 ;  /* 0x000000041814723c */ /* 0x008fec0000041814 */
[----:B------:R-:W-:-:S02]  /*5e670*/  IMAD.MOV.U32 R13, RZ, RZ, R26 ;  /* 0x000000ffff0d7224 */ /* 0x000fc400078e001a */
[----:B------:R-:W-:-:S15]  /*5e680*/  IMAD.MOV.U32 R12, RZ, RZ, R27 ;  /* 0x000000ffff0c7224 */ /* 0x000fde00078e001b */
[----:B------:R0:W-:Y:S04]  /*5e690*/  STL.64 [R1+0x1f0], R20 ;  /* 0x0001f01401007387 */ /* 0x0001e80000100a00 */
[----:B------:R-:W-:Y:S04]  /*5e6a0*/  STL.64 [R1+0x1f8], R22 ;  /* 0x0001f81601007387 */ /* 0x000fe80000100a00 */
[----:B------:R-:W-:Y:S04]  /*5e6b0*/  STL.64 [R1+0x3dd8], R6 ;  /* 0x003dd80601007387 */ /* 0x000fe80000100a00 */
[----:B------:R1:W-:Y:S01]  /*5e6c0*/  STL.64 [R1+0x3dd0], R4 ;  /* 0x003dd00401007387 */ /* 0x0003e20000100a00 */
[----:B0-----:R-:W-:-:S02]  /*5e6d0*/  IMAD.MOV.U32 R21, RZ, RZ, R24 ;  /* 0x000000ffff157224 */ /* 0x001fc400078e0018 */
[----:B------:R-:W-:Y:S02]  /*5e6e0*/  IMAD.MOV.U32 R20, RZ, RZ, R25 ;  /* 0x000000ffff147224 */ /* 0x000fe400078e0019 */
[----:B-1----:R-:W-:Y:S02]  /*5e6f0*/  IMAD.MOV.U32 R4, RZ, RZ, R21 ;  /* 0x000000ffff047224 */ /* 0x002fe400078e0015 */
[----:B------:R-:W-:Y:S02]  /*5e700*/  IMAD.MOV.U32 R5, RZ, RZ, R20 ;  /* 0x000000ffff057224 */ /* 0x000fe400078e0014 */
[----:B------:R0:W1:Y:S01]  /*5e710*/  LDSM.16.MT88.4 R20, [R3+UR4+0x18380] ;  /* 0x018380040314783b */ /* 0x0000620008004200 */
[----:B------:R-:W-:Y:S02]  /*5e720*/  IMAD.MOV.U32 R6, RZ, RZ, R13 ;  /* 0x000000ffff067224 */ /* 0x000fe400078e000d */
[----:B------:R-:W-:Y:S01]  /*5e730*/  IMAD.MOV.U32 R7, RZ, RZ, R12 ;  /* 0x000000ffff077224 */ /* 0x000fe200078e000c */
[----:B0-----:R-:W3:Y:S06]  /*5e740*/  LDL.LU R3, [R1+0x3e38] ;  /* 0x003e380001037983 */ /* 0x001eec0000300800 */
[----:B----4-:R-:W-:Y:S01]  /*5e750*/  HMMA.16816.F32.BF16 R16, R4, R8, R16 ;  /* 0x000000080410723c */ /* 0x010fe20000041810 */
[----:B-1----:R-:W-:Y:S04]  /*5e760*/  STL.64 [R1+0x3cf0], R22 ;  /* 0x003cf01601007387 */ /* 0x002fe80000100a00 */
[----:B------:R0:W-:Y:S04]  /*5e770*/  STL.64 [R1+0x3ce8], R20 ;  /* 0x003ce81401007387 */ /* 0x0001e80000100a00 */
[----:B------:R-:W-:Y:S04]  /*5e780*/  STL.64 [R1+0x3dc8], R10 ;  /* 0x003dc80a01007387 */ /* 0x000fe80000100a00 */
[----:B------:R-:W-:Y:S10]  /*5e790*/  STL.64 [R1+0x3dc0], R8 ;  /* 0x003dc00801007387 */ /* 0x000ff40000100a00 */
[----:B------:R-:W-:Y:S04]  /*5e7a0*/  STL.64 [R1+0x1e0], R16 ;  /* 0x0001e01001007387 */ /* 0x000fe80000100a00 */
[----:B------:R-:W-:Y:S04]  /*5e7b0*/  STL.64 [R1+0x1e8], R18 ;  /* 0x0001e81201007387 */ /* 0x000fe80000100a00 */
[----:B0-----:R-:W4:Y:S04]  /*5e7c0*/  LDL.LU R20, [R1+0x5f0] ;  /* 0x0005f00001147983 */ /* 0x001f280000300800 */
[----:B------:R-:W4:Y:S04]  /*5e7d0*/  LDL.LU R21, [R1+0x5f4] ;  /* 0x0005f40001157983 */ /* 0x000f280000300800 */
[----:B------:R-:W2:Y:S04]  /*5e7e0*/  LDL.LU R22, [R1+0x5f8] ;  /* 0x0005f80001167983 */ /* 0x000ea80000300800 */
[----:B------:R-:W2:Y:S01]  /*5e7f0*/  LDL.LU R23, [R1+0x5fc] ;  /* 0x0005fc0001177983 */ /* 0x000ea20000300800 */
[----:B------:R-:W-:-:S02]  /*5e800*/  IMAD.MOV.U32 R24, RZ, RZ, R0 ;  /* 0x000000ffff187224 */ /* 0x000fc400078e0000 */
[----:B------:R-:W-:Y:S02]  /*5e810*/  IMAD.MOV.U32 R26, RZ, RZ, R29 ;  /* 0x000000ffff1a7224 */ /* 0x000fe400078e001d */
        /* <DEDUP_REMOVED lines=8> */
[----:B--2---:R-:W-:Y:S04]  /*5e8a0*/  STL.64 [R1+0x3d00], R22 ;  /* 0x003d001601007387 */ /* 0x004fe80000100a00 */
[----:B----4-:R0:W-:Y:S04]  /*5e8b0*/  STL.64 [R1+0x3cf8], R20 ;  /* 0x003cf81401007387 */ /* 0x0101e80000100a00 */
[----:B0-----:R-:W2:Y:S04]  /*5e8c0*/  LDL.LU R20, [R1+0x600] ;  /* 0x0006000001147983 */ /* 0x001ea80000300800 */
[----:B------:R-:W2:Y:S04]  /*5e8d0*/  LDL.LU R21, [R1+0x604] ;  /* 0x0006040001157983 */ /* 0x000ea80000300800 */
[----:B------:R-:W4:Y:S04]  /*5e8e0*/  LDL.LU R22, [R1+0x608] ;  /* 0x0006080001167983 */ /* 0x000f280000300800 */
[----:B------:R-:W4:Y:S01]  /*5e8f0*/  LDL.LU R23, [R1+0x60c] ;  /* 0x00060c0001177983 */ /* 0x000f220000300800 */
[----:B---3--:R-:W-:-:S02]  /*5e900*/  IMAD.MOV.U32 R24, RZ, RZ, R0 ;  /* 0x000000ffff187224 */ /* 0x008fc400078e0000 */
[----:B------:R-:W-:Y:S01]  /*5e910*/  IMAD.MOV.U32 R26, RZ, RZ, R15 ;  /* 0x000000ffff1a7224 */ /* 0x000fe200078e000f */
[----:B----4-:R-:W-:Y:S04]  /*5e920*/  STL.64 [R1+0x3d18], R22 ;  /* 0x003d181601007387 */ /* 0x010fe80000100a00 */
[----:B--2---:R0:W-:Y:S04]  /*5e930*/  STL.64 [R1+0x3d10], R20 ;  /* 0x003d101401007387 */ /* 0x0041e80000100a00 */
[----:B0-----:R-:W2:Y:S04]  /*5e940*/  LDL.LU R20, [R1+0x610] ;  /* 0x0006100001147983 */ /* 0x001ea80000300800 */
[----:B------:R-:W2:Y:S04]  /*5e950*/  LDL.LU R21, [R1+0x614] ;  /* 0x0006140001157983 */ /* 0x000ea80000300800 */
[----:B------:R-:W3:Y:S04]  /*5e960*/  LDL.LU R22, [R1+0x618] ;  /* 0x0006180001167983 */ /* 0x000ee80000300800 */
[----:B------:R-:W3:Y:S01]  /*5e970*/  LDL.LU R23, [R1+0x61c] ;  /* 0x00061c0001177983 */ /* 0x000ee20000300800 */
[----:B------:R-:W-:-:S03]  /*5e980*/  IMAD.MOV.U32 R27, RZ, RZ, R14 ;  /* 0x000000ffff1b7224 */ /* 0x000fc600078e000e */
[----:B------:R-:W4:Y:S01]  /*5e990*/  LDL.LU R0, [R1+0x3e24] ;  /* 0x003e240001007983 */ /* 0x000f220000300800 */
[----:B------:R-:W-:-:S03]  /*5e9a0*/  IMAD.MOV.U32 R25, RZ, RZ, R3 ;  /* 0x000000ffff197224 */ /* 0x000fc600078e0003 */
[----:B------:R-:W4:Y:S04]  /*5e9b0*/  LDL.LU R3, [R1+0x3e20] ;  /* 0x003e200001037983 */ /* 0x000f280000300800 */
[----:B------:R-:W4:Y:S04]  /*5e9c0*/  LDL.LU R15, [R1+0x3e1c] ;  /* 0x003e1c00010f7983 */ /* 0x000f280000300800 */
[----:B------:R-:W4:Y:S04]  /*5e9d0*/  LDL.LU R14, [R1+0x3e18] ;  /* 0x003e1800010e7983 */ /* 0x000f280000300800 */
[----:B------:R-:W-:Y:S04]  /*5e9e0*/  STL.64 [R1+0x3de8], R26 ;  /* 0x003de81a01007387 */ /* 0x000fe80000100a00 */
[----:B------:R-:W-:Y:S04]  /*5e9f0*/  STL.64 [R1+0x3de0], R24 ;  /* 0x003de01801007387 */ /* 0x000fe80000100a00 */
[----:B---3--:R-:W-:Y:S04]  /*5ea00*/  STL.64 [R1+0x3d28], R22 ;  /* 0x003d281601007387 */ /* 0x008fe80000100a00 */
[----:B--2---:R0:W-:Y:S04]  /*5ea10*/  STL.64 [R1+0x3d20], R20 ;  /* 0x003d201401007387 */ /* 0x0041e80000100a00 */
[----:B0-----:R-:W2:Y:S04]  /*5ea20*/  LDL.LU R20, [R1+0x620] ;  /* 0x0006200001147983 */ /* 0x001ea80000300800 */
[----:B------:R-:W2:Y:S01]  /*5ea30*/  LDL.LU R21, [R1+0x624] ;  /* 0x0006240001157983 */ /* 0x000ea20000300800 */
[----:B----4-:R-:W-:-:S02]  /*5ea40*/  IMAD.MOV.U32 R22, RZ, RZ, R15 ;  /* 0x000000ffff167224 */ /* 0x010fc400078e000f */
[----:B------:R-:W-:Y:S01]  /*5ea50*/  IMAD.MOV.U32 R23, RZ, RZ, R14 ;  /* 0x000000ffff177224 */ /* 0x000fe200078e000e */
        /* <DEDUP_REMOVED lines=28> */
[----:B------:R-:W-:Y:S04]  /*5ec20*/  STL.64 [R1+0x3d68], R22 ;  /* 0x003d681601007387 */ /* 0x000fe80000100a00 */
[----:B--2---:R0:W-:Y:S04]  /*5ec30*/  STL.64 [R1+0x3d60], R20 ;  /* 0x003d601401007387 */ /* 0x0041e80000100a00 */
[----:B0-----:R-:W2:Y:S04]  /*5ec40*/  LDL.LU R20, [R1+0x640] ;  /* 0x0006400001147983 */ /* 0x001ea80000300800 */
[----:B------:R-:W2:Y:S01]  /*5ec50*/  LDL.LU R21, [R1+0x644] ;  /* 0x0006440001157983 */ /* 0x000ea20000300800 */
[----:B----4-:R-:W-:-:S02]  /*5ec60*/  IMAD.MOV.U32 R22, RZ, RZ, R15 ;  /* 0x000000ffff167224 */ /* 0x010fc400078e000f */
[----:B---3--:R-:W-:Y:S02]  /*5ec70*/  IMAD.MOV.U32 R23, RZ, RZ, R14 ;  /* 0x000000ffff177224 */ /* 0x008fe400078e000e */
[----:B------:R-:W0:Y:S04]  /*5ec80*/  LDSM.16.MT88.4 R12, [R28+UR4+0x1c000] ;  /* 0x01c000041c0c783b */ /* 0x000e280008004200 */
[----:B------:R-:W-:Y:S04]  /*5ec90*/  STL.64 [R1+0x3d78], R22 ;  /* 0x003d781601007387 */ /* 0x000fe80000100a00 */
        /* <DEDUP_REMOVED lines=23> */
[----:B0-----:R0:W-:Y:S04]  /*5ee10*/  STL.64 [R1+0x30], R12 ;  /* 0x0000300c01007387 */ /* 0x0011e80000100a00 */
[----:B------:R-:W-:Y:S04]  /*5ee20*/  STL.64 [R1+0x38], R14 ;  /* 0x0000380e01007387 */ /* 0x000fe80000100a00 */
[----:B0-----:R-:W3:Y:S02]  /*5ee30*/  LDL.LU.64 R12, [R1+0x3e00] ;  /* 0x003e0000010c7983 */ /* 0x001ee40000300a00 */
        /* <DEDUP_REMOVED lines=44> */
[----:B------:R-:W0:Y:S02]  /*5f100*/  LDSM.16.MT88.4 R24, [R28+UR4+0x1c180] ;  /* 0x01c180041c18783b */ /* 0x000e240008004200 */
[----:B0-----:R-:W-:-:S02]  /*5f110*/  IMAD.MOV.U32 R14, RZ, RZ, R26 ;  /* 0x000000ffff0e7224 */ /* 0x001fc400078e001a */
[----:B------:R0:W-:Y:S01]  /*5f120*/  STL.64 [R1], R24 ;  /* 0x0000001801007387 */ /* 0x0001e20000100a00 */
[----:B------:R-:W-:-:S03]  /*5f130*/  IMAD.MOV.U32 R15, RZ, RZ, R27 ;  /* 0x000000ffff0f7224 */ /* 0x000fc600078e001b */
[----:B------:R-:W2:Y:S04]  /*5f140*/  LDL.LU.64 R26, [R1+0x3d88] ;  /* 0x003d8800011a7983 */ /* 0x000ea80000300a00 */
[----:B0-----:R-:W2:Y:S04]  /*5f150*/  LDL.LU.64 R24, [R1+0x3d80] ;  /* 0x003d800001187983 */ /* 0x001ea80000300a00 */
[----:B------:R-:W-:Y:S04]  /*5f160*/  STL [R1+0x3cb4], R14 ;  /* 0x003cb40e01007387 */ /* 0x000fe80000100800 */
[----:B------:R-:W-:Y:S01]  /*5f170*/  STL [R1+0x3cb0], R15 ;  /* 0x003cb00f01007387 */ /* 0x000fe20000100800 */
        /* <DEDUP_REMOVED lines=43> */
[----:B----4-:R3:W-:Y:S04]  /*5f430*/  STL.64 [R1+0x3ce0], R10 ;  /* 0x003ce00a01007387 */ /* 0x0107e80000100a00 */
[----:B------:R0:W-:Y:S01]  /*5f440*/  STL.64 [R1+0x3cd8], R8 ;  /* 0x003cd80801007387 */ /* 0x0001e20000100a00 */
[----:B---3--:R-:W-:-:S03]  /*5f450*/  IMAD.MOV.U32 R10, RZ, RZ, R18 ;  /* 0x000000ffff0a7224 */ /* 0x008fc600078e0012 */
[----:B0-----:R-:W3:Y:S04]  /*5f460*/  LDL.LU R8, [R1+0x5e0] ;  /* 0x0005e00001087983 */ /* 0x001ee80000300800 */
[----:B------:R-:W3:Y:S04]  /*5f470*/  LDL.LU R9, [R1+0x5e4] ;  /* 0x0005e40001097983 */ /* 0x000ee80000300800 */
[----:B------:R-:W4:Y:S01]  /*5f480*/  LDL.LU R18, [R1+0x3d0c] ;  /* 0x003d0c0001127983 */ /* 0x000f220000300800 */
[----:B------:R-:W-:-:S03]  /*5f490*/  IMAD.MOV.U32 R11, RZ, RZ, R19 ;  /* 0x000000ffff0b7224 */ /* 0x000fc600078e0013 */
[----:B------:R-:W4:Y:S01]  /*5f4a0*/  LDL.LU R19, [R1+0x3d08] ;  /* 0x003d080001137983 */ /* 0x000f220000300800 */
        /* <DEDUP_REMOVED lines=15> */
[----:B------:R-:W2:Y:S04]  /*5f5a0*/  LDL.LU R27, [R1+0x5dc] ;  /* 0x0005dc00011b7983 */ /* 0x000ea80000300800 */
[----:B----4-:R-:W-:Y:S04]  /*5f5b0*/  STL.64 [R1+0x3cd0], R18 ;  /* 0x003cd01201007387 */ /* 0x010fe80000100a00 */
[----:B------:R0:W-:Y:S04]  /*5f5c0*/  STL.64 [R1+0x3cc8], R16 ;  /* 0x003cc81001007387 */ /* 0x0001e80000100a00 */
[----:B0-----:R-:W4:Y:S04]  /*5f5d0*/  LDL.LU R16, [R1+0x5c0] ;  /* 0x0005c00001107983 */ /* 0x001f280000300800 */
[----:B------:R-:W4:Y:S01]  /*5f5e0*/  LDL.LU R17, [R1+0x5c4] ;  /* 0x0005c40001117983 */ /* 0x000f220000300800 */
[----:B---3--:R-:W-:-:S15]  /*5f5f0*/  HMMA.16816.F32.BF16 R8, R20, R4, R8 ;  /* 0x000000041408723c */ /* 0x008fde0000041808 */
[----:B------:R-:W-:-:S08]  /*5f600*/  NOP ;  /* 0x0000000000007918 */ /* 0x000fd00000000000 */
[----:B------:R-:W-:Y:S04]  /*5f610*/  STL.64 [R1+0xb0], R8 ;  /* 0x0000b00801007387 */ /* 0x000fe80000100a00 */
[----:B------:R0:W-:Y:S04]  /*5f620*/  STL.64 [R1+0xb8], R10 ;  /* 0x0000b80a01007387 */ /* 0x0001e80000100a00 */
[----:B0-----:R-:W3:Y:S04]  /*5f630*/  LDL.LU.64 R10, [R1+0x3ce0] ;  /* 0x003ce000010a7983 */ /* 0x001ee80000300a00 */
[----:B------:R-:W2:Y:S01]  /*5f640*/  LDL.LU.64 R8, [R1+0x3cd8] ;  /* 0x003cd80001087983 */ /* 0x000ea20000300a00 */
[----:B------:R-:W-:-:S02]  /*5f650*/  IMAD.MOV.U32 R18, RZ, RZ, R3 ;  /* 0x000000ffff127224 */ /* 0x000fc400078e0003 */
[----:B------:R-:W-:Y:S01]  /*5f660*/  IMAD.MOV.U32 R19, RZ, RZ, R0 ;  /* 0x000000ffff137224 */ /* 0x000fe200078e0000 */
[----:B--2---:R-:W-:Y:S01]  /*5f670*/  HMMA.16816.F32.BF16 R24, R20, R8, R24 ;  /* 0x000000081418723c */ /* 0x004fe20000041818 */
[----:B---3--:R0:W-:Y:S04]  /*5f680*/  STL.64 [R1+0x3cb8], R10 ;  /* 0x003cb80a01007387 */ /* 0x0081e80000100a00 */
[----:B------:R-:W2:Y:S04]  /*5f690*/  LDL.LU R8, [R1+0x570] ;  /* 0x0005700001087983 */ /* 0x000ea80000300800 */
[----:B------:R-:W2:Y:S04]  /*5f6a0*/  LDL.LU R9, [R1+0x574] ;  /* 0x0005740001097983 */ /* 0x000ea80000300800 */
[----:B0-----:R-:W2:Y:S04]  /*5f6b0*/  LDL.LU R10, [R1+0x578] ;  /* 0x00057800010a7983 */ /* 0x001ea80000300800 */
[----:B------:R-:W2:Y:S07]  /*5f6c0*/  LDL.LU R11, [R1+0x57c] ;  /* 0x00057c00010b7983 */ /* 0x000eae0000300800 */
[----:B------:R-:W-:-:S02]  /*5f6d0*/  IMAD.MOV.U32 R0, RZ, RZ, R24 ;  /* 0x000000ffff007224 */ /* 0x000fc400078e0018 */
[----:B------:R-:W-:Y:S02]  /*5f6e0*/  IMAD.MOV.U32 R3, RZ, RZ, R25 ;  /* 0x000000ffff037224 */ /* 0x000fe400078e0019 */
[----:B------:R-:W-:Y:S02]  /*5f6f0*/  IMAD.MOV.U32 R5, RZ, RZ, R26 ;  /* 0x000000ffff057224 */ /* 0x000fe400078e001a */
[----:B------:R-:W-:Y:S01]  /*5f700*/  IMAD.MOV.U32 R4, RZ, RZ, R27 ;  /* 0x000000ffff047224 */ /* 0x000fe200078e001b */
[----:B------:R-:W3:Y:S04]  /*5f710*/  LDL.LU.64 R24, [R1+0x20] ;  /* 0x0000200001187983 */ /* 0x000ee80000300a00 */
[----:B------:R-:W2:Y:S01]  /*5f720*/  LDL.LU.64 R26, [R1+0x28] ;  /* 0x00002800011a7983 */ /* 0x000ea20000300a00 */
[----:B----4-:R-:W-:-:S15]  /*5f730*/  HMMA.16816.F32.BF16 R16, R20, R12, R16 ;  /* 0x0000000c1410723c */ /* 0x010fde0000041810 */
[----:B------:R-:W-:-:S09]  /*5f740*/  NOP ;  /* 0x0000000000007918 */ /* 0x000fd20000000000 */
[----:B------:R-:W-:Y:S01]  /*5f750*/  IMAD.MOV.U32 R13, RZ, RZ, R19 ;  /* 0x000000ffff0d7224 */ /* 0x000fe200078e0013 */
[----:B--2---:R-:W-:Y:S04]  /*5f760*/  STL.64 [R1+0x3c88], R26 ;  /* 0x003c881a01007387 */ /* 0x004fe80000100a00 */
[----:B---3--:R0:W-:Y:S04]  /*5f770*/  STL.64 [R1+0x3c80], R24 ;  /* 0x003c801801007387 */ /* 0x0081e80000100a00 */
[----:B0-----:R-:W2:Y:S04]  /*5f780*/  LDL.LU R24, [R1+0x580] ;  /* 0x0005800001187983 */ /* 0x001ea80000300800 */
[----:B------:R-:W2:Y:S04]  /*5f790*/  LDL.LU R25, [R1+0x584] ;  /* 0x0005840001197983 */ /* 0x000ea80000300800 */
[----:B------:R-:W2:Y:S04]  /*5f7a0*/  LDL.LU R26, [R1+0x588] ;  /* 0x00058800011a7983 */ /* 0x000ea80000300800 */
[----:B------:R-:W-:Y:S04]  /*5f7b0*/  STL [R1+0x39ac], R3 ;  /* 0x0039ac0301007387 */ /* 0x000fe80000100800 */
[----:B------:R-:W-:Y:S04]  /*5f7c0*/  STL [R1+0x39a8], R0 ;  /* 0x0039a80001007387 */ /* 0x000fe80000100800 */
[----:B------:R-:W-:Y:S04]  /*5f7d0*/  STL.64 [R1+0x90], R16 ;  /* 0x0000901001007387 */ /* 0x000fe80000100a00 */
[----:B------:R0:W-:Y:S04]  /*5f7e0*/  STL [R1+0x98], R18 ;  /* 0x0000981201007387 */ /* 0x0001e80000100800 */
[----:B0-----:R-:W3:Y:S04]  /*5f7f0*/  LDL.LU.64 R18, [R1+0x3cd0] ;  /* 0x003cd00001127983 */ /* 0x001ee80000300a00 */
[----:B------:R-:W2:Y:S01]  /*5f800*/  LDL.LU.64 R16, [R1+0x3cc8] ;  /* 0x003cc80001107983 */ /* 0x000ea20000300a00 */
[----:B------:R-:W-:-:S03]  /*5f810*/  IMAD.MOV.U32 R27, RZ, RZ, R2 ;  /* 0x000000ffff1b7224 */ /* 0x000fc600078e0002 */
[----:B------:R-:W-:Y:S04]  /*5f820*/  STL [R1+0x39b0], R13 ;  /* 0x0039b00d01007387 */ /* 0x000fe80000100800 */
[----:B--2---:R-:W-:Y:S07]  /*5f830*/  HMMA.16816.F32.BF16 R20, R20, R16, R24 ;  /* 0x000000101414723c */ /* 0x004fee0000041818 */
[----:B------:R-:W-:-:S02]  /*5f840*/  IMAD.MOV.U32 R26, RZ, RZ, R6 ;  /* 0x000000ffff1a7224 */ /* 0x000fc400078e0006 */
[----:B------:R-:W-:-:S14]  /*5f850*/  IMAD.MOV.U32 R27, RZ, RZ, R7 ;  /* 0x000000ffff1b7224 */ /* 0x000fdc00078e0007 */
[----:B------:R0:W-:Y:S01]  /*5f860*/  STL.64 [R1+0x3c0], R20 ;  /* 0x0003c01401007387 */ /* 0x0001e20000100a00 */
[----:B------:R-:W-:Y:S02]  /*5f870*/  IMAD.MOV.U32 R12, RZ, RZ, R22 ;  /* 0x000000ffff0c7224 */ /* 0x000fe400078e0016 */
[----:B------:R-:W-:Y:S01]  /*5f880*/  IMAD.MOV.U32 R2, RZ, RZ, R23 ;  /* 0x000000ffff027224 */ /* 0x000fe200078e0017 */
[----:B0-----:R-:W2:Y:S04]  /*5f890*/  LDL.LU R20, [R1+0x4c0] ;  /* 0x0004c00001147983 */ /* 0x001ea80000300800 */
[----:B------:R-:W2:Y:S04]  /*5f8a0*/  LDL.LU R21, [R1+0x4c4] ;  /* 0x0004c40001157983 */ /* 0x000ea80000300800 */
[----:B------:R-:W2:Y:S04]  /*5f8b0*/  LDL.LU R22, [R1+0x4c8] ;  /* 0x0004c80001167983 */ /* 0x000ea80000300800 */
[----:B------:R-:W2:Y:S04]  /*5f8c0*/  LDL.LU R23, [R1+0x4cc] ;  /* 0x0004cc0001177983 */ /* 0x000ea80000300800 */
[----:B---3--:R0:W-:Y:S04]  /*5f8d0*/  STL.64 [R1+0x3c90], R18 ;  /* 0x003c901201007387 */ /* 0x0081e80000100a00 */
[----:B------:R-:W3:Y:S04]  /*5f8e0*/  LDL.LU.64 R16, [R1+0x30] ;  /* 0x0000300001107983 */ /* 0x000ee80000300a00 */
[----:B0-----:R-:W3:Y:S04]  /*5f8f0*/  LDL.LU.64 R18, [R1+0x38] ;  /* 0x0000380001127983 */ /* 0x001ee80000300a00 */
[----:B------:R-:W4:Y:S04]  /*5f900*/  LDL.LU R24, [R1+0x460] ;  /* 0x0004600001187983 */ /* 0x000f280000300800 */
[----:B------:R-:W4:Y:S04]  /*5f910*/  LDL.LU R25, [R1+0x464] ;  /* 0x0004640001197983 */ /* 0x000f280000300800 */
[----:B------:R-:W3:Y:S04]  /*5f920*/  LDL.LU R6, [R1+0x3cc4] ;  /* 0x003cc40001067983 */ /* 0x000ee80000300800 */
[----:B------:R-:W3:Y:S04]  /*5f930*/  LDL.LU R7, [R1+0x3cc0] ;  /* 0x003cc00001077983 */ /* 0x000ee80000300800 */
[----:B------:R-:W-:Y:S01]  /*5f940*/  STL.64 [R1+0x3ca0], R26 ;  /* 0x003ca01a01007387 */ /* 0x000fe20000100a00 */
[----:B---3--:R-:W-:Y:S03]  /*5f950*/  HMMA.16816.F32.BF16 R8, R16, R6, R8 ;  /* 0x000000061008723c */ /* 0x008fe60000041808 */
[----:B----4-:R0:W-:Y:S04]  /*5f960*/  STL.64 [R1+0x3c98], R24 ;  /* 0x003c981801007387 */ /* 0x0101e80000100a00 */
[----:B0-----:R-:W3:Y:S04]  /*5f970*/  LDL.LU R24, [R1+0x4b0] ;  /* 0x0004b00001187983 */ /* 0x001ee80000300800 */
[----:B------:R-:W3:Y:S04]  /*5f980*/  LDL.LU R25, [R1+0x4b4] ;  /* 0x0004b40001197983 */ /* 0x000ee80000300800 */
[----:B------:R-:W3:Y:S04]  /*5f990*/  LDL.LU R26, [R1+0x4b8] ;  /* 0x0004b800011a7983 */ /* 0x000ee80000300800 */
[----:B------:R-:W-:Y:S04]  /*5f9a0*/  STL [R1+0x3ad0], R2 ;  /* 0x003ad00201007387 */ /* 0x000fe80000100800 */
[----:B------:R-:W-:Y:S04]  /*5f9b0*/  STL [R1+0x39b4], R12 ;  /* 0x0039b40c01007387 */ /* 0x000fe80000100800 */
[----:B------:R-:W-:Y:S04]  /*5f9c0*/  STL.64 [R1+0x890], R8 ;  /* 0x0008900801007387 */ /* 0x000fe80000100a00 */
[----:B------:R0:W-:Y:S04]  /*5f9d0*/  STL.64 [R1+0x898], R10 ;  /* 0x0008980a01007387 */ /* 0x0001e80000100a00 */
[----:B0-----:R-:W2:Y:S01]  /*5f9e0*/  LDL.LU.64 R10, [R1+0x3cb8] ;  /* 0x003cb800010a7983 */ /* 0x001ea20000300a00 */
[----:B------:R-:W-:-:S02]  /*5f9f0*/  IMAD.MOV.U32 R27, RZ, RZ, R29 ;  /* 0x000000ffff1b7224 */ /* 0x000fc400078e001d */
[----:B------:R-:W-:-:S05]  /*5fa00*/  IMAD.MOV.U32 R29, RZ, RZ, R8 ;  /* 0x000000ffff1d7224 */ /* 0x000fca00078e0008 */
[----:B------:R-:W-:Y:S01]  /*5fa10*/  STL [R1+0x35fc], R29 ;  /* 0x0035fc1d01007387 */ /* 0x000fe20000100800 */
[----:B--2---:R-:W-:-:S15]  /*5fa20*/  HMMA.16816.F32.BF16 R20, R16, R10, R20 ;  /* 0x0000000a1014723c */ /* 0x004fde0000041814 */
[----:B------:R-:W-:-:S08]  /*5fa30*/  NOP ;  /* 0x0000000000007918 */ /* 0x000fd00000000000 */
[----:B------:R-:W-:Y:S04]  /*5fa40*/  STL.64 [R1+0x790], R20 ;  /* 0x0007901401007387 */ /* 0x000fe80000100a00 */
[----:B------:R-:W-:Y:S04]  /*5fa50*/  STL.64 [R1+0x798], R22 ;  /* 0x0007981601007387 */ /* 0x000fe80000100a00 */
[----:B------:R-:W0:Y:S04]  /*5fa60*/  LDSM.16.MT88.4 R20, [R28+UR4+0x1c280] ;  /* 0x01c280041c14783b */ /* 0x000e280008004200 */
[----:B0-----:R0:W-:Y:S04]  /*5fa70*/  STL.64 [R1+0x3b88], R22 ;  /* 0x003b881601007387 */ /* 0x0011e80000100a00 */
[----:B------:R1:W-:Y:S01]  /*5fa80*/  STL.64 [R1+0x3b80], R20 ;  /* 0x003b801401007387 */ /* 0x0003e20000100a00 */
[----:B0-----:R-:W-:-:S03]  /*5fa90*/  IMAD.MOV.U32 R22, RZ, RZ, R15 ;  /* 0x000000ffff167224 */ /* 0x001fc600078e000f */
[----:B-1----:R-:W2:Y:S01]  /*5faa0*/  LDL.LU R20, [R1+0x70] ;  /* 0x0000700001147983 */ /* 0x002ea20000300800 */
[----:B------:R-:W-:-:S03]  /*5fab0*/  IMAD.MOV.U32 R21, RZ, RZ, R14 ;  /* 0x000000ffff157224 */ /* 0x000fc600078e000e */
[----:B------:R-:W4:Y:S04]  /*5fac0*/  LDL.LU R14, [R1+0x3cb4] ;  /* 0x003cb400010e7983 */ /* 0x000f280000300800 */
[----:B------:R-:W3:Y:S04]  /*5fad0*/  LDL.LU R15, [R1+0x3cb0] ;  /* 0x003cb000010f7983 */ /* 0x000ee80000300800 */
[----:B------:R-:W2:Y:S04]  /*5fae0*/  LDL.LU R23, [R1+0x7c] ;  /* 0x00007c0001177983 */ /* 0x000ea80000300800 */
[----:B--2---:R4:W-:Y:S04]  /*5faf0*/  STL.64 [R1+0x3bb8], R22 ;  /* 0x003bb81601007387 */ /* 0x0049e80000100a00 */
[----:B------:R0:W-:Y:S01]  /*5fb00*/  STL.64 [R1+0x3bb0], R20 ;  /* 0x003bb01401007387 */ /* 0x0001e20000100a00 */
[----:B----4-:R-:W-:-:S03]  /*5fb10*/  IMAD.MOV.U32 R22, RZ, RZ, R14 ;  /* 0x000000ffff167224 */ /* 0x010fc600078e000e */
[----:B0-----:R-:W2:Y:S04]  /*5fb20*/  LDL.LU R20, [R1] ;  /* 0x0000000001147983 */ /* 0x001ea80000300800 */
[----:B------:R-:W2:Y:S04]  /*5fb30*/  LDL.LU R21, [R1+0x4] ;  /* 0x0000040001157983 */ /* 0x000ea80000300800 */
[----:B------:R-:W4:Y:S01]  /*5fb40*/  LDL.LU R14, [R1+0x3cac] ;  /* 0x003cac00010e7983 */ /* 0x000f220000300800 */
[----:B---3--:R-:W-:-:S03]  /*5fb50*/  IMAD.MOV.U32 R23, RZ, RZ, R15 ;  /* 0x000000ffff177224 */ /* 0x008fc600078e000f */
[----:B------:R-:W4:Y:S04]  /*5fb60*/  LDL.LU R15, [R1+0x3ca8] ;  /* 0x003ca800010f7983 */ /* 0x000f280000300800 */
[----:B------:R-:W-:Y:S01]  /*5fb70*/  STL.64 [R1+0x3c08], R22 ;  /* 0x003c081601007387 */ /* 0x000fe20000100a00 */
[----:B------:R-:W-:Y:S02]  /*5fb80*/  IMAD.MOV.U32 R2, RZ, RZ, R18 ;  /* 0x000000ffff027224 */ /* 0x000fe400078e0012 */
[----:B------:R-:W-:Y:S01]  /*5fb90*/  IMAD.MOV.U32 R0, RZ, RZ, R19 ;  /* 0x000000ffff007224 */ /* 0x000fe200078e0013 */
[----:B----4-:R-:W-:Y:S01]  /*5fba0*/  HMMA.16816.F32.BF16 R24, R16, R14, R24 ;  /* 0x0000000e1018723c */ /* 0x010fe20000041818 */
[----:B--2---:R0:W-:Y:S04]  /*5fbb0*/  STL.64 [R1+0x3c00], R20 ;  /* 0x003c001401007387 */ /* 0x0041e80000100a00 */
[----:B0-----:R-:W2:Y:S04]  /*5fbc0*/  LDL.LU R20, [R1+0x450] ;  /* 0x0004500001147983 */ /* 0x001ea80000300800 */
[----:B------:R-:W2:Y:S04]  /*5fbd0*/  LDL.LU R21, [R1+0x454] ;  /* 0x0004540001157983 */ /* 0x000ea80000300800 */
[----:B------:R-:W2:Y:S04]  /*5fbe0*/  LDL.LU R22, [R1+0x458] ;  /* 0x0004580001167983 */ /* 0x000ea80000300800 */
[----:B------:R-:W2:Y:S06]  /*5fbf0*/  LDL.LU R23, [R1+0x45c] ;  /* 0x00045c0001177983 */ /* 0x000eac0000300800 */
[----:B------:R-:W-:Y:S04]  /*5fc00*/  STL.64 [R1+0x650], R24 ;  /* 0x0006501801007387 */ /* 0x000fe80000100a00 */
[----:B------:R0:W-:Y:S04]  /*5fc10*/  STL.64 [R1+0x658], R26 ;  /* 0x0006581a01007387 */ /* 0x0001e80000100a00 */
[----:B0-----:R-:W3:Y:S04]  /*5fc20*/  LDL.LU.64 R26, [R1+0x3ca0] ;  /* 0x003ca000011a7983 */ /* 0x001ee80000300a00 */
[----:B------:R-:W3:Y:S04]  /*5fc30*/  LDL.LU.64 R24, [R1+0x3c98] ;  /* 0x003c980001187983 */ /* 0x000ee80000300a00 */
[----:B------:R-:W3:Y:S01]  /*5fc40*/  LDL.LU.64 R18, [R1+0x3c90] ;  /* 0x003c900001127983 */ /* 0x000ee20000300a00 */
[----:B------:R-:W-:-:S02]  /*5fc50*/  IMAD.MOV.U32 R8, RZ, RZ, R16 ;  /* 0x000000ffff087224 */ /* 0x000fc400078e0010 */
[----:B------:R-:W-:Y:S01]  /*5fc60*/  IMAD.MOV.U32 R3, RZ, RZ, R17 ;  /* 0x000000ffff037224 */ /* 0x000fe200078e0011 */
[----:B------:R0:W-:Y:S01]  /*5fc70*/  STL.64 [R1+0x3c78], R14 ;  /* 0x003c780e01007387 */ /* 0x0001e20000100a00 */
[----:B------:R-:W-:Y:S02]  /*5fc80*/  IMAD.MOV.U32 R12, RZ, RZ, R8 ;  /* 0x000000ffff0c7224 */ /* 0x000fe400078e0008 */
[----:B------:R-:W-:Y:S02]  /*5fc90*/  IMAD.MOV.U32 R13, RZ, RZ, R3 ;  /* 0x000000ffff0d7224 */ /* 0x000fe400078e0003 */
[----:B0-----:R-:W-:Y:S02]  /*5fca0*/  IMAD.MOV.U32 R14, RZ, RZ, R2 ;  /* 0x000000ffff0e7224 */ /* 0x001fe400078e0002 */
[----:B------:R-:W-:-:S07]  /*5fcb0*/  IMAD.MOV.U32 R15, RZ, RZ, R0 ;  /* 0x000000ffff0f7224 */ /* 0x000fce00078e0000 */
[----:B---3--:R-:W-:Y:S01]  /*5fcc0*/  HMMA.16816.F32.BF16 R12, R12, R18, R24 ;  /* 0x000000120c0c723c */ /* 0x008fe20000041818 */
[----:B------:R-:W2:Y:S04]  /*5fcd0*/  LDL.LU.64 R26, [R1+0x3c88] ;  /* 0x003c8800011a7983 */ /* 0x000ea80000300a00 */
[----:B------:R-:W2:Y:S04]  /*5fce0*/  LDL.LU.64 R24, [R1+0x3c80] ;  /* 0x003c800001187983 */ /* 0x000ea80000300a00 */
[----:B------:R-:W-:-:S14]  /*5fcf0*/  STL.64 [R1+0x3c70], R18 ;  /* 0x003c701201007387 */ /* 0x000fdc0000100a00 */
[----:B------:R-:W-:Y:S04]  /*5fd00*/  STL.64 [R1+0x550], R12 ;  /* 0x0005500c01007387 */ /* 0x000fe80000100a00 */
[----:B------:R2:W-:Y:S02]  /*5fd10*/  STL.64 [R1+0x558], R14 ;  /* 0x0005580e01007387 */ /* 0x0005e40000100a00 */
[----:B--2---:R-:W-:Y:S06]  /*5fd20*/  HMMA.16816.F32.BF16 R12, R24, R6, R20 ;  /* 0x00000006180c723c */ /* 0x004fec0000041814 */
[----:B------:R-:W-:-:S02]  /*5fd30*/  IMAD.MOV.U32 R8, RZ, RZ, R24 ;  /* 0x000000ffff087224 */ /* 0x000fc400078e0018 */
[----:B------:R-:W-:Y:S02]  /*5fd40*/  IMAD.MOV.U32 R3, RZ, RZ, R25 ;  /* 0x000000ffff037224 */ /* 0x000fe400078e0019 */
[----:B------:R-:W-:Y:S02]  /*5fd50*/  IMAD.MOV.U32 R2, RZ, RZ, R26 ;  /* 0x000000ffff027224 */ /* 0x000fe400078e001a */
[----:B------:R-:W-:-:S11]  /*5fd60*/  IMAD.MOV.U32 R0, RZ, RZ, R27 ;  /* 0x000000ffff007224 */ /* 0x000fd600078e001b */
[----:B------:R-:W-:Y:S04]  /*5fd70*/  STL.64 [R1+0x880], R12 ;  /* 0x0008800c01007387 */ /* 0x000fe80000100a00 */
[----:B------:R-:W-:Y:S04]  /*5fd80*/  STL.64 [R1+0x888], R14 ;  /* 0x0008880e01007387 */ /* 0x000fe80000100a00 */
[----:B------:R-:W-:Y:S04]  /*5fd90*/  STL.64 [R1+0x3c58], R6 ;  /* 0x003c580601007387 */ /* 0x000fe80000100a00 */
[----:B------:R-:W-:Y:S04]  /*5fda0*/  STL.64 [R1+0x3c50], R4 ;  /* 0x003c500401007387 */ /* 0x000fe80000100a00 */
[----:B------:R-:W2:Y:S04]  /*5fdb0*/  LDL.LU R24, [R1+0x1c0] ;  /* 0x0001c00001187983 */ /* 0x000ea80000300800 */
        /* <DEDUP_REMOVED lines=8> */
[----:B----4-:R-:W-:Y:S04]  /*5fe40*/  STL.64 [R1+0x3c60], R20 ;  /* 0x003c601401007387 */ /* 0x010fe80000100a00 */
        /* <DEDUP_REMOVED lines=80> */
[----:B------:R-:W2:Y:S04]  /*60350*/  LDL.LU.64 R22, [R1+0x3c68] ;  /* 0x003c680001167983 */ /* 0x000ea80000300a00 */
[----:B------:R-:W2:-:S15]  /*60360*/  LDL.LU.64 R20, [R1+0x3c60] ;  /* 0x003c600001147983 */ /* 0x000e9e0000300a00 */
[----:B------:R-:W-:-:S02]  /*60370*/  NOP ;  /* 0x0000000000007918 */ /* 0x000fc40000000000 */
        /* <DEDUP_REMOVED lines=58> */
[----:B------:R-:W2:Y:S04]  /*60720*/  LDL.LU.64 R20, [R1+0x3bb0] ;  /* 0x003bb00001147983 */ /* 0x000ea80000300a00 */
[----:B------:R-:W-:Y:S04]  /*60730*/  STL.64 [R1+0x3b98], R6 ;  /* 0x003b980601007387 */ /* 0x000fe80000100a00 */
[----:B---3--:R0:W-:Y:S01]  /*60740*/  STL.64 [R1+0x3b90], R4 ;  /* 0x003b900401007387 */ /* 0x0081e20000100a00 */
[----:B--2---:R-:W-:-:S15]  /*60750*/  HMMA.16816.F32.BF16 R24, R20, R6, R24 ;  /* 0x000000061418723c */ /* 0x004fde0000041818 */
[----:B------:R-:W-:-:S08]  /*60760*/  NOP ;  /* 0x0000000000007918 */ /* 0x000fd00000000000 */
[----:B------:R-:W-:Y:S04]  /*60770*/  STL.64 [R1+0x810], R24 ;  /* 0x0008101801007387 */ /* 0x000fe80000100a00 */
[----:B------:R-:W-:Y:S04]  /*60780*/  STL.64 [R1+0x818], R26 ;  /* 0x0008181a01007387 */ /* 0x000fe80000100a00 */
[----:B0-----:R-:W2:Y:S04]  /*60790*/  LDL.LU R4, [R1+0x190] ;  /* 0x0001900001047983 */ /* 0x001ea80000300800 */
[----:B------:R-:W2:Y:S04]  /*607a0*/  LDL.LU R5, [R1+0x194] ;  /* 0x0001940001057983 */ /* 0x000ea80000300800 */
[----:B------:R-:W2:Y:S04]  /*607b0*/  LDL.LU R6, [R1+0x198] ;  /* 0x0001980001067983 */ /* 0x000ea80000300800 */
[----:B------:R-:W2:Y:S04]  /*607c0*/  LDL.LU R7, [R1+0x19c] ;  /* 0x00019c0001077983 */ /* 0x000ea80000300800 */
[----:B------:R-:W0:Y:S04]  /*607d0*/  LDSM.16.MT88.4 R24, [R28+UR4+0x1c380] ;  /* 0x01c380041c18783b */ /* 0x000e280008004200 */
[----:B0-----:R-:W-:Y:S04]  /*607e0*/  STL.64 [R1+0x60], R24 ;  /* 0x0000601801007387 */ /* 0x001fe80000100a00 */
[----:B------:R0:W-:Y:S04]  /*607f0*/  STL.64 [R1+0x68], R26 ;  /* 0x0000681a01007387 */ /* 0x0001e80000100a00 */
[----:B0-----:R-:W3:Y:S04]  /*60800*/  LDL.LU.64 R26, [R1+0x3ba8] ;  /* 0x003ba800011a7983 */ /* 0x001ee80000300a00 */
[----:B------:R-:W3:Y:S01]  /*60810*/  LDL.LU.64 R24, [R1+0x3ba0] ;  /* 0x003ba00001187983 */ /* 0x000ee20000300a00 */
[----:B------:R-:W-:-:S03]  /*60820*/  LOP3.LUT R3, R28, 0x40, RZ, 0x3c, !PT ;  /* 0x000000401c037812 */ /* 0x000fc600078e3cff */
[----:B------:R-:W-:Y:S01]  /*60830*/  STL [R1+0x3600], R28 ;  /* 0x0036001c01007387 */ /* 0x000fe20000100800 */
[----:B--2---:R-:W-:-:S15]  /*60840*/  HMMA.16816.F32.BF16 R4, R20, R10, R4 ;  /* 0x0000000a1404723c */ /* 0x004fde0000041804 */
[----:B------:R-:W-:-:S08]  /*60850*/  NOP ;  /* 0x0000000000007918 */ /* 0x000fd00000000000 */
[----:B------:R-:W-:Y:S04]  /*60860*/  STL.64 [R1+0x710], R4 ;  /* 0x0007100401007387 */ /* 0x000fe80000100a00 */
[----:B------:R-:W-:Y:S04]  /*60870*/  STL.64 [R1+0x718], R6 ;  /* 0x0007180601007387 */ /* 0x000fe80000100a00 */
[----:B------:R-:W0:Y:S01]  /*60880*/  LDSM.16.MT88.4 R4, [R3+UR4+0x1c000] ;  /* 0x01c000040304783b */ /* 0x000e220008004200 */
[----:B---3--:R-:W-:Y:S03]  /*60890*/  HMMA.16816.F32.BF16 R24, R20, R14, R24 ;  /* 0x0000000e1418723c */ /* 0x008fe60000041818 */
[----:B0-----:R0:W-:Y:S01]  /*608a0*/  STL [R1+0x50], R4 ;  /* 0x0000500401007387 */ /* 0x0011e20000100800 */
[----:B------:R-:W-:-:S02]  /*608b0*/  IMAD.MOV.U32 R8, RZ, RZ, R7 ;  /* 0x000000ffff087224 */ /* 0x000fc400078e0007 */
[----:B------:R-:W-:Y:S02]  /*608c0*/  IMAD.MOV.U32 R2, RZ, RZ, R5 ;  /* 0x000000ffff027224 */ /* 0x000fe400078e0005 */
[----:B------:R-:W-:Y:S01]  /*608d0*/  IMAD.MOV.U32 R9, RZ, RZ, R6 ;  /* 0x000000ffff097224 */ /* 0x000fe200078e0006 */
[----:B0-----:R-:W2:Y:S04]  /*608e0*/  LDL.LU R4, [R1+0x1b0] ;  /* 0x0001b00001047983 */ /* 0x001ea80000300800 */
[----:B------:R-:W2:Y:S04]  /*608f0*/  LDL.LU R5, [R1+0x1b4] ;  /* 0x0001b40001057983 */ /* 0x000ea80000300800 */
[----:B------:R-:W2:Y:S04]  /*60900*/  LDL.LU R6, [R1+0x1b8] ;  /* 0x0001b80001067983 */ /* 0x000ea80000300800 */
[----:B------:R-:W2:Y:S04]  /*60910*/  LDL.LU R7, [R1+0x1bc] ;  /* 0x0001bc0001077983 */ /* 0x000ea80000300800 */
[----:B------:R-:W-:Y:S04]  /*60920*/  STL [R1+0x3adc], R8 ;  /* 0x003adc0801007387 */ /* 0x000fe80000100800 */
[----:B------:R-:W-:Y:S04]  /*60930*/  STL [R1+0x3ad8], R9 ;  /* 0x003ad80901007387 */ /* 0x000fe80000100800 */
[----:B------:R-:W-:Y:S04]  /*60940*/  STL [R1+0x3ad4], R2 ;  /* 0x003ad40201007387 */ /* 0x000fe80000100800 */
[----:B------:R0:W-:Y:S04]  /*60950*/  STL.64 [R1+0x3b68], R14 ;  /* 0x003b680e01007387 */ /* 0x0001e80000100a00 */
[----:B------:R-:W3:Y:S04]  /*60960*/  LDL.LU R12, [R1+0x260] ;  /* 0x00026000010c7983 */ /* 0x000ee80000300800 */
[----:B------:R-:W-:Y:S04]  /*60970*/  STL.64 [R1+0x5d0], R24 ;  /* 0x0005d01801007387 */ /* 0x000fe80000100a00 */
[----:B------:R-:W-:Y:S04]  /*60980*/  STL.64 [R1+0x5d8], R26 ;  /* 0x0005d81a01007387 */ /* 0x000fe80000100a00 */
[----:B------:R-:W3:Y:S04]  /*60990*/  LDL.LU R13, [R1+0x264] ;  /* 0x00026400010d7983 */ /* 0x000ee80000300800 */
[----:B------:R-:W1:Y:S04]  /*609a0*/  LDSM.16.MT88.4 R24, [R3+UR4+0x1c080] ;  /* 0x01c080040318783b */ /* 0x000e680008004200 */
[----:B0-----:R-:W4:Y:S04]  /*609b0*/  LDL.LU R14, [R1+0x268] ;  /* 0x00026800010e7983 */ /* 0x001f280000300800 */
[----:B------:R-:W4:Y:S01]  /*609c0*/  LDL.LU R15, [R1+0x26c] ;  /* 0x00026c00010f7983 */ /* 0x000f220000300800 */
[----:B-1----:R-:W-:-:S02]  /*609d0*/  IMAD.MOV.U32 R8, RZ, RZ, R25 ;  /* 0x000000ffff087224 */ /* 0x002fc400078e0019 */
        /* <DEDUP_REMOVED lines=8> */
[----:B------:R0:W-:Y:S04]  /*60a60*/  STL [R1+0x40], R24 ;  /* 0x0000401801007387 */ /* 0x0001e80000100800 */
[----:B0-----:R-:W4:Y:S04]  /*60a70*/  LDL.LU R24, [R1+0x2c0] ;  /* 0x0002c00001187983 */ /* 0x001f280000300800 */
[----:B------:R-:W4:Y:S04]  /*60a80*/  LDL.LU R25, [R1+0x2c4] ;  /* 0x0002c40001197983 */ /* 0x000f280000300800 */
[----:B------:R-:W3:Y:S04]  /*60a90*/  LDL.LU R26, [R1+0x2c8] ;  /* 0x0002c800011a7983 */ /* 0x000ee80000300800 */
[----:B------:R-:W3:Y:S01]  /*60aa0*/  LDL.LU R27, [R1+0x2cc] ;  /* 0x0002cc00011b7983 */ /* 0x000ee20000300800 */
[----:B--2---:R-:W-:Y:S03]  /*60ab0*/  HMMA.16816.F32.BF16 R20, R20, R18, R4 ;  /* 0x000000121414723c */ /* 0x004fe60000041804 */
[----:B---3--:R-:W-:Y:S04]  /*60ac0*/  STL.64 [R1+0x3b60], R26 ;  /* 0x003b601a01007387 */ /* 0x008fe80000100a00 */
[----:B----4-:R0:W-:Y:S04]  /*60ad0*/  STL.64 [R1+0x3b58], R24 ;  /* 0x003b581801007387 */ /* 0x0101e80000100a00 */
[----:B0-----:R-:W2:Y:S04]  /*60ae0*/  LDL.LU R24, [R1+0x2d0] ;  /* 0x0002d00001187983 */ /* 0x001ea80000300800 */
[----:B------:R-:W2:Y:S04]  /*60af0*/  LDL.LU R25, [R1+0x2d4] ;  /* 0x0002d40001197983 */ /* 0x000ea80000300800 */
[----:B------:R-:W2:Y:S04]  /*60b00*/  LDL.LU R26, [R1+0x2d8] ;  /* 0x0002d800011a7983 */ /* 0x000ea80000300800 */
[----:B------:R-:W2:Y:S04]  /*60b10*/  LDL.LU R27, [R1+0x2dc] ;  /* 0x0002dc00011b7983 */ /* 0x000ea80000300800 */
[----:B------:R-:W-:Y:S04]  /*60b20*/  STL [R1+0x3ae8], R2 ;  /* 0x003ae80201007387 */ /* 0x000fe80000100800 */
[----:B------:R-:W-:Y:S04]  /*60b30*/  STL [R1+0x3ae4], R9 ;  /* 0x003ae40901007387 */ /* 0x000fe80000100800 */
[----:B------:R-:W-:Y:S04]  /*60b40*/  STL [R1+0x3ae0], R8 ;  /* 0x003ae00801007387 */ /* 0x000fe80000100800 */
[----:B------:R-:W3:Y:S04]  /*60b50*/  LDL.LU.64 R6, [R1+0x3b98] ;  /* 0x003b980001067983 */ /* 0x000ee80000300a00 */
[----:B------:R-:W4:Y:S04]  /*60b60*/  LDL.LU.64 R4, [R1+0x3b90] ;  /* 0x003b900001047983 */ /* 0x000f280000300a00 */
[----:B------:R-:W-:Y:S04]  /*60b70*/  STL.64 [R1+0x4d0], R20 ;  /* 0x0004d01401007387 */ /* 0x000fe80000100a00 */
[----:B------:R-:W-:Y:S04]  /*60b80*/  STL.64 [R1+0x4d8], R22 ;  /* 0x0004d81601007387 */ /* 0x000fe80000100a00 */
[----:B------:R-:W0:Y:S02]  /*60b90*/  LDSM.16.MT88.4 R20, [R3+UR4+0x1c100] ;  /* 0x01c100040314783b */ /* 0x000e240008004200 */
[----:B0-----:R-:W-:-:S02]  /*60ba0*/  IMAD.MOV.U32 R8, RZ, RZ, R22 ;  /* 0x000000ffff087224 */ /* 0x001fc400078e0016 */
[----:B------:R0:W-:Y:S01]  /*60bb0*/  STL [R1+0x30], R20 ;  /* 0x0000301401007387 */ /* 0x0001e20000100800 */
[----:B------:R-:W-:Y:S02]  /*60bc0*/  IMAD.MOV.U32 R2, RZ, RZ, R23 ;  /* 0x000000ffff027224 */ /* 0x000fe400078e0017 */
[----:B------:R-:W-:Y:S01]  /*60bd0*/  IMAD.MOV.U32 R9, RZ, RZ, R21 ;  /* 0x000000ffff097224 */ /* 0x000fe200078e0015 */
[----:B------:R-:W3:Y:S04]  /*60be0*/  LDL.LU.64 R22, [R1+0x3b88] ;  /* 0x003b880001167983 */ /* 0x000ee80000300a00 */
[----:B0-----:R-:W3:Y:S04]  /*60bf0*/  LDL.LU.64 R20, [R1+0x3b80] ;  /* 0x003b800001147983 */ /* 0x001ee80000300a00 */
[----:B------:R0:W-:Y:S04]  /*60c00*/  STL [R1+0x3b50], R9 ;  /* 0x003b500901007387 */ /* 0x0001e80000100800 */
[----:B0-----:R-:W2:Y:S01]  /*60c10*/  LDL R9, [R1+0x35d0] ;  /* 0x0035d00001097983 */ /* 0x001ea20000100800 */
[----:B---3--:R-:W-:-:S15]  /*60c20*/  HMMA.16816.F32.BF16 R12, R20, R6, R12 ;  /* 0x00000006140c723c */ /* 0x008fde000004180c */
[----:B------:R-:W-:-:S08]  /*60c30*/  NOP ;  /* 0x0000000000007918 */ /* 0x000fd00000000000 */
[----:B------:R-:W-:Y:S04]  /*60c40*/  STL.64 [R1+0x7f0], R12 ;  /* 0x0007f00c01007387 */ /* 0x000fe80000100a00 */
[----:B------:R-:W-:Y:S04]  /*60c50*/  STL.64 [R1+0x7f8], R14 ;  /* 0x0007f80e01007387 */ /* 0x000fe80000100a00 */
[----:B--2---:R-:W0:Y:S04]  /*60c60*/  LDSM.16.MT88.4 R12, [R9+UR4+0x1c180] ;  /* 0x01c18004090c783b */ /* 0x004e280008004200 */
        /* <DEDUP_REMOVED lines=10> */
[----:B------:R-:W-:Y:S02]  /*60d10*/  IMAD.MOV.U32 R16, RZ, RZ, R15 ;  /* 0x000000ffff107224 */ /* 0x000fe400078e000f */
[----:B------:R-:W2:Y:S01]  /*60d20*/  LDL.LU.64 R14, [R1+0x3b68] ;  /* 0x003b6800010e7983 */ /* 0x000ea20000300a00 */
[----:B------:R-:W-:-:S05]  /*60d30*/  IMAD.MOV.U32 R29, RZ, RZ, R12 ;  /* 0x000000ffff1d7224 */ /* 0x000fca00078e000c */
[----:B------:R-:W-:Y:S01]  /*60d40*/  STL [R1+0x3aec], R29 ;  /* 0x003aec1d01007387 */ /* 0x000fe20000100800 */
[----:B------:R-:W-:Y:S01]  /*60d50*/  IMAD.MOV.U32 R28, RZ, RZ, R13 ;  /* 0x000000ffff1c7224 */ /* 0x000fe200078e000d */
[----:B--2---:R-:W-:-:S15]  /*60d60*/  HMMA.16816.F32.BF16 R24, R20, R14, R24 ;  /* 0x0000000e1418723c */ /* 0x004fde0000041818 */
[----:B------:R-:W-:-:S08]  /*60d70*/  NOP ;  /* 0x0000000000007918 */ /* 0x000fd00000000000 */
[----:B------:R-:W-:Y:S04]  /*60d80*/  STL.64 [R1+0x5b0], R24 ;  /* 0x0005b01801007387 */ /* 0x000fe80000100a00 */
[----:B------:R-:W-:Y:S04]  /*60d90*/  STL.64 [R1+0x5b8], R26 ;  /* 0x0005b81a01007387 */ /* 0x000fe80000100a00 */
[----:B------:R-:W0:Y:S02]  /*60da0*/  LDSM.16.MT88.4 R24, [R9+UR4+0x1c280] ;  /* 0x01c280040918783b */ /* 0x000e240008004200 */
[----:B0-----:R-:W-:-:S02]  /*60db0*/  IMAD.MOV.U32 R3, RZ, RZ, R26 ;  /* 0x000000ffff037224 */ /* 0x001fc400078e001a */
[----:B------:R-:W-:Y:S02]  /*60dc0*/  IMAD.MOV.U32 R0, RZ, RZ, R27 ;  /* 0x000000ffff007224 */ /* 0x000fe400078e001b */
[----:B------:R-:W-:Y:S02]  /*60dd0*/  IMAD.MOV.U32 R12, RZ, RZ, R24 ;  /* 0x000000ffff0c7224 */ /* 0x000fe400078e0018 */
[----:B------:R-:W-:Y:S01]  /*60de0*/  IMAD.MOV.U32 R13, RZ, RZ, R25 ;  /* 0x000000ffff0d7224 */ /* 0x000fe200078e0019 */
[----:B------:R-:W2:Y:S04]  /*60df0*/  LDL.LU.64 R26, [R1+0x3b60] ;  /* 0x003b6000011a7983 */ /* 0x000ea80000300a00 */
[----:B------:R-:W2:Y:S04]  /*60e00*/  LDL.LU.64 R24, [R1+0x3b58] ;  /* 0x003b580001187983 */ /* 0x000ea80000300a00 */
[----:B------:R-:W-:Y:S04]  /*60e10*/  STL.64 [R1+0x3b48], R14 ;  /* 0x003b480e01007387 */ /* 0x000fe80000100a00 */
[----:B------:R0:W-:Y:S04]  /*60e20*/  STL.64 [R1+0x3b40], R12 ;  /* 0x003b400c01007387 */ /* 0x0001e80000100a00 */
[----:B0-----:R-:W3:Y:S04]  /*60e30*/  LDL.LU R12, [R1+0x350] ;  /* 0x00035000010c7983 */ /* 0x001ee80000300800 */
[----:B------:R-:W3:Y:S04]  /*60e40*/  LDL.LU R13, [R1+0x354] ;  /* 0x00035400010d7983 */ /* 0x000ee80000300800 */
[----:B------:R-:W3:Y:S04]  /*60e50*/  LDL.LU R14, [R1+0x358] ;  /* 0x00035800010e7983 */ /* 0x000ee80000300800 */
[----:B------:R-:W3:Y:S01]  /*60e60*/  LDL.LU R15, [R1+0x35c] ;  /* 0x00035c00010f7983 */ /* 0x000ee20000300800 */
[----:B--2---:R-:W-:Y:S03]  /*60e70*/  HMMA.16816.F32.BF16 R24, R20, R18, R24 ;  /* 0x000000121418723c */ /* 0x004fe60000041818 */
[----:B------:R-:W3:Y:S04]  /*60e80*/  LDL.LU.64 R20, [R1+0x80] ;  /* 0x0000800001147983 */ /* 0x000ee80000300a00 */
[----:B------:R-:W3:-:S15]  /*60e90*/  LDL.LU.64 R22, [R1+0x88] ;  /* 0x0000880001167983 */ /* 0x000ede0000300a00 */
[----:B------:R-:W-:-:S01]  /*60ea0*/  NOP ;  /* 0x0000000000007918 */ /* 0x000fc20000000000 */
[----:B------:R-:W-:Y:S04]  /*60eb0*/  STL.64 [R1+0x4b0], R24 ;  /* 0x0004b01801007387 */ /* 0x000fe80000100a00 */
[----:B------:R-:W-:Y:S04]  /*60ec0*/  STL.64 [R1+0x4b8], R26 ;  /* 0x0004b81a01007387 */ /* 0x000fe80000100a00 */
[----:B------:R-:W0:Y:S04]  /*60ed0*/  LDSM.16.MT88.4 R24, [R9+UR4+0x1c300] ;  /* 0x01c300040918783b */ /* 0x000e280008004200 */
[----:B------:R-:W-:Y:S04]  /*60ee0*/  STL.64 [R1+0x3b38], R18 ;  /* 0x003b381201007387 */ /* 0x000fe80000100a00 */
[----:B------:R3:W-:Y:S04]  /*60ef0*/  STL.64 [R1+0x3b30], R16 ;  /* 0x003b301001007387 */ /* 0x0007e80000100a00 */
[----:B0-----:R-:W-:Y:S04]  /*60f00*/  STL.64 [R1+0x38f0], R26 ;  /* 0x0038f01a01007387 */ /* 0x001fe80000100a00 */
[----:B------:R-:W-:Y:S01]  /*60f10*/  STL.64 [R1+0x38e8], R24 ;  /* 0x0038e81801007387 */ /* 0x000fe20000100a00 */
[----:B---3--:R-:W-:Y:S07]  /*60f20*/  HMMA.16816.F32.BF16 R16, R20, R6, R12 ;  /* 0x000000061410723c */ /* 0x008fee000004180c */
[----:B------:R-:W-:-:S02]  /*60f30*/  IMAD.MOV.U32 R15, RZ, RZ, R20 ;  /* 0x000000ffff0f7224 */ /* 0x000fc400078e0014 */
[----:B------:R-:W-:Y:S02]  /*60f40*/  IMAD.MOV.U32 R14, RZ, RZ, R21 ;  /* 0x000000ffff0e7224 */ /* 0x000fe400078e0015 */
[----:B------:R-:W-:Y:S02]  /*60f50*/  IMAD.MOV.U32 R13, RZ, RZ, R22 ;  /* 0x000000ffff0d7224 */ /* 0x000fe400078e0016 */
[----:B------:R-:W-:Y:S02]  /*60f60*/  IMAD.MOV.U32 R12, RZ, RZ, R23 ;  /* 0x000000ffff0c7224 */ /* 0x000fe400078e0017 */
[----:B------:R0:W1:Y:S08]  /*60f70*/  LDSM.16.MT88.4 R20, [R9+UR4+0x1c380] ;  /* 0x01c380040914783b */ /* 0x0000700008004200 */
[----:B------:R2:W-:Y:S04]  /*60f80*/  STL.64 [R1+0x7d0], R16 ;  /* 0x0007d01001007387 */ /* 0x0005e80000100a00 */
[----:B------:R3:W-:Y:S04]  /*60f90*/  STL.64 [R1+0x7d8], R18 ;  /* 0x0007d81201007387 */ /* 0x0007e80000100a00 */
[----:B------:R3:W-:Y:S04]  /*60fa0*/  STL.64 [R1+0x3b18], R6 ;  /* 0x003b180601007387 */ /* 0x0007e80000100a00 */
[----:B----4-:R4:W-:Y:S04]  /*60fb0*/  STL.64 [R1+0x3b10], R4 ;  /* 0x003b100401007387 */ /* 0x0109e80000100a00 */
[----:B0-----:R-:W4:Y:S04]  /*60fc0*/  LDL.LU R9, [R1+0x3b50] ;  /* 0x003b500001097983 */ /* 0x001f280000300800 */
[----:B------:R-:W4:Y:S04]  /*60fd0*/  LDL.LU R24, [R1+0x1f0] ;  /* 0x0001f00001187983 */ /* 0x000f280000300800 */
[----:B------:R-:W4:Y:S04]  /*60fe0*/  LDL.LU R25, [R1+0x1f4] ;  /* 0x0001f40001197983 */ /* 0x000f280000300800 */
[----:B------:R-:W4:Y:S04]  /*60ff0*/  LDL.LU R26, [R1+0x1f8] ;  /* 0x0001f800011a7983 */ /* 0x000f280000300800 */
[----:B------:R-:W4:Y:S04]  /*61000*/  LDL.LU R27, [R1+0x1fc] ;  /* 0x0001fc00011b7983 */ /* 0x000f280000300800 */
[----:B--2---:R-:W2:Y:S04]  /*61010*/  LDL.LU R16, [R1+0x370] ;  /* 0x0003700001107983 */ /* 0x004ea80000300800 */
[----:B------:R-:W2:Y:S04]  /*61020*/  LDL.LU R17, [R1+0x374] ;  /* 0x0003740001117983 */ /* 0x000ea80000300800 */
[----:B---3--:R-:W2:Y:S01]  /*61030*/  LDL.LU R18, [R1+0x378] ;  /* 0x0003780001127983 */ /* 0x008ea20000300800 */
[----:B------:R-:W-:-:S03]  /*61040*/  IMAD.MOV.U32 R7, RZ, RZ, R12 ;  /* 0x000000ffff077224 */ /* 0x000fc600078e000c */
[----:B------:R-:W2:Y:S01]  /*61050*/  LDL.LU R19, [R1+0x37c] ;  /* 0x00037c0001137983 */ /* 0x000ea20000300800 */
[----:B------:R-:W-:-:S03]  /*61060*/  IMAD.MOV.U32 R6, RZ, RZ, R13 ;  /* 0x000000ffff067224 */ /* 0x000fc600078e000d */
[----:B------:R-:W3:Y:S01]  /*61070*/  LDL.LU R12, [R1+0x380] ;  /* 0x00038000010c7983 */ /* 0x000ee20000300800 */
[----:B----4-:R-:W-:-:S03]  /*61080*/  IMAD.MOV.U32 R5, RZ, RZ, R14 ;  /* 0x000000ffff057224 */ /* 0x010fc600078e000e */
[----:B------:R-:W3:Y:S01]  /*61090*/  LDL.LU R13, [R1+0x384] ;  /* 0x00038400010d7983 */ /* 0x000ee20000300800 */
[----:B------:R-:W-:-:S03]  /*610a0*/  IMAD.MOV.U32 R4, RZ, RZ, R15 ;  /* 0x000000ffff047224 */ /* 0x000fc600078e000f */
[----:B------:R-:W3:Y:S04]  /*610b0*/  LDL.LU R14, [R1+0x388] ;  /* 0x00038800010e7983 */ /* 0x000ee80000300800 */
[----:B------:R-:W3:Y:S04]  /*610c0*/  LDL.LU R15, [R1+0x38c] ;  /* 0x00038c00010f7983 */ /* 0x000ee80000300800 */
[----:B------:R-:W-:Y:S04]  /*610d0*/  STL.64 [R1+0x39d0], R26 ;  /* 0x0039d01a01007387 */ /* 0x000fe80000100a00 */
[----:B------:R0:W-:Y:S04]  /*610e0*/  STL.64 [R1+0x39c8], R24 ;  /* 0x0039c81801007387 */ /* 0x0001e80000100a00 */
[----:B0-----:R-:W4:Y:S01]  /*610f0*/  LDL.LU R24, [R1+0x30] ;  /* 0x0000300001187983 */ /* 0x001f220000300800 */
[----:B------:R-:W-:-:S02]  /*61100*/  IMAD.MOV.U32 R26, RZ, RZ, R8 ;  /* 0x000000ffff1a7224 */ /* 0x000fc400078e0008 */
[----:B------:R-:W-:Y:S02]  /*61110*/  IMAD.MOV.U32 R27, RZ, RZ, R2 ;  /* 0x000000ffff1b7224 */ /* 0x000fe400078e0002 */
[----:B------:R-:W-:-:S03]  /*61120*/  IMAD.MOV.U32 R25, RZ, RZ, R9 ;  /* 0x000000ffff197224 */ /* 0x000fc600078e0009 */
[----:B------:R-:W-:Y:S04]  /*61130*/  STL.64 [R1+0x3a20], R26 ;  /* 0x003a201a01007387 */ /* 0x000fe80000100a00 */
[----:B----4-:R0:W-:Y:S04]  /*61140*/  STL.64 [R1+0x3a18], R24 ;  /* 0x003a181801007387 */ /* 0x0101e80000100a00 */
[----:B0-----:R-:W4:Y:S04]  /*61150*/  LDL.LU R24, [R1+0x310] ;  /* 0x0003100001187983 */ /* 0x001f280000300800 */
[----:B------:R-:W4:Y:S04]  /*61160*/  LDL.LU R25, [R1+0x314] ;  /* 0x0003140001197983 */ /* 0x000f280000300800 */
[----:B------:R-:W2:Y:S04]  /*61170*/  LDL.LU R26, [R1+0x318] ;  /* 0x00031800011a7983 */ /* 0x000ea80000300800 */
[----:B------:R-:W2:Y:S04]  /*61180*/  LDL.LU R27, [R1+0x31c] ;  /* 0x00031c00011b7983 */ /* 0x000ea80000300800 */
[----:B--2---:R-:W-:Y:S04]  /*61190*/  STL.64 [R1+0x3af8], R26 ;  /* 0x003af81a01007387 */ /* 0x004fe80000100a00 */
[----:B----4-:R0:W-:Y:S04]  /*611a0*/  STL.64 [R1+0x3af0], R24 ;  /* 0x003af01801007387 */ /* 0x0101e80000100a00 */
[----:B0-----:R-:W2:Y:S04]  /*611b0*/  LDL.LU.64 R24, [R1+0x60] ;  /* 0x0000600001187983 */ /* 0x001ea80000300a00 */
[----:B------:R-:W4:Y:S01]  /*611c0*/  LDL.LU.64 R26, [R1+0x68] ;  /* 0x00006800011a7983 */ /* 0x000f220000300a00 */
[C---:B---3--:R-:W-:Y:S03]  /*611d0*/  HMMA.16816.F32.BF16 R12, R4.reuse, R10, R12 ;  /* 0x0000000a040c723c */ /* 0x048fe6000004180c */
[----:B----4-:R-:W-:Y:S04]  /*611e0*/  STL.64 [R1+0x3b28], R26 ;  /* 0x003b281a01007387 */ /* 0x010fe80000100a00 */
[----:B--2---:R0:W-:Y:S04]  /*611f0*/  STL.64 [R1+0x3b20], R24 ;  /* 0x003b201801007387 */ /* 0x0041e80000100a00 */
        /* <DEDUP_REMOVED lines=19> */
[----:B------:R-:W3:Y:S01]  /*61330*/  LDL.LU.64 R12, [R1+0x3b40] ;  /* 0x003b4000010c7983 */ /* 0x000ee20000300a00 */
[----:B----4-:R-:W-:-:S15]  /*61340*/  HMMA.16816.F32.BF16 R16, R4, R14, R16 ;  /* 0x0000000e0410723c */ /* 0x010fde0000041810 */
[----:B------:R-:W-:-:S08]  /*61350*/  NOP ;  /* 0x0000000000007918 */ /* 0x000fd00000000000 */
[----:B------:R-:W-:Y:S04]  /*61360*/  STL.64 [R1+0x590], R16 ;  /* 0x0005901001007387 */ /* 0x000fe80000100a00 */
[----:B------:R0:W-:Y:S04]  /*61370*/  STL.64 [R1+0x598], R18 ;  /* 0x0005981201007387 */ /* 0x0001e80000100a00 */
[----:B0-----:R-:W2:Y:S04]  /*61380*/  LDL.LU.64 R18, [R1+0x3b38] ;  /* 0x003b380001127983 */ /* 0x001ea80000300a00 */
[----:B------:R-:W4:Y:S01]  /*61390*/  LDL.LU.64 R16, [R1+0x3b30] ;  /* 0x003b300001107983 */ /* 0x000f220000300a00 */
[----:B--2---:R-:W-:Y:S03]  /*613a0*/  HMMA.16816.F32.BF16 R4, R4, R18, R24 ;  /* 0x000000120404723c */ /* 0x004fe60000041818 */
[----:B------:R-:W3:Y:S04]  /*613b0*/  LDL.LU.64 R26, [R1+0x3b28] ;  /* 0x003b2800011a7983 */ /* 0x000ee80000300a00 */
[----:B------:R-:W3:-:S15]  /*613c0*/  LDL.LU.64 R24, [R1+0x3b20] ;  /* 0x003b200001187983 */ /* 0x000ede0000300a00 */
[----:B------:R-:W-:-:S01]  /*613d0*/  NOP ;  /* 0x0000000000007918 */ /* 0x000fc20000000000 */
[----:B------:R-:W-:Y:S04]  /*613e0*/  STL.64 [R1+0x490], R4 ;  /* 0x0004900401007387 */ /* 0x000fe80000100a00 */
[----:B------:R0:W-:Y:S04]  /*613f0*/  STL.64 [R1+0x498], R6 ;  /* 0x0004980601007387 */ /* 0x0001e80000100a00 */
[----:B0-----:R-:W3:Y:S04]  /*61400*/  LDL.LU.64 R6, [R1+0x3b18] ;  /* 0x003b180001067983 */ /* 0x001ee80000300a00 */
[----:B------:R-:W2:Y:S01]  /*61410*/  LDL.LU.64 R4, [R1+0x3b10] ;  /* 0x003b100001047983 */ /* 0x000ea20000300a00 */
[----:B---3--:R-:W-:-:S15]  /*61420*/  HMMA.16816.F32.BF16 R20, R24, R6, R20 ;  /* 0x000000061814723c */ /* 0x008fde0000041814 */
[----:B------:R-:W-:-:S08]  /*61430*/  NOP ;  /* 0x0000000000007918 */ /* 0x000fd00000000000 */
[----:B------:R-:W-:Y:S04]  /*61440*/  STL.64 [R1+0x7b0], R20 ;  /* 0x0007b01401007387 */ /* 0x000fe80000100a00 */
[----:B------:R0:W-:Y:S04]  /*61450*/  STL.64 [R1+0x7b8], R22 ;  /* 0x0007b81601007387 */ /* 0x0001e80000100a00 */
[----:B0-----:R-:W3:Y:S04]  /*61460*/  LDL.LU.64 R22, [R1+0x3b08] ;  /* 0x003b080001167983 */ /* 0x001ee80000300a00 */
[----:B------:R-:W3:Y:S01]  /*61470*/  LDL.LU.64 R20, [R1+0x3b00] ;  /* 0x003b000001147983 */ /* 0x000ee20000300a00 */
[----:B------:R-:W-:-:S02]  /*61480*/  IMAD.MOV.U32 R9, RZ, RZ, R26 ;  /* 0x000000ffff097224 */ /* 0x000fc400078e001a */
[----:B------:R-:W-:Y:S02]  /*61490*/  IMAD.MOV.U32 R8, RZ, RZ, R27 ;  /* 0x000000ffff087224 */ /* 0x000fe400078e001b */
[----:B------:R-:W-:Y:S02]  /*614a0*/  IMAD.MOV.U32 R29, RZ, RZ, R24 ;  /* 0x000000ffff1d7224 */ /* 0x000fe400078e0018 */
[----:B------:R-:W-:Y:S01]  /*614b0*/  IMAD.MOV.U32 R2, RZ, RZ, R25 ;  /* 0x000000ffff027224 */ /* 0x000fe200078e0019 */
[----:B------:R-:W4:Y:S04]  /*614c0*/  LDL.LU.64 R26, [R1+0x3af8] ;  /* 0x003af800011a7983 */ /* 0x000f280000300a00 */
[----:B------:R-:W4:Y:S04]  /*614d0*/  LDL.LU.64 R24, [R1+0x3af0] ;  /* 0x003af00001187983 */ /* 0x000f280000300a00 */
[----:B------:R0:W-:Y:S04]  /*614e0*/  STL.64 [R1+0x3ab8], R6 ;  /* 0x003ab80601007387 */ /* 0x0001e80000100a00 */
[----:B--2---:R1:W-:Y:S01]  /*614f0*/  STL.64 [R1+0x3ab0], R4 ;  /* 0x003ab00401007387 */ /* 0x0043e20000100a00 */
[----:B0-----:R-:W-:-:S02]  /*61500*/  IMAD.MOV.U32 R6, RZ, RZ, R9 ;  /* 0x000000ffff067224 */ /* 0x001fc400078e0009 */
[----:B-1----:R-:W-:Y:S02]  /*61510*/  IMAD.MOV.U32 R4, RZ, RZ, R29 ;  /* 0x000000ffff047224 */ /* 0x002fe400078e001d */
[----:B------:R-:W-:Y:S02]  /*61520*/  IMAD.MOV.U32 R5, RZ, RZ, R2 ;  /* 0x000000ffff057224 */ /* 0x000fe400078e0002 */
[----:B------:R-:W-:Y:S01]  /*61530*/  IMAD.MOV.U32 R7, RZ, RZ, R8 ;  /* 0x000000ffff077224 */ /* 0x000fe200078e0008 */
[----:B------:R-:W2:Y:S04]  /*61540*/  LDL.LU R29, [R1+0x3aec] ;  /* 0x003aec00011d7983 */ /* 0x000ea80000300800 */
[----:B------:R-:W2:Y:S04]  /*61550*/  LDL.LU R2, [R1+0x3ae8] ;  /* 0x003ae80001027983 */ /* 0x000ea80000300800 */
[----:B------:R-:W2:Y:S04]  /*61560*/  LDL.LU R9, [R1+0x3ae4] ;  /* 0x003ae40001097983 */ /* 0x000ea80000300800 */
[----:B------:R-:W2:Y:S04]  /*61570*/  LDL.LU R8, [R1+0x3ae0] ;  /* 0x003ae00001087983 */ /* 0x000ea80000300800 */
[----:B------:R-:W-:Y:S01]  /*61580*/  STL.64 [R1+0x3aa8], R10 ;  /* 0x003aa80a01007387 */ /* 0x000fe20000100a00 */
[----:B---3--:R-:W-:-:S15]  /*61590*/  HMMA.16816.F32.BF16 R20, R4, R10, R20 ;  /* 0x0000000a0414723c */ /* 0x008fde0000041814 */
[----:B------:R-:W-:-:S08]  /*615a0*/  NOP ;  /* 0x0000000000007918 */ /* 0x000fd00000000000 */
[----:B------:R-:W-:Y:S04]  /*615b0*/  STL.64 [R1+0x6b0], R20 ;  /* 0x0006b01401007387 */ /* 0x000fe80000100a00 */
[----:B------:R4:W-:Y:S02]  /*615c0*/  STL.64 [R1+0x6b8], R22 ;  /* 0x0006b81601007387 */ /* 0x0009e40000100a00 */
[----:B----4-:R-:W-:Y:S06]  /*615d0*/  HMMA.16816.F32.BF16 R20, R4, R14, R24 ;  /* 0x0000000e0414723c */ /* 0x010fec0000041818 */
[----:B------:R-:W-:Y:S04]  /*615e0*/  STL.64 [R1+0x3aa0], R14 ;  /* 0x003aa00e01007387 */ /* 0x000fe80000100a00 */
[----:B------:R-:W-:-:S13]  /*615f0*/  STL.64 [R1+0x3a98], R12 ;  /* 0x003a980c01007387 */ /* 0x000fda0000100a00 */
[----:B------:R0:W-:Y:S04]  /*61600*/  STL.64 [R1+0x570], R20 ;  /* 0x0005701401007387 */ /* 0x0001e80000100a00 */
[----:B------:R1:W-:Y:S04]  /*61610*/  STL.64 [R1+0x578], R22 ;  /* 0x0005781601007387 */ /* 0x0003e80000100a00 */
[----:B0-----:R-:W3:Y:S04]  /*61620*/  LDL.LU R20, [R1+0x1d0] ;  /* 0x0001d00001147983 */ /* 0x001ee80000300800 */
[----:B------:R-:W3:Y:S04]  /*61630*/  LDL.LU R21, [R1+0x1d4] ;  /* 0x0001d40001157983 */ /* 0x000ee80000300800 */
[----:B-1----:R-:W4:Y:S04]  /*61640*/  LDL.LU R22, [R1+0x1d8] ;  /* 0x0001d80001167983 */ /* 0x002f280000300800 */
[----:B------:R-:W4:Y:S04]  /*61650*/  LDL.LU R23, [R1+0x1dc] ;  /* 0x0001dc0001177983 */ /* 0x000f280000300800 */
[----:B------:R-:W3:Y:S01]  /*61660*/  LDL.LU R24, [R1+0x40] ;  /* 0x0000400001187983 */ /* 0x000ee20000300800 */
[----:B--2---:R-:W-:-:S02]  /*61670*/  IMAD.MOV.U32 R26, RZ, RZ, R9 ;  /* 0x000000ffff1a7224 */ /* 0x004fc400078e0009 */
[----:B------:R-:W-:Y:S02]  /*61680*/  IMAD.MOV.U32 R27, RZ, RZ, R2 ;  /* 0x000000ffff1b7224 */ /* 0x000fe400078e0002 */
[----:B------:R-:W-:Y:S02]  /*61690*/  IMAD.MOV.U32 R25, RZ, RZ, R8 ;  /* 0x000000ffff197224 */ /* 0x000fe400078e0008 */
[----:B------:R-:W2:Y:S04]  /*616a0*/  LDL.LU R8, [R1+0x3adc] ;  /* 0x003adc0001087983 */ /* 0x000ea80000300800 */
[----:B------:R-:W2:Y:S04]  /*616b0*/  LDL.LU R9, [R1+0x3ad8] ;  /* 0x003ad80001097983 */ /* 0x000ea80000300800 */
[----:B------:R-:W2:Y:S04]  /*616c0*/  LDL.LU R2, [R1+0x3ad4] ;  /* 0x003ad40001027983 */ /* 0x000ea80000300800 */
[----:B------:R-:W-:Y:S04]  /*616d0*/  STL.64 [R1+0x3a70], R26 ;  /* 0x003a701a01007387 */ /* 0x000fe80000100a00 */
[----:B---3--:R-:W-:Y:S04]  /*616e0*/  STL.64 [R1+0x3a68], R24 ;  /* 0x003a681801007387 */ /* 0x008fe80000100a00 */
[----:B----4-:R-:W-:Y:S04]  /*616f0*/  STL.64 [R1+0x39c0], R22 ;  /* 0x0039c01601007387 */ /* 0x010fe80000100a00 */
[----:B------:R0:W-:Y:S04]  /*61700*/  STL.64 [R1+0x39b8], R20 ;  /* 0x0039b81401007387 */ /* 0x0001e80000100a00 */
[----:B0-----:R-:W3:Y:S04]  /*61710*/  LDL.LU.64 R20, [R1+0x20] ;  /* 0x0000200001147983 */ /* 0x001ee80000300a00 */
[----:B------:R-:W4:Y:S04]  /*61720*/  LDL.LU.64 R22, [R1+0x28] ;  /* 0x0000280001167983 */ /* 0x000f280000300a00 */
        /* <DEDUP_REMOVED lines=18> */
[----:B------:R-:W3:Y:S01]  /*61850*/  LDL.LU R24, [R1+0x50] ;  /* 0x0000500001187983 */ /* 0x000ee20000300800 */
[----:B--2---:R-:W-:-:S02]  /*61860*/  IMAD.MOV.U32 R26, RZ, RZ, R9 ;  /* 0x000000ffff1a7224 */ /* 0x004fc400078e0009 */
[----:B------:R-:W-:Y:S02]  /*61870*/  IMAD.MOV.U32 R27, RZ, RZ, R8 ;  /* 0x000000ffff1b7224 */ /* 0x000fe400078e0008 */
[----:B------:R-:W-:Y:S02]  /*61880*/  IMAD.MOV.U32 R25, RZ, RZ, R2 ;  /* 0x000000ffff197224 */ /* 0x000fe400078e0002 */
[----:B------:R-:W2:Y:S04]  /*61890*/  LDL.LU R2, [R1+0x3ad0] ;  /* 0x003ad00001027983 */ /* 0x000ea80000300800 */
[----:B------:R-:W-:Y:S04]  /*618a0*/  STL.64 [R1+0x3ac8], R26 ;  /* 0x003ac81a01007387 */ /* 0x000fe80000100a00 */
[----:B---3--:R-:W-:Y:S04]  /*618b0*/  STL.64 [R1+0x3ac0], R24 ;  /* 0x003ac01801007387 */ /* 0x008fe80000100a00 */
        /* <DEDUP_REMOVED lines=55> */
[----:B------:R-:W3:Y:S04]  /*61c30*/  LDL.LU.64 R26, [R1+0x3ac8] ;  /* 0x003ac800011a7983 */ /* 0x000ee80000300a00 */
[----:B------:R-:W3:Y:S04]  /*61c40*/  LDL.LU.64 R24, [R1+0x3ac0] ;  /* 0x003ac00001187983 */ /* 0x000ee80000300a00 */
        /* <DEDUP_REMOVED lines=81> */
[----:B------:R-:W3:Y:S01]  /*62160*/  LDL.LU.64 R8, [R1+0x690] ;  /* 0x0006900001087983 */ /* 0x000ee20000300a00 */
[----:B--2---:R-:W-:-:S15]  /*62170*/  HMMA.16816.F32.BF16 R24, R20, R6, R24 ;  /* 0x000000061418723c */ /* 0x004fde0000041818 */
[----:B------:R-:W-:-:S08]  /*62180*/  NOP ;  /* 0x0000000000007918 */ /* 0x000fd00000000000 */
        /* <DEDUP_REMOVED lines=8> */
[----:B------:R0:W-:Y:S04]  /*62210*/  STL.64 [R1+0x3990], R6 ;  /* 0x0039900601007387 */ /* 0x0001e80000100a00 */
[----:B----4-:R1:W-:Y:S01]  /*62220*/  STL.64 [R1+0x3988], R4 ;  /* 0x0039880401007387 */ /* 0x0103e20000100a00 */
[----:B0-----:R-:W-:-:S02]  /*62230*/  IMAD.MOV.U32 R7, RZ, RZ, R24 ;  /* 0x000000ffff077224 */ /* 0x001fc400078e0018 */
[----:B-1----:R-:W-:Y:S02]  /*62240*/  IMAD.MOV.U32 R4, RZ, RZ, R27 ;  /* 0x000000ffff047224 */ /* 0x002fe400078e001b */
[----:B------:R-:W-:Y:S02]  /*62250*/  IMAD.MOV.U32 R5, RZ, RZ, R26 ;  /* 0x000000ffff057224 */ /* 0x000fe400078e001a */
[----:B------:R-:W-:Y:S02]  /*62260*/  IMAD.MOV.U32 R6, RZ, RZ, R25 ;  /* 0x000000ffff067224 */ /* 0x000fe400078e0019 */
[----:B---3--:R-:W-:Y:S02]  /*62270*/  IMAD.MOV.U32 R24, RZ, RZ, R12 ;  /* 0x000000ffff187224 */ /* 0x008fe400078e000c */
[----:B------:R-:W-:Y:S02]  /*62280*/  IMAD.MOV.U32 R26, RZ, RZ, R3 ;  /* 0x000000ffff1a7224 */ /* 0x000fe400078e0003 */
[----:B------:R-:W-:Y:S01]  /*62290*/  IMAD.MOV.U32 R27, RZ, RZ, R0 ;  /* 0x000000ffff1b7224 */ /* 0x000fe200078e0000 */
[----:B------:R-:W3:Y:S01]  /*622a0*/  LDL.LU R12, [R1+0x39b4] ;  /* 0x0039b400010c7983 */ /* 0x000ee20000300800 */
[----:B------:R-:W-:-:S03]  /*622b0*/  IMAD.MOV.U32 R25, RZ, RZ, R13 ;  /* 0x000000ffff197224 */ /* 0x000fc600078e000d */
[----:B------:R-:W3:Y:S04]  /*622c0*/  LDL.LU R13, [R1+0x39b0] ;  /* 0x0039b000010d7983 */ /* 0x000ee80000300800 */
[----:B------:R-:W4:Y:S04]  /*622d0*/  LDL.LU R3, [R1+0x39ac] ;  /* 0x0039ac0001037983 */ /* 0x000f280000300800 */
[----:B------:R-:W4:Y:S04]  /*622e0*/  LDL.LU R0, [R1+0x39a8] ;  /* 0x0039a80001007983 */ /* 0x000f280000300800 */
[----:B------:R-:W-:Y:S04]  /*622f0*/  STL.64 [R1+0x3940], R26 ;  /* 0x0039401a01007387 */ /* 0x000fe80000100a00 */
[----:B------:R0:W-:Y:S04]  /*62300*/  STL.64 [R1+0x3938], R24 ;  /* 0x0039381801007387 */ /* 0x0001e80000100a00 */
[----:B0-----:R-:W2:Y:S04]  /*62310*/  LDL.LU R24, [R1+0x1e0] ;  /* 0x0001e00001187983 */ /* 0x001ea80000300800 */
[----:B------:R-:W2:Y:S04]  /*62320*/  LDL.LU R25, [R1+0x1e4] ;  /* 0x0001e40001197983 */ /* 0x000ea80000300800 */
[----:B------:R-:W2:Y:S04]  /*62330*/  LDL.LU R26, [R1+0x1e8] ;  /* 0x0001e800011a7983 */ /* 0x000ea80000300800 */
[----:B------:R-:W2:Y:S04]  /*62340*/  LDL.LU R27, [R1+0x1ec] ;  /* 0x0001ec00011b7983 */ /* 0x000ea80000300800 */
[----:B------:R-:W-:Y:S04]  /*62350*/  STL.64 [R1+0x3980], R10 ;  /* 0x0039800a01007387 */ /* 0x000fe80000100a00 */
[----:B------:R0:W-:Y:S01]  /*62360*/  STL.64 [R1+0x3978], R8 ;  /* 0x0039780801007387 */ /* 0x0001e20000100a00 */
[C---:B--2---:R-:W-:Y:S06]  /*62370*/  HMMA.16816.F32.BF16 R24, R4.reuse, R10, R24 ;  /* 0x0000000a0418723c */ /* 0x044fec0000041818 */
[----:B0-----:R-:W-:-:S15]  /*62380*/  HMMA.16816.F32.BF16 R8, R4, R14, R20 ;  /* 0x0000000e0408723c */ /* 0x001fde0000041814 */
[----:B------:R-:W-:-:S02]  /*62390*/  NOP ;  /* 0x0000000000007918 */ /* 0x000fc40000000000 */
[----:B------:R-:W-:Y:S04]  /*623a0*/  STL.64 [R1+0x720], R24 ;  /* 0x0007201801007387 */ /* 0x000fe80000100a00 */
[----:B------:R-:W-:Y:S04]  /*623b0*/  STL.64 [R1+0x728], R26 ;  /* 0x0007281a01007387 */ /* 0x000fe80000100a00 */
[----:B------:R-:W-:Y:S04]  /*623c0*/  STL.64 [R1+0x3970], R14 ;  /* 0x0039700e01007387 */ /* 0x000fe80000100a00 */
[----:B---3--:R-:W-:Y:S04]  /*623d0*/  STL.64 [R1+0x3968], R12 ;  /* 0x0039680c01007387 */ /* 0x008fe80000100a00 */
[----:B------:R-:W-:Y:S04]  /*623e0*/  STL.64 [R1+0x5e0], R8 ;  /* 0x0005e00801007387 */ /* 0x000fe80000100a00 */
[----:B------:R-:W-:Y:S04]  /*623f0*/  STL.64 [R1+0x5e8], R10 ;  /* 0x0005e80a01007387 */ /* 0x000fe80000100a00 */
        /* <DEDUP_REMOVED lines=78> */
[----:B------:R-:W4:Y:S04]  /*628e0*/  LDL.LU.64 R26, [R1+0x39a0] ;  /* 0x0039a000011a7983 */ /* 0x000f280000300a00 */
[----:B------:R-:W4:Y:S04]  /*628f0*/  LDL.LU.64 R24, [R1+0x3998] ;  /* 0x0039980001187983 */ /* 0x000f280000300a00 */
        /* <DEDUP_REMOVED lines=42> */
[----:B------:R-:W3:Y:S01]  /*62ba0*/  LDL.LU.64 R28, [R1+0x660] ;  /* 0x00066000011c7983 */ /* 0x000ee20000300a00 */
[----:B--2---:R-:W-:Y:S03]  /*62bb0*/  HMMA.16816.F32.BF16 R20, R24, R14, R20 ;  /* 0x0000000e1814723c */ /* 0x004fe60000041814 */
[----:B---3--:R0:W-:Y:S04]  /*62bc0*/  STL.64 [R1+0x3870], R28 ;  /* 0x0038701c01007387 */ /* 0x0081e80000100a00 */
[----:B0-----:R-:W2:-:S15]  /*62bd0*/  LDL.LU.64 R28, [R1+0x678] ;  /* 0x00067800011c7983 */ /* 0x001e9e0000300a00 */
[----:B------:R-:W-:-:S01]  /*62be0*/  NOP ;  /* 0x0000000000007918 */ /* 0x000fc20000000000 */
        /* <DEDUP_REMOVED lines=30> */
[----:B---3--:R-:W-:-:S15]  /*62dd0*/  HMMA.16816.F32.BF16 R20, R24, R14, R20 ;  /* 0x0000000e1814723c */ /* 0x008fde0000041814 */
[----:B------:R-:W-:-:S08]  /*62de0*/  NOP ;  /* 0x0000000000007918 */ /* 0x000fd00000000000 */
[----:B------:R-:W-:Y:S04]  /*62df0*/  STL.64 [R1+0x580], R20 ;  /* 0x0005801401007387 */ /* 0x000fe80000100a00 */
[----:B------:R0:W-:Y:S04]  /*62e00*/  STL.64 [R1+0x588], R22 ;  /* 0x0005881601007387 */ /* 0x0001e80000100a00 */
[----:B0-----:R-:W3:Y:S04]  /*62e10*/  LDL.LU.64 R22, [R1+0x38c0] ;  /* 0x0038c00001167983 */ /* 0x001ee80000300a00 */
[----:B------:R-:W3:Y:S04]  /*62e20*/  LDL.LU.64 R20, [R1+0x38b8] ;  /* 0x0038b80001147983 */ /* 0x000ee80000300a00 */
[----:B------:R0:W-:Y:S04]  /*62e30*/  STL.64 [R1+0x3878], R14 ;  /* 0x0038780e01007387 */ /* 0x0001e80000100a00 */
[----:B0-----:R-:W4:Y:S01]  /*62e40*/  LDL.LU.64 R14, [R1+0x688] ;  /* 0x00068800010e7983 */ /* 0x001f220000300a00 */
[----:B---3--:R-:W-:Y:S03]  /*62e50*/  HMMA.16816.F32.BF16 R24, R24, R18, R20 ;  /* 0x000000121818723c */ /* 0x008fe60000041814 */
[----:B----4-:R-:W-:Y:S04]  /*62e60*/  STL.64 [R1+0x3888], R14 ;  /* 0x0038880e01007387 */ /* 0x010fe80000100a00 */
[----:B------:R0:W-:Y:S02]  /*62e70*/  STL.64 [R1+0x3880], R12 ;  /* 0x0038800c01007387 */ /* 0x0001e40000100a00 */
[----:B0-----:R-:W-:-:S02]  /*62e80*/  IMAD.MOV.U32 R12, RZ, RZ, R0 ;  /* 0x000000ffff0c7224 */ /* 0x001fc400078e0000 */
[----:B------:R-:W3:Y:S04]  /*62e90*/  LDL.LU R0, [R1+0x38b0] ;  /* 0x0038b00001007983 */ /* 0x000ee80000300800 */
[----:B------:R-:W2:Y:S04]  /*62ea0*/  LDL.LU.64 R22, [R1+0x38a8] ;  /* 0x0038a80001167983 */ /* 0x000ea80000300a00 */
[----:B------:R-:W2:Y:S04]  /*62eb0*/  LDL.LU.64 R20, [R1+0x38a0] ;  /* 0x0038a00001147983 */ /* 0x000ea80000300a00 */
[----:B------:R-:W-:Y:S04]  /*62ec0*/  STL.64 [R1+0x480], R24 ;  /* 0x0004801801007387 */ /* 0x000fe80000100a00 */
[----:B------:R0:W-:Y:S01]  /*62ed0*/  STL.64 [R1+0x488], R26 ;  /* 0x0004881a01007387 */ /* 0x0001e20000100a00 */
[----:B------:R-:W-:-:S02]  /*62ee0*/  IMAD.MOV.U32 R14, RZ, RZ, R5 ;  /* 0x000000ffff0e7224 */ /* 0x000fc400078e0005 */
[----:B------:R-:W-:Y:S02]  /*62ef0*/  IMAD.MOV.U32 R15, RZ, RZ, R4 ;  /* 0x000000ffff0f7224 */ /* 0x000fe400078e0004 */
[----:B0-----:R-:W-:Y:S02]  /*62f00*/  IMAD.MOV.U32 R26, RZ, RZ, R25 ;  /* 0x000000ffff1a7224 */ /* 0x001fe400078e0019 */
[----:B------:R-:W4:Y:S04]  /*62f10*/  LDL.LU.64 R24, [R1+0x668] ;  /* 0x0006680001187983 */ /* 0x000f280000300a00 */
[----:B------:R0:W-:Y:S04]  /*62f20*/  STL [R1+0x3604], R26 ;  /* 0x0036041a01007387 */ /* 0x0001e80000100800 */
[----:B0-----:R-:W4:Y:S01]  /*62f30*/  LDL.LU.64 R26, [R1+0x670] ;  /* 0x00067000011a7983 */ /* 0x001f220000300a00 */
[----:B--2---:R-:W-:Y:S03]  /*62f40*/  HMMA.16816.F32.BF16 R4, R20, R6, R8 ;  /* 0x000000061404723c */ /* 0x004fe60000041808 */
[----:B------:R-:W2:Y:S01]  /*62f50*/  LDL.LU.64 R10, [R1+0x3898] ;  /* 0x00389800010a7983 */ /* 0x000ea20000300a00 */
[----:B------:R-:W-:-:S03]  /*62f60*/  IMAD.MOV.U32 R13, RZ, RZ, R3 ;  /* 0x000000ffff0d7224 */ /* 0x000fc600078e0003 */
[----:B------:R-:W4:Y:S01]  /*62f70*/  LDL.LU.64 R8, [R1+0x3890] ;  /* 0x0038900001087983 */ /* 0x000f220000300a00 */
[----:B------:R-:W0:-:S15]  /*62f80*/  LDC R3, c[0x0][0x238] ;  /* 0x00008e00ff037b82 */ /* 0x000e1e0000000800 */
[----:B------:R-:W-:Y:S04]  /*62f90*/  STL.64 [R1+0x7a0], R4 ;  /* 0x0007a00401007387 */ /* 0x000fe80000100a00 */
[----:B------:R1:W-:Y:S04]  /*62fa0*/  STL.64 [R1+0x7a8], R6 ;  /* 0x0007a80601007387 */ /* 0x0003e80000100a00 */
[----:B-1----:R-:W3:Y:S01]  /*62fb0*/  LDL.LU.64 R6, [R1+0x680] ;  /* 0x0006800001067983 */ /* 0x002ee20000300a00 */
[----:B--2---:R-:W-:-:S15]  /*62fc0*/  HMMA.16816.F32.BF16 R12, R20, R10, R12 ;  /* 0x0000000a140c723c */ /* 0x004fde000004180c */
[----:B------:R-:W-:-:S08]  /*62fd0*/  NOP ;  /* 0x0000000000007918 */ /* 0x000fd00000000000 */
[----:B------:R-:W-:Y:S04]  /*62fe0*/  STL.64 [R1+0x6a0], R12 ;  /* 0x0006a00c01007387 */ /* 0x000fe80000100a00 */
[----:B------:R1:W-:Y:S04]  /*62ff0*/  STL.64 [R1+0x6a8], R14 ;  /* 0x0006a80e01007387 */ /* 0x0003e80000100a00 */
[----:B-1----:R-:W2:Y:S04]  /*63000*/  LDL.LU.64 R14, [R1+0x3888] ;  /* 0x00388800010e7983 */ /* 0x002ea80000300a00 */
[----:B------:R-:W2:Y:S01]  /*63010*/  LDL.LU.64 R12, [R1+0x3880] ;  /* 0x00388000010c7983 */ /* 0x000ea20000300a00 */
[----:B0-----:R-:W-:-:S04]  /*63020*/  IMAD.SHL.U32 R3, R3, 0x80, RZ ;  /* 0x0000008003037824 */ /* 0x001fc800078e00ff */
[----:B------:R-:W-:-:S05]  /*63030*/  IMAD.SHL.U32 R3, R3, 0x2, RZ ;  /* 0x0000000203037824 */ /* 0x000fca00078e00ff */
[-C--:B------:R-:W-:Y:S02]  /*63040*/  IADD3 R5, P0, R16, R3.reuse, RZ ;  /* 0x0000000310057210 */ /* 0x080fe40007f1e0ff */
[-C--:B---3--:R-:W-:Y:S01]  /*63050*/  IADD3 R16, P2, R6, R3.reuse, RZ ;  /* 0x0000000306107210 */ /* 0x088fe20007f5e0ff */
[----:B------:R-:W-:Y:S02]  /*63060*/  STL.64 [R1+0x3868], R18 ;  /* 0x0038681201007387 */ /* 0x000fe40000100a00 */
[--C-:B------:R-:W-:Y:S01]  /*63070*/  IMAD.X R4, R17, 0x1, R0.reuse, P0 ;  /* 0x0000000111047824 */ /* 0x100fe200000e0600 */
[-C--:B----4-:R-:W-:Y:S01]  /*63080*/  IADD3 R10, P0, R8, R3.reuse, RZ ;  /* 0x00000003080a7210 */ /* 0x090fe20007f1e0ff */
[----:B------:R0:W-:Y:S04]  /*63090*/  STL [R1+0x3860], R16 ;  /* 0x0038601001007387 */ /* 0x0001e80000100800 */
[----:B------:R-:W-:Y:S01]  /*630a0*/  IMAD.X R8, R9, 0x1, R0, P0 ;  /* 0x0000000109087824 */ /* 0x000fe200000e0600 */
[----:B0-----:R-:W3:Y:S04]  /*630b0*/  LDL.LU R16, [R1+0x90] ;  /* 0x0000900001107983 */ /* 0x001ee80000300800 */
[----:B------:R-:W3:Y:S04]  /*630c0*/  LDL.LU R17, [R1+0x94] ;  /* 0x0000940001117983 */ /* 0x000ee80000300800 */
[----:B------:R-:W3:Y:S01]  /*630d0*/  LDL.LU R18, [R1+0x98] ;  /* 0x0000980001127983 */ /* 0x000ee20000300800 */
[----:B--2---:R-:W-:-:S05]  /*630e0*/  IADD3 R11, P1, R14, R3, RZ ;  /* 0x000000030e0b7210 */ /* 0x004fca0007f3e0ff */
[--C-:B------:R-:W-:Y:S02]  /*630f0*/  IMAD.X R9, R15, 0x1, R0.reuse, P1 ;  /* 0x000000010f097824 */ /* 0x100fe400008e0600 */
[----:B------:R-:W3:Y:S01]  /*63100*/  LDL.LU.64 R14, [R1+0x3878] ;  /* 0x00387800010e7983 */ /* 0x000ee20000300a00 */
[----:B------:R-:W-:Y:S01]  /*63110*/  IMAD.MOV.U32 R19, RZ, RZ, R13 ;  /* 0x000000ffff137224 */ /* 0x000fe200078e000d */
[----:B------:R-:W-:Y:S02]  /*63120*/  IADD3 R13, P3, R28, R3, RZ ;  /* 0x000000031c0d7210 */ /* 0x000fe40007f7e0ff */
[----:B------:R-:W-:Y:S04]  /*63130*/  STL.64 [R1+0x3858], R10 ;  /* 0x0038580a01007387 */ /* 0x000fe80000100a00 */
[----:B------:R0:W-:Y:S01]  /*63140*/  STL.64 [R1+0x3850], R8 ;  /* 0x0038500801007387 */ /* 0x0001e20000100a00 */
[----:B------:R-:W-:-:S03]  /*63150*/  IMAD.X R6, R29, 0x1, R0, P3 ;  /* 0x000000011d067824 */ /* 0x000fc600018e0600 */
[----:B0-----:R-:W2:Y:S04]  /*63160*/  LDL.LU R8, [R1+0x3c0] ;  /* 0x0003c00001087983 */ /* 0x001ea80000300800 */
[----:B------:R-:W2:Y:S04]  /*63170*/  LDL.LU R9, [R1+0x3c4] ;  /* 0x0003c40001097983 */ /* 0x000ea80000300800 */
[----:B------:R-:W4:Y:S01]  /*63180*/  LDL.LU.64 R28, [R1+0x3870] ;  /* 0x00387000011c7983 */ /* 0x000f220000300a00 */
[----:B------:R-:W-:Y:S02]  /*63190*/  IMAD.MOV.U32 R10, RZ, RZ, R12 ;  /* 0x000000ffff0a7224 */ /* 0x000fe400078e000c */
[----:B------:R-:W-:Y:S01]  /*631a0*/  IMAD.X R7, R7, 0x1, R0, P2 ;  /* 0x0000000107077824 */ /* 0x000fe200010e0600 */
[-C--:B------:R-:W-:Y:S01]  /*631b0*/  IADD3 R12, P0, R26, R3.reuse, RZ ;  /* 0x000000031a0c7210 */ /* 0x080fe20007f1e0ff */
[----:B---3--:R-:W-:Y:S07]  /*631c0*/  HMMA.16816.F32.BF16 R16, R20, R14, R16 ;  /* 0x0000000e1410723c */ /* 0x008fee0000041810 */
[----:B------:R-:W-:-:S02]  /*631d0*/  IADD3 R14, P1, R24, R3, RZ ;  /* 0x00000003180e7210 */ /* 0x000fc40007f3e0ff */
[----:B----4-:R-:W-:-:S14]  /*631e0*/  IADD3 R15, P2, R28, R3, RZ ;  /* 0x000000031c0f7210 */ /* 0x010fdc0007f5e0ff */
[----:B------:R-:W-:Y:S04]  /*631f0*/  STL.64 [R1+0x560], R16 ;  /* 0x0005601001007387 */ /* 0x000fe80000100a00 */
[----:B------:R0:W-:Y:S04]  /*63200*/  STL.64 [R1+0x568], R18 ;  /* 0x0005681201007387 */ /* 0x0001e80000100a00 */
[----:B0-----:R-:W2:Y:S04]  /*63210*/  LDL.LU.64 R18, [R1+0x3868] ;  /* 0x0038680001127983 */ /* 0x001ea80000300a00 */
[----:B------:R-:W3:Y:S04]  /*63220*/  LDL.LU R16, [R1+0x3860] ;  /* 0x0038600001107983 */ /* 0x000ee80000300800 */
[----:B------:R-:W-:Y:S04]  /*63230*/  STL [R1+0x3608], R14 ;  /* 0x0036080e01007387 */ /* 0x000fe80000100800 */
[----:B------:R-:W4:Y:S01]  /*63240*/  LDL.LU R3, [R1+0x1408] ;  /* 0x0014080001037983 */ /* 0x000f220000300800 */
[----:B------:R-:W-:-:S03]  /*63250*/  IMAD.X R24, R25, 0x1, R0, P1 ;  /* 0x0000000119187824 */ /* 0x000fc600008e0600 */
[----:B------:R-:W-:Y:S04]  /*63260*/  STL [R1+0x360c], R15 ;  /* 0x00360c0f01007387 */ /* 0x000fe80000100800 */
[----:B------:R0:W-:Y:S01]  /*63270*/  STL [R1+0x3610], R24 ;  /* 0x0036101801007387 */ /* 0x0001e20000100800 */
[----:B----4-:R-:W-:-:S05]  /*63280*/  VIADD R3, R3, 0x1 ;  /* 0x0000000103037836 */ /* 0x010fca0000000000 */
[----:B------:R-:W-:Y:S04]  /*63290*/  STL [R1+0x1408], R3 ;  /* 0x0014080301007387 */ /* 0x000fe80000100800 */
[----:B0-----:R-:W4:Y:S04]  /*632a0*/  LDL.LU R24, [R1+0x2d98] ;  /* 0x002d980001187983 */ /* 0x001f280000300800 */
[----:B------:R-:W3:Y:S04]  /*632b0*/  LDL.LU R15, [R1+0x2dbc] ;  /* 0x002dbc00010f7983 */ /* 0x000ee80000300800 */
[----:B------:R-:W3:Y:S01]  /*632c0*/  LDL.LU R14, [R1+0x2d90] ;  /* 0x002d9000010e7983 */ /* 0x000ee20000300800 */
[----:B------:R-:W-:-:S02]  /*632d0*/  IMAD.MOV.U32 R11, RZ, RZ, R2 ;  /* 0x000000ffff0b7224 */ /* 0x000fc400078e0002 */
[----:B------:R-:W-:-:S05]  /*632e0*/  IMAD.X R25, R29, 0x1, R0, P2 ;  /* 0x000000011d197824 */ /* 0x000fca00010e0600 */
[----:B--2---:R-:W-:Y:S01]  /*632f0*/  HMMA.16816.F32.BF16 R20, R20, R18, R8 ;  /* 0x000000121414723c */ /* 0x004fe20000041808 */
[----:B---3--:R0:W-:Y:S04]  /*63300*/  STL.64 [R1+0x3848], R14 ;  /* 0x0038480e01007387 */ /* 0x0081e80000100a00 */
[----:B------:R-:W2:Y:S04]  /*63310*/  LDL.LU R26, [R1+0x2db4] ;  /* 0x002db400011a7983 */ /* 0x000ea80000300800 */
[----:B------:R-:W3:Y:S04]  /*63320*/  LDL.LU R28, [R1+0x2d88] ;  /* 0x002d8800011c7983 */ /* 0x000ee80000300800 */
[----:B------:R-:W3:Y:S04]  /*63330*/  LDL.LU R29, [R1+0x2dac] ;  /* 0x002dac00011d7983 */ /* 0x000ee80000300800 */
[----:B------:R-:W3:Y:S04]  /*63340*/  LDL.LU R2, [R1+0x2d80] ;  /* 0x002d800001027983 */ /* 0x000ee80000300800 */
[----:B------:R1:W-:Y:S01]  /*63350*/  STL [R1+0x3614], R25 ;  /* 0x0036141901007387 */ /* 0x0003e20000100800 */
[----:B0-----:R-:W0:Y:S03]  /*63360*/  LDC R14, c[0x0][0x230] ;  /* 0x00008c00ff0e7b82 */ /* 0x001e260000000800 */
[----:B-1----:R-:W4:Y:S04]  /*63370*/  LDL.LU R25, [R1+0x2dc4] ;  /* 0x002dc40001197983 */ /* 0x002f280000300800 */
[----:B------:R-:W2:Y:S04]  /*63380*/  LDL.LU.64 R10, [R1+0x3858] ;  /* 0x00385800010a7983 */ /* 0x000ea80000300a00 */
[----:B------:R-:W3:Y:S04]  /*63390*/  LDL.LU.64 R8, [R1+0x3850] ;  /* 0x0038500001087983 */ /* 0x000ee80000300a00 */
[----:B------:R1:W-:Y:S01]  /*633a0*/  STL.64 [R1+0x460], R20 ;  /* 0x0004601401007387 */ /* 0x0003e20000100a00 */
[----:B------:R-:W-:-:S03]  /*633b0*/  IMAD.X R17, R27, 0x1, R0, P0 ;  /* 0x000000011b117824 */ /* 0x000fc600000e0600 */
[----:B------:R1:W-:Y:S01]  /*633c0*/  STL.64 [R1+0x468], R22 ;  /* 0x0004681601007387 */ /* 0x0003e20000100a00 */
[----:B------:R-:W-:-:S03]  /*633d0*/  IMAD.MOV.U32 R27, RZ, RZ, R21 ;  /* 0x000000ffff1b7224 */ /* 0x000fc600078e0015 */
[----:B-1----:R-:W4:Y:S04]  /*633e0*/  LDL.LU R20, [R1+0x2ddc] ;  /* 0x002ddc0001147983 */ /* 0x002f280000300800 */
[----:B------:R-:W4:Y:S04]  /*633f0*/  LDL.LU R21, [R1+0x2db0] ;  /* 0x002db00001157983 */ /* 0x000f280000300800 */
[----:B------:R-:W4:Y:S04]  /*63400*/  LDL.LU R22, [R1+0x2dd4] ;  /* 0x002dd40001167983 */ /* 0x000f280000300800 */
[----:B------:R-:W4:Y:S01]  /*63410*/  LDL.LU R23, [R1+0x2da8] ;  /* 0x002da80001177983 */ /* 0x000f220000300800 */
[----:B0-----:R-:W-:-:S03]  /*63420*/  VIADD R14, R14, 0x7f ;  /* 0x0000007f0e0e7836 */ /* 0x001fc60000000000 */
[----:B------:R-:W4:Y:S04]  /*63430*/  LDL.LU R18, [R1+0x2dcc] ;  /* 0x002dcc0001127983 */ /* 0x000f280000300800 */
[----:B------:R-:W4:Y:S01]  /*63440*/  LDL.LU R19, [R1+0x2da0] ;  /* 0x002da00001137983 */ /* 0x000f220000300800 */
[----:B------:R-:W-:-:S04]  /*63450*/  SHF.R.S32.HI R15, RZ, 0x1f, R14 ;  /* 0x0000001fff0f7819 */ /* 0x000fc8000001140e */
[----:B------:R-:W-:-:S04]  /*63460*/  LEA.HI R15, R15, R14, RZ, 0x7 ;  /* 0x0000000e0f0f7211 */ /* 0x000fc800078f38ff */
[----:B------:R-:W-:Y:S01]  /*63470*/  SHF.R.S32.HI R15, RZ, 0x7, R15 ;  /* 0x00000007ff0f7819 */ /* 0x000fe2000001140f */
[----:B------:R-:W-:Y:S01]  /*63480*/  IMAD.MOV.U32 R14, RZ, RZ, R5 ;  /* 0x000000ffff0e7224 */ /* 0x000fe200078e0005 */
[----:B------:R0:W-:Y:S02]  /*63490*/  STL [R1+0x3618], R27 ;  /* 0x0036181b01007387 */ /* 0x0001e40000100800 */
[----:B------:R-:W-:Y:S01]  /*634a0*/  ISETP.NE.U32.AND P0, PT, R3, R15, PT ;  /* 0x0000000f0300720c */ /* 0x000fe20003f05070 */
[----:B------:R-:W-:Y:S01]  /*634b0*/  IMAD.MOV.U32 R15, RZ, RZ, R4 ;  /* 0x000000ffff0f7224 */ /* 0x000fe200078e0004 */
[----:B------:R-:W1:Y:S01]  /*634c0*/  LDC R3, c[0x0][0x238] ;  /* 0x00008e00ff037b82 */ /* 0x000e620000000800 */
[----:B0-----:R-:W4:Y:S04]  /*634d0*/  LDL.LU R27, [R1+0x2db8] ;  /* 0x002db800011b7983 */ /* 0x001f280000300800 */
[----:B------:R-:W4:Y:S04]  /*634e0*/  LDL.LU R5, [R1+0x2dc0] ;  /* 0x002dc00001057983 */ /* 0x000f280000300800 */
[----:B------:R-:W4:Y:S04]  /*634f0*/  LDL.LU R4, [R1+0x2de4] ;  /* 0x002de40001047983 */ /* 0x000f280000300800 */
[----:B------:R2:W-:Y:S02]  /*63500*/  STL.64 [R1+0x698], R14 ;  /* 0x0006980e01007387 */ /* 0x0005e40000100a00 */
[----:B--2---:R-:W-:-:S02]  /*63510*/  IMAD.MOV.U32 R14, RZ, RZ, R10 ;  /* 0x000000ffff0e7224 */ /* 0x004fc400078e000a */
[----:B---3--:R-:W-:Y:S01]  /*63520*/  IMAD.MOV.U32 R15, RZ, RZ, R8 ;  /* 0x000000ffff0f7224 */ /* 0x008fe200078e0008 */
[----:B------:R-:W2:Y:S04]  /*63530*/  LDL.LU R10, [R1+0x2dd0] ;  /* 0x002dd000010a7983 */ /* 0x000ea80000300800 */
[----:B------:R-:W3:Y:S04]  /*63540*/  LDL.LU R8, [R1+0x2dc8] ;  /* 0x002dc80001087983 */ /* 0x000ee80000300800 */
[----:B------:R0:W-:Y:S02]  /*63550*/  STL.64 [R1+0x690], R14 ;  /* 0x0006900e01007387 */ /* 0x0001e40000100a00 */
[----:B0-----:R-:W-:-:S02]  /*63560*/  IMAD.MOV.U32 R14, RZ, RZ, R11 ;  /* 0x000000ffff0e7224 */ /* 0x001fc400078e000b */
[----:B------:R-:W-:Y:S01]  /*63570*/  IMAD.MOV.U32 R15, RZ, RZ, R9 ;  /* 0x000000ffff0f7224 */ /* 0x000fe200078e0009 */
[----:B------:R-:W3:Y:S04]  /*63580*/  LDL.LU R11, [R1+0x2de0] ;  /* 0x002de000010b7983 */ /* 0x000ee80000300800 */
[----:B------:R-:W3:Y:S04]  /*63590*/  LDL.LU R9, [R1+0x2dd8] ;  /* 0x002dd80001097983 */ /* 0x000ee80000300800 */
[----:B------:R0:W-:Y:S02]  /*635a0*/  STL.64 [R1+0x688], R14 ;  /* 0x0006880e01007387 */ /* 0x0001e40000100a00 */
[----:B0-----:R-:W-:-:S02]  /*635b0*/  IMAD.MOV.U32 R15, RZ, RZ, R7 ;  /* 0x000000ffff0f7224 */ /* 0x001fc400078e0007 */
[----:B------:R-:W3:Y:S01]  /*635c0*/  LDL.LU R7, [R1+0x2de8] ;  /* 0x002de80001077983 */ /* 0x000ee20000300800 */
[----:B------:R-:W-:-:S05]  /*635d0*/  IMAD.MOV.U32 R14, RZ, RZ, R16 ;  /* 0x000000ffff0e7224 */ /* 0x000fca00078e0010 */
[----:B------:R0:W-:Y:S02]  /*635e0*/  STL.64 [R1+0x680], R14 ;  /* 0x0006800e01007387 */ /* 0x0001e40000100a00 */
[----:B0-----:R-:W-:Y:S02]  /*635f0*/  IMAD.MOV.U32 R14, RZ, RZ, R13 ;  /* 0x000000ffff0e7224 */ /* 0x001fe400078e000d */
[----:B------:R-:W-:-:S05]  /*63600*/  IMAD.MOV.U32 R15, RZ, RZ, R6 ;  /* 0x000000ffff0f7224 */ /* 0x000fca00078e0006 */
[----:B------:R0:W-:Y:S04]  /*63610*/  STL.64 [R1+0x678], R14 ;  /* 0x0006780e01007387 */ /* 0x0001e80000100a00 */
[----:B0-----:R-:W3:Y:S01]  /*63620*/  LDL.LU.64 R14, [R1+0x3848] ;  /* 0x00384800010e7983 */ /* 0x001ee20000300a00 */
[----:B-1----:R-:W-:-:S04]  /*63630*/  IMAD.SHL.U32 R3, R3, 0x80, RZ ;  /* 0x0000008003037824 */ /* 0x002fc800078e00ff */
[----:B------:R-:W-:Y:S02]  /*63640*/  IMAD.SHL.U32 R3, R3, 0x2, RZ ;  /* 0x0000000203037824 */ /* 0x000fe400078e00ff */
[----:B------:R-:W-:-:S03]  /*63650*/  IMAD.MOV.U32 R13, RZ, RZ, R17 ;  /* 0x000000ffff0d7224 */ /* 0x000fc600078e0011 */
[-C--:B----4-:R-:W-:Y:S02]  /*63660*/  IADD3 R5, P3, R5, R3.reuse, RZ ;  /* 0x0000000305057210 */ /* 0x090fe40007f7e0ff */
[----:B------:R0:W-:Y:S01]  /*63670*/  STL.64 [R1+0x670], R12 ;  /* 0x0006700c01007387 */ /* 0x0001e20000100a00 */
[-C--:B--2---:R-:W-:Y:S02]  /*63680*/  IADD3 R10, P1, R10, R3.reuse, RZ ;  /* 0x000000030a0a7210 */ /* 0x084fe40007f3e0ff */
[----:B---3--:R-:W-:-:S03]  /*63690*/  IADD3 R8, P2, R8, R3, RZ ;  /* 0x0000000308087210 */ /* 0x008fc60007f5e0ff */
[----:B------:R-:W-:Y:S01]  /*636a0*/  IMAD.X R18, R18, 0x1, R0, P1 ;  /* 0x0000000112127824 */ /* 0x000fe200008e0600 */
[-C--:B------:R-:W-:Y:S02]  /*636b0*/  IADD3 R19, P1, R19, R3.reuse, RZ ;  /* 0x0000000313137210 */ /* 0x080fe40007f3e0ff */
[-C--:B------:R-:W-:Y:S02]  /*636c0*/  IADD3 R11, P5, R11, R3.reuse, RZ ;  /* 0x000000030b0b7210 */ /* 0x080fe40007fbe0ff */
[----:B------:R-:W-:-:S03]  /*636d0*/  IADD3 R9, P6, R9, R3, RZ ;  /* 0x0000000309097210 */ /* 0x000fc60007fde0ff */
[--C-:B------:R-:W-:Y:S01]  /*636e0*/  IMAD.X R20, R20, 0x1, R0.reuse, P5 ;  /* 0x0000000114147824 */ /* 0x100fe200028e0600 */
[-C--:B------:R-:W-:Y:S01]  /*636f0*/  IADD3 R21, P5, R21, R3.reuse, RZ ;  /* 0x0000000315157210 */ /* 0x080fe20007fbe0ff */
[----:B------:R-:W-:Y:S01]  /*63700*/  IMAD.X R22, R22, 0x1, R0, P6 ;  /* 0x0000000116167824 */ /* 0x000fe200030e0600 */
[----:B------:R-:W-:-:S05]  /*63710*/  IADD3 R7, P4, R7, R3, RZ ;  /* 0x0000000307077210 */ /* 0x000fca0007f9e0ff */
[----:B------:R-:W-:Y:S04]  /*63720*/  STL [R1+0x2de8], R7 ;  /* 0x002de80701007387 */ /* 0x000fe80000100800 */
[----:B------:R-:W-:Y:S01]  /*63730*/  STL [R1+0x2de0], R11 ;  /* 0x002de00b01007387 */ /* 0x000fe20000100800 */
[----:B------:R-:W-:-:S03]  /*63740*/  IMAD.X R4, R4, 0x1, R0, P4 ;  /* 0x0000000104047824 */ /* 0x000fc600020e0600 */
[----:B------:R-:W-:Y:S01]  /*63750*/  STL [R1+0x2dd8], R9 ;  /* 0x002dd80901007387 */ /* 0x000fe20000100800 */
[----:B------:R-:W-:-:S03]  /*63760*/  IADD3 R27, P4, R27, R3, RZ ;  /* 0x000000031b1b7210 */ /* 0x000fc60007f9e0ff */
[----:B------:R-:W-:Y:S04]  /*63770*/  STL [R1+0x2dd0], R10 ;  /* 0x002dd00a01007387 */ /* 0x000fe80000100800 */
[----:B------:R-:W-:Y:S04]  /*63780*/  STL [R1+0x2dc8], R8 ;  /* 0x002dc80801007387 */ /* 0x000fe80000100800 */
[----:B------:R-:W-:Y:S04]  /*63790*/  STL [R1+0x2dc0], R5 ;  /* 0x002dc00501007387 */ /* 0x000fe80000100800 */
[----:B------:R-:W-:Y:S01]  /*637a0*/  STL [R1+0x2de4], R4 ;  /* 0x002de40401007387 */ /* 0x000fe20000100800 */
[----:B------:R-:W-:-:S03]  /*637b0*/  IADD3 R23, P6, R23, R3, RZ ;  /* 0x0000000317177210 */ /* 0x000fc60007fde0ff */
[----:B------:R-:W-:Y:S04]  /*637c0*/  STL [R1+0x2db8], R27 ;  /* 0x002db81b01007387 */ /* 0x000fe80000100800 */
[----:B------:R-:W-:Y:S04]  /*637d0*/  STL [R1+0x2ddc], R20 ;  /* 0x002ddc1401007387 */ /* 0x000fe80000100800 */
[----:B------:R-:W-:Y:S01]  /*637e0*/  STL [R1+0x2db0], R21 ;  /* 0x002db01501007387 */ /* 0x000fe20000100800 */
[----:B------:R-:W-:-:S03]  /*637f0*/  IMAD.X R25, R25, 0x1, R0, P2 ;  /* 0x0000000119197824 */ /* 0x000fc600010e0600 */
[----:B------:R-:W-:Y:S01]  /*63800*/  STL [R1+0x2dd4], R22 ;  /* 0x002dd41601007387 */ /* 0x000fe20000100800 */
[----:B------:R-:W-:-:S03]  /*63810*/  IADD3 R24, P2, R24, R3, RZ ;  /* 0x0000000318187210 */ /* 0x000fc60007f5e0ff */
[----:B------:R-:W-:Y:S04]  /*63820*/  STL [R1+0x2da8], R23 ;  /* 0x002da81701007387 */ /* 0x000fe80000100800 */
[----:B------:R-:W-:Y:S04]  /*63830*/  STL [R1+0x2dcc], R18 ;  /* 0x002dcc1201007387 */ /* 0x000fe80000100800 */
[----:B------:R-:W-:Y:S01]  /*63840*/  STL [R1+0x2da0], R19 ;  /* 0x002da01301007387 */ /* 0x000fe20000100800 */
[----:B------:R-:W-:-:S03]  /*63850*/  IMAD.X R26, R26, 0x1, R0, P4 ;  /* 0x000000011a1a7824 */ /* 0x000fc600020e0600 */
[----:B------:R-:W-:Y:S04]  /*63860*/  STL [R1+0x2dc4], R25 ;  /* 0x002dc41901007387 */ /* 0x000fe80000100800 */
[----:B------:R-:W-:Y:S01]  /*63870*/  STL [R1+0x2d98], R24 ;  /* 0x002d981801007387 */ /* 0x000fe20000100800 */
[-C--:B------:R-:W-:Y:S01]  /*63880*/  IADD3 R28, P4, R28, R3.reuse, RZ ;  /* 0x000000031c1c7210 */ /* 0x080fe20007f9e0ff */
[--C-:B------:R-:W-:Y:S01]  /*63890*/  IMAD.X R29, R29, 0x1, R0.reuse, P5 ;  /* 0x000000011d1d7824 */ /* 0x100fe200028e0600 */
[-C--:B------:R-:W-:Y:S01]  /*638a0*/  IADD3 R2, P5, R2, R3.reuse, RZ ;  /* 0x0000000302027210 */ /* 0x080fe20007fbe0ff */
[----:B------:R-:W-:Y:S01]  /*638b0*/  IMAD.X R15, R15, 0x1, R0, P3 ;  /* 0x000000010f0f7824 */ /* 0x000fe200018e0600 */
[----:B------:R-:W-:-:S04]  /*638c0*/  IADD3 R14, P3, R14, R3, RZ ;  /* 0x000000030e0e7210 */ /* 0x000fc80007f7e0ff */
[----:B------:R-:W-:Y:S04]  /*638d0*/  STL [R1+0x2dbc], R15 ;  /* 0x002dbc0f01007387 */ /* 0x000fe80000100800 */
[----:B------:R-:W-:Y:S04]  /*638e0*/  STL [R1+0x2d90], R14 ;  /* 0x002d900e01007387 */ /* 0x000fe80000100800 */
[----:B------:R-:W-:Y:S04]  /*638f0*/  STL [R1+0x2db4], R26 ;  /* 0x002db41a01007387 */ /* 0x000fe80000100800 */
[----:B------:R-:W2:Y:S04]  /*63900*/  LDL.LU R3, [R1+0x2da4] ;  /* 0x002da40001037983 */ /* 0x000ea80000300800 */
[----:B------:R-:W-:Y:S04]  /*63910*/  STL [R1+0x2d88], R28 ;  /* 0x002d881c01007387 */ /* 0x000fe80000100800 */
[----:B0-----:R-:W3:Y:S04]  /*63920*/  LDL.LU R12, [R1+0x2d94] ;  /* 0x002d9400010c7983 */ /* 0x001ee80000300800 */
[----:B------:R-:W-:Y:S04]  /*63930*/  STL [R1+0x2dac], R29 ;  /* 0x002dac1d01007387 */ /* 0x000fe80000100800 */
[----:B---3--:R0:W-:Y:S04]  /*63940*/  STL [R1+0x383c], R12 ;  /* 0x00383c0c01007387 */ /* 0x0081e80000100800 */
[----:B------:R-:W-:Y:S04]  /*63950*/  STL [R1+0x2d80], R2 ;  /* 0x002d800201007387 */ /* 0x000fe80000100800 */
[----:B0-----:R-:W3:Y:S01]  /*63960*/  LDL.LU R12, [R1+0x2d70] ;  /* 0x002d7000010c7983 */ /* 0x001ee20000300800 */
[----:B--2---:R-:W-:-:S03]  /*63970*/  IMAD.X R3, R3, 0x1, R0, P6 ;  /* 0x0000000103037824 */ /* 0x004fc600030e0600 */
[----:B---3--:R0:W-:Y:S04]  /*63980*/  STL [R1+0x3840], R12 ;  /* 0x0038400c01007387 */ /* 0x0081e80000100800 */
[----:B0-----:R-:W2:Y:S04]  /*63990*/  LDL.LU R12, [R1+0x2d78] ;  /* 0x002d7800010c7983 */ /* 0x001ea80000300800 */
        /* <DEDUP_REMOVED lines=26> */
[----:B------:R0:W-:Y:S02]  /*63b40*/  STL [R1+0x2da4], R3 ;  /* 0x002da40301007387 */ /* 0x0001e40000100800 */
[----:B0-----:R-:W0:Y:S02]  /*63b50*/  LDC R3, c[0x0][0x238] ;  /* 0x00008e00ff037b82 */ /* 0x001e240000000800 */
[----:B0-----:R-:W-:-:S04]  /*63b60*/  IMAD.SHL.U32 R3, R3, 0x80, RZ ;  /* 0x0000008003037824 */ /* 0x001fc800078e00ff */
[----:B------:R-:W-:-:S05]  /*63b70*/  IMAD.SHL.U32 R3, R3, 0x2, RZ ;  /* 0x0000000203037824 */ /* 0x000fca00078e00ff */
[----:B--2---:R-:W-:-:S05]  /*63b80*/  IADD3 R12, P6, R12, R3, RZ ;  /* 0x000000030c0c7210 */ /* 0x004fca0007fde0ff */
[----:B------:R0:W-:Y:S04]  /*63b90*/  STL [R1+0x2d78], R12 ;  /* 0x002d780c01007387 */ /* 0x0001e80000100800 */
[----:B0-----:R-:W2:Y:S04]  /*63ba0*/  LDL.LU R12, [R1+0x3840] ;  /* 0x00384000010c7983 */ /* 0x001ea80000300800 */
[----:B------:R-:W4:Y:S02]  /*63bb0*/  LDL.LU R3, [R1+0x2d9c] ;  /* 0x002d9c0001037983 */ /* 0x000f240000300800 */
[----:B----4-:R-:W-:-:S05]  /*63bc0*/  IMAD.X R3, R3, 0x1, R0, P1 ;  /* 0x0000000103037824 */ /* 0x010fca00008e0600 */
[----:B------:R0:W-:Y:S02]  /*63bd0*/  STL [R1+0x2d9c], R3 ;  /* 0x002d9c0301007387 */ /* 0x0001e40000100800 */
[----:B0-----:R-:W0:Y:S02]  /*63be0*/  LDC R3, c[0x0][0x238] ;  /* 0x00008e00ff037b82 */ /* 0x001e240000000800 */
[----:B0-----:R-:W-:-:S04]  /*63bf0*/  IMAD.SHL.U32 R3, R3, 0x80, RZ ;  /* 0x0000008003037824 */ /* 0x001fc800078e00ff */
[----:B------:R-:W-:-:S05]  /*63c00*/  IMAD.SHL.U32 R3, R3, 0x2, RZ ;  /* 0x0000000203037824 */ /* 0x000fca00078e00ff */
[----:B--2---:R-:W-:-:S05]  /*63c10*/  IADD3 R12, P1, R12, R3, RZ ;  /* 0x000000030c0c7210 */ /* 0x004fca0007f3e0ff */
[----:B------:R0:W-:Y:S04]  /*63c20*/  STL [R1+0x2d70], R12 ;  /* 0x002d700c01007387 */ /* 0x0001e80000100800 */
[----:B0-----:R-:W2:Y:S01]  /*63c30*/  LDL.LU R12, [R1+0x383c] ;  /* 0x00383c00010c7983 */ /* 0x001ea20000300800 */
[--C-:B------:R-:W-:Y:S01]  /*63c40*/  IMAD.X R13, R13, 0x1, R0.reuse, P3 ;  /* 0x000000010d0d7824 */ /* 0x100fe200018e0600 */
[-C--:B---3--:R-:W-:Y:S01]  /*63c50*/  IADD3 R6, P3, R6, R3.reuse, RZ ;  /* 0x0000000306067210 */ /* 0x088fe20007f7e0ff */
[--C-:B------:R-:W-:Y:S01]  /*63c60*/  IMAD.X R16, R16, 0x1, R0.reuse, P4 ;  /* 0x0000000110107824 */ /* 0x100fe200020e0600 */
[-C--:B------:R-:W-:Y:S01]  /*63c70*/  IADD3 R7, P4, R7, R3.reuse, RZ ;  /* 0x0000000307077210 */ /* 0x080fe20007f9e0ff */
        /* <DEDUP_REMOVED lines=15> */
[----:B------:R-:W-:Y:S01]  /*63d70*/  IADD3 R26, P1, R26, R3, RZ ;  /* 0x000000031a1a7210 */ /* 0x000fe20007f3e0ff */
[----:B------:R-:W-:-:S02]  /*63d80*/  IMAD.X R2, R2, 0x1, R0, P3 ;  /* 0x0000000102027824 */ /* 0x000fc400018e0600 */
[----:B--2---:R-:W-:Y:S01]  /*63d90*/  IMAD.X R12, R12, 0x1, R0, P2 ;  /* 0x000000010c0c7824 */ /* 0x004fe200010e0600 */
[----:B------:R-:W-:-:S04]  /*63da0*/  IADD3 R17, P2, R17, R3, RZ ;  /* 0x0000000311117210 */ /* 0x000fc80007f5e0ff */
        /* <DEDUP_REMOVED lines=28> */
[----:B------:R0:W-:Y:S04]  /*63f70*/  STL [R1+0x3838], R0 ;  /* 0x0038380001007387 */ /* 0x0001e80000100800 */
[----:B------:R-:W-:Y:S04]  /*63f80*/  STL [R1+0x2d34], R28 ;  /* 0x002d341c01007387 */ /* 0x000fe80000100800 */
[----:B0-----:R-:W2:Y:S04]  /*63f90*/  LDL.LU R0, [R1+0x2d00] ;  /* 0x002d000001007983 */ /* 0x001ea80000300800 */
[----:B------:R-:W-:Y:S04]  /*63fa0*/  STL [R1+0x2d08], R29 ;  /* 0x002d081d01007387 */ /* 0x000fe80000100800 */
[----:B------:R-:W3:Y:S04]  /*63fb0*/  LDL.LU R12, [R1+0x2cf0] ;  /* 0x002cf000010c7983 */ /* 0x000ee80000300800 */
[----:B------:R-:W-:Y:S04]  /*63fc0*/  STL [R1+0x2d2c], R2 ;  /* 0x002d2c0201007387 */ /* 0x000fe80000100800 */
        /* <DEDUP_REMOVED lines=24> */
[----:B--2---:R-:W-:-:S03]  /*64150*/  IADD3 R0, P3, R0, R3, RZ ;  /* 0x0000000300007210 */ /* 0x004fc60007f7e0ff */
[----:B------:R-:W2:Y:S04]  /*64160*/  LDL.LU R26, [R1+0x2cbc] ;  /* 0x002cbc00011a7983 */ /* 0x000ea80000300800 */
[----:B------:R-:W2:Y:S04]  /*64170*/  LDL.LU R28, [R1+0x2c90] ;  /* 0x002c9000011c7983 */ /* 0x000ea80000300800 */
[----:B------:R-:W2:Y:S04]  /*64180*/  LDL.LU R29, [R1+0x2cb4] ;  /* 0x002cb400011d7983 */ /* 0x000ea80000300800 */
[----:B------:R-:W2:Y:S04]  /*64190*/  LDL.LU R2, [R1+0x2c88] ;  /* 0x002c880001027983 */ /* 0x000ea80000300800 */
[----:B------:R0:W-:Y:S04]  /*641a0*/  STL [R1+0x2d00], R0 ;  /* 0x002d000001007387 */ /* 0x0001e80000100800 */
[----:B0-----:R-:W3:Y:S04]  /*641b0*/  LDL.LU R0, [R1+0x3838] ;  /* 0x0038380001007983 */ /* 0x001ee80000300800 */
[----:B------:R-:W3:Y:S02]  /*641c0*/  LDL.LU R3, [R1+0x2d24] ;  /* 0x002d240001037983 */ /* 0x000ee40000300800 */
[----:B---3--:R-:W-:-:S05]  /*641d0*/  IMAD.X R3, R3, 0x1, R0, P4 ;  /* 0x0000000103037824 */ /* 0x008fca00020e0600 */
[----:B------:R0:W-:Y:S02]  /*641e0*/  STL [R1+0x2d24], R3 ;  /* 0x002d240301007387 */ /* 0x0001e40000100800 */
[----:B0-----:R-:W0:Y:S02]  /*641f0*/  LDC R3, c[0x0][0x238] ;  /* 0x00008e00ff037b82 */ /* 0x001e240000000800 */
[----:B0-----:R-:W-:-:S04]  /*64200*/  IMAD.SHL.U32 R3, R3, 0x80, RZ ;  /* 0x0000008003037824 */ /* 0x001fc800078e00ff */
[----:B------:R-:W-:-:S05]  /*64210*/  IMAD.SHL.U32 R3, R3, 0x2, RZ ;  /* 0x0000000203037824 */ /* 0x000fca00078e00ff */
[----:B------:R-:W-:-:S05]  /*64220*/  IADD3 R12, P4, R12, R3, RZ ;  /* 0x000000030c0c7210 */ /* 0x000fca0007f9e0ff */
[----:B------:R0:W-:Y:S04]  /*64230*/  STL [R1+0x2cf8], R12 ;  /* 0x002cf80c01007387 */ /* 0x0001e80000100800 */
[----:B0-----:R-:W3:Y:S04]  /*64240*/  LDL.LU R12, [R1+0x3834] ;  /* 0x00383400010c7983 */ /* 0x001ee80000300800 */
[----:B------:R-:W2:Y:S01]  /*64250*/  LDL.LU R3, [R1+0x2d1c] ;  /* 0x002d1c0001037983 */ /* 0x000ea20000300800 */
[--C-:B----4-:R-:W-:Y:S02]  /*64260*/  IMAD.X R17, R17, 0x1, R0.reuse, P6 ;  /* 0x0000000111117824 */ /* 0x110fe400030e0600 */
[----:B------:R-:W-:-:S02]  /*64270*/  IMAD.X R6, R6, 0x1, R0, P1 ;  /* 0x0000000106067824 */ /* 0x000fc400008e0600 */
[--C-:B------:R-:W-:Y:S02]  /*64280*/  IMAD.X R7, R7, 0x1, R0.reuse, P2 ;  /* 0x0000000107077824 */ /* 0x100fe400010e0600 */
[--C-:B------:R-:W-:Y:S02]  /*64290*/  IMAD.X R9, R9, 0x1, R0.reuse, P3 ;  /* 0x0000000109097824 */ /* 0x100fe400018e0600 */
[--C-:B------:R-:W-:Y:S02]  /*642a0*/  IMAD.X R8, R8, 0x1, R0.reuse, P4 ;  /* 0x0000000108087824 */ /* 0x100fe400020e0600 */
[----:B--2---:R-:W-:-:S05]  /*642b0*/  IMAD.X R3, R3, 0x1, R0, P5 ;  /* 0x0000000103037824 */ /* 0x004fca00028e0600 */
[----:B------:R0:W-:Y:S02]  /*642c0*/  STL [R1+0x2d1c], R3 ;  /* 0x002d1c0301007387 */ /* 0x0001e40000100800 */
[----:B0-----:R-:W0:Y:S02]  /*642d0*/  LDC R3, c[0x0][0x238] ;  /* 0x00008e00ff037b82 */ /* 0x001e240000000800 */
[----:B0-----:R-:W-:-:S04]  /*642e0*/  IMAD.SHL.U32 R3, R3, 0x80, RZ ;  /* 0x0000008003037824 */ /* 0x001fc800078e00ff */
[----:B------:R-:W-:-:S05]  /*642f0*/  IMAD.SHL.U32 R3, R3, 0x2, RZ ;  /* 0x0000000203037824 */ /* 0x000fca00078e00ff */
[-C--:B---3--:R-:W-:Y:S02]  /*64300*/  IADD3 R12, P5, R12, R3.reuse, RZ ;  /* 0x000000030c0c7210 */ /* 0x088fe40007fbe0ff */
[-C--:B------:R-:W-:Y:S02]  /*64310*/  IADD3 R13, P6, R13, R3.reuse, RZ ;  /* 0x000000030d0d7210 */ /* 0x080fe40007fde0ff */
[-C--:B------:R-:W-:Y:S02]  /*64320*/  IADD3 R16, P1, R16, R3.reuse, RZ ;  /* 0x0000000310107210 */ /* 0x080fe40007f3e0ff */
[-C--:B------:R-:W-:Y:S01]  /*64330*/  IADD3 R11, P2, R11, R3.reuse, RZ ;  /* 0x000000030b0b7210 */ /* 0x080fe20007f5e0ff */
[----:B------:R0:W-:Y:S04]  /*64340*/  STL [R1+0x2cf0], R12 ;  /* 0x002cf00c01007387 */ /* 0x0001e80000100800 */
[----:B------:R-:W-:Y:S04]  /*64350*/  STL [R1+0x2d14], R17 ;  /* 0x002d141101007387 */ /* 0x000fe80000100800 */
[----:B------:R-:W-:Y:S04]  /*64360*/  STL [R1+0x2ce8], R13 ;  /* 0x002ce80d01007387 */ /* 0x000fe80000100800 */
[----:B------:R-:W-:Y:S01]  /*64370*/  STL [R1+0x2d0c], R6 ;  /* 0x002d0c0601007387 */ /* 0x000fe20000100800 */
[----:B------:R-:W-:-:S03]  /*64380*/  IADD3 R10, P3, R10, R3, RZ ;  /* 0x000000030a0a7210 */ /* 0x000fc60007f7e0ff */
[----:B------:R-:W-:Y:S04]  /*64390*/  STL [R1+0x2ce0], R16 ;  /* 0x002ce01001007387 */ /* 0x000fe80000100800 */
[----:B------:R-:W-:Y:S01]  /*643a0*/  STL [R1+0x2d04], R7 ;  /* 0x002d040701007387 */ /* 0x000fe20000100800 */
[----:B------:R-:W-:-:S03]  /*643b0*/  IADD3 R5, P4, R5, R3, RZ ;  /* 0x0000000305057210 */ /* 0x000fc60007f9e0ff */
[----:B------:R-:W-:Y:S01]  /*643c0*/  STL [R1+0x2cd8], R11 ;  /* 0x002cd80b01007387 */ /* 0x000fe20000100800 */
[----:B------:R-:W-:-:S03]  /*643d0*/  IMAD.X R4, R4, 0x1, R0, P5 ;  /* 0x0000000104047824 */ /* 0x000fc600028e0600 */
        /* <DEDUP_REMOVED lines=24> */
[----:B------:R-:W-:Y:S04]  /*64560*/  STL [R1+0x2ccc], R25 ;  /* 0x002ccc1901007387 */ /* 0x000fe80000100800 */
[----:B------:R-:W-:Y:S01]  /*64570*/  STL [R1+0x2ca0], R24 ;  /* 0x002ca01801007387 */ /* 0x000fe20000100800 */
[----:B------:R-:W-:-:S03]  /*64580*/  IADD3 R28, P5, R28, R3, RZ ;  /* 0x000000031c1c7210 */ /* 0x000fc60007fbe0ff */
[----:B------:R-:W-:Y:S01]  /*64590*/  STL [R1+0x2cc4], R15 ;  /* 0x002cc40f01007387 */ /* 0x000fe20000100800 */
[----:B------:R-:W-:-:S03]  /*645a0*/  IMAD.X R29, R29, 0x1, R0, P6 ;  /* 0x000000011d1d7824 */ /* 0x000fc600030e0600 */
[----:B------:R-:W-:Y:S01]  /*645b0*/  STL [R1+0x2c98], R14 ;  /* 0x002c980e01007387 */ /* 0x000fe20000100800 */
[----:B------:R-:W-:-:S03]  /*645c0*/  IADD3 R2, P6, R2, R3, RZ ;  /* 0x0000000302027210 */ /* 0x000fc60007fde0ff */
        /* <DEDUP_REMOVED lines=6452> */
[----:B------:R-:W-:Y:S01]  /*7d910*/  IADD3 R18, P6, R18, UR7, RZ ;  /* 0x0000000712127c10 */ /* 0x000fe2000ffde0ff */
[--C-:B------:R-:W-:Y:S01]  /*7d920*/  IMAD.X R19, R19, 0x1, R0.reuse, P1 ;  /* 0x0000000113137824 */ /* 0x100fe200008e0600 */
[----:B------:R-:W-:Y:S01]  /*7d930*/  IADD3 R25, P1, R25, UR7, RZ ;  /* 0x0000000719197c10 */ /* 0x000fe2000ff3e0ff */
[--C-:B------:R-:W-:Y:S01]  /*7d940*/  IMAD.X R24, R24, 0x1, R0.reuse, P2 ;  /* 0x0000000118187824 */ /* 0x100fe200010e0600 */
[----:B------:R-:W-:Y:S01]  /*7d950*/  IADD3 R15, P2, R15, UR7, RZ ;  /* 0x000000070f0f7c10 */ /* 0x000fe2000ff5e0ff */
[--C-:B------:R-:W-:Y:S01]  /*7d960*/  IMAD.X R14, R14, 0x1, R0.reuse, P3 ;  /* 0x000000010e0e7824 */ /* 0x100fe200018e0600 */
[----:B------:R-:W-:Y:S01]  /*7d970*/  IADD3 R26, P3, R26, UR7, RZ ;  /* 0x000000071a1a7c10 */ /* 0x000fe2000ff7e0ff */
        /* <DEDUP_REMOVED lines=29> */
[----:B------:R-:W-:Y:S01]  /*7db50*/  IMAD.X R28, R28, 0x1, R0, P4 ;  /* 0x000000011c1c7824 */ /* 0x000fe200020e0600 */
[----:B------:R-:W-:-:S04]  /*7db60*/  IADD3 R29, P4, R29, UR7, RZ ;  /* 0x000000071d1d7c10 */ /* 0x000fc8000ff9e0ff */
[----:B------:R-:W-:Y:S01]  /*7db70*/  STL [R1+0x33c0], R28 ;  /* 0x0033c01c01007387 */ /* 0x000fe20000100800 */
[----:B------:R-:W-:-:S03]  /*7db80*/  IMAD.X R2, R2, 0x1, R0, P5 ;  /* 0x0000000102027824 */ /* 0x000fc600028e0600 */
[----:B--2---:R0:W-:Y:S04]  /*7db90*/  STL [R1+0x3638], R3 ;  /* 0x0036380301007387 */ /* 0x0041e80000100800 */
[----:B------:R1:W-:Y:S04]  /*7dba0*/  STL [R1+0x33f8], R29 ;  /* 0x0033f81d01007387 */ /* 0x0003e80000100800 */
[----:B0-----:R-:W2:Y:S04]  /*7dbb0*/  LDL.LU R3, [R1+0x3400] ;  /* 0x0034000001037983 */ /* 0x001ea80000300800 */
[----:B------:R0:W-:Y:S04]  /*7dbc0*/  STL [R1+0x33b8], R2 ;  /* 0x0033b80201007387 */ /* 0x0001e80000100800 */
        /* <DEDUP_REMOVED lines=25> */
[----:B-1----:R-:W4:Y:S04]  /*7dd60*/  LDL.LU R29, [R1+0x3470] ;  /* 0x00347000011d7983 */ /* 0x002f280000300800 */
[----:B0-----:R-:W4:Y:S04]  /*7dd70*/  LDL.LU R2, [R1+0x343c] ;  /* 0x00343c0001027983 */ /* 0x001f280000300800 */
[----:B------:R0:W-:Y:S04]  /*7dd80*/  STL [R1+0x361c], R0 ;  /* 0x00361c0001007387 */ /* 0x0001e80000100800 */
[----:B0-----:R-:W4:Y:S01]  /*7dd90*/  LDL.LU R0, [R1+0x33a4] ;  /* 0x0033a40001007983 */ /* 0x001f220000300800 */
[----:B--2---:R-:W-:-:S05]  /*7dda0*/  IADD3 R3, P5, R3, UR7, RZ ;  /* 0x0000000703037c10 */ /* 0x004fca000ffbe0ff */
[----:B------:R0:W-:Y:S04]  /*7ddb0*/  STL [R1+0x3400], R3 ;  /* 0x0034000301007387 */ /* 0x0001e80000100800 */
[----:B0-----:R-:W2:Y:S01]  /*7ddc0*/  LDL.LU R3, [R1+0x3638] ;  /* 0x0036380001037983 */ /* 0x001ea20000300800 */
[----:B---3--:R-:W-:Y:S02]  /*7ddd0*/  IADD3.X R12, R12, UR6, RZ, P1, !PT ;  /* 0x000000060c0c7c10 */ /* 0x008fe40008ffe4ff */
[----:B----4-:R-:W-:Y:S02]  /*7dde0*/  IADD3 R17, P1, R17, UR7, RZ ;  /* 0x0000000711117c10 */ /* 0x010fe4000ff3e0ff */
[----:B------:R-:W-:Y:S02]  /*7ddf0*/  IADD3.X R13, R13, UR6, RZ, P2, !PT ;  /* 0x000000060d0d7c10 */ /* 0x000fe400097fe4ff */
[----:B------:R-:W-:-:S02]  /*7de00*/  IADD3 R6, P2, R6, UR7, RZ ;  /* 0x0000000706067c10 */ /* 0x000fc4000ff5e0ff */
[----:B------:R-:W-:Y:S02]  /*7de10*/  IADD3.X R16, R16, UR6, RZ, P3, !PT ;  /* 0x0000000610107c10 */ /* 0x000fe40009ffe4ff */
[----:B------:R-:W-:Y:S02]  /*7de20*/  IADD3 R7, P3, R7, UR7, RZ ;  /* 0x0000000707077c10 */ /* 0x000fe4000ff7e0ff */
[----:B------:R-:W-:Y:S02]  /*7de30*/  IADD3.X R11, R11, UR6, RZ, P4, !PT ;  /* 0x000000060b0b7c10 */ /* 0x000fe4000a7fe4ff */
[----:B------:R-:W-:Y:S02]  /*7de40*/  IADD3 R9, P4, R9, UR7, RZ ;  /* 0x0000000709097c10 */ /* 0x000fe4000ff9e0ff */
[----:B------:R-:W-:Y:S02]  /*7de50*/  IADD3.X R10, R10, UR6, RZ, P5, !PT ;  /* 0x000000060a0a7c10 */ /* 0x000fe4000affe4ff */
[----:B------:R-:W-:-:S02]  /*7de60*/  IADD3 R8, P5, R8, UR7, RZ ;  /* 0x0000000708087c10 */ /* 0x000fc4000ffbe0ff */
[----:B------:R-:W-:-:S05]  /*7de70*/  IADD3.X R0, R0, UR6, RZ, P6, !PT ;  /* 0x0000000600007c10 */ /* 0x000fca000b7fe4ff */
[----:B------:R0:W-:Y:S01]  /*7de80*/  STL [R1+0x33a4], R0 ;  /* 0x0033a40001007387 */ /* 0x0001e20000100800 */
[----:B------:R-:W-:Y:S02]  /*7de90*/  IADD3.X R27, R27, UR6, RZ, P1, !PT ;  /* 0x000000061b1b7c10 */ /* 0x000fe40008ffe4ff */
[----:B------:R-:W-:Y:S02]  /*7dea0*/  IADD3 R20, P1, R20, UR7, RZ ;  /* 0x0000000714147c10 */ /* 0x000fe4000ff3e0ff */
[----:B------:R-:W-:Y:S02]  /*7deb0*/  IADD3.X R21, R21, UR6, RZ, P2, !PT ;  /* 0x0000000615157c10 */ /* 0x000fe400097fe4ff */
[----:B------:R-:W-:Y:S02]  /*7dec0*/  IADD3 R22, P2, R22, UR7, RZ ;  /* 0x0000000716167c10 */ /* 0x000fe4000ff5e0ff */
[----:B------:R-:W-:Y:S02]  /*7ded0*/  IADD3.X R23, R23, UR6, RZ, P3, !PT ;  /* 0x0000000617177c10 */ /* 0x000fe40009ffe4ff */
[----:B------:R-:W-:-:S02]  /*7dee0*/  IADD3 R18, P3, R18, UR7, RZ ;  /* 0x0000000712127c10 */ /* 0x000fc4000ff7e0ff */
[----:B------:R-:W-:Y:S02]  /*7def0*/  IADD3.X R19, R19, UR6, RZ, P4, !PT ;  /* 0x0000000613137c10 */ /* 0x000fe4000a7fe4ff */
[----:B------:R-:W-:Y:S02]  /*7df00*/  IADD3 R25, P4, R25, UR7, RZ ;  /* 0x0000000719197c10 */ /* 0x000fe4000ff9e0ff */
[----:B------:R-:W-:Y:S02]  /*7df10*/  IADD3.X R24, R24, UR6, RZ, P5, !PT ;  /* 0x0000000618187c10 */ /* 0x000fe4000affe4ff */
[----:B------:R-:W-:Y:S02]  /*7df20*/  IADD3 R15, P5, R15, UR7, RZ ;  /* 0x000000070f0f7c10 */ /* 0x000fe4000ffbe0ff */
[----:B--2---:R-:W-:-:S05]  /*7df30*/  IADD3 R3, P6, R3, UR7, RZ ;  /* 0x0000000703037c10 */ /* 0x004fca000ffde0ff */
[----:B------:R-:W-:Y:S04]  /*7df40*/  STL [R1+0x3408], R3 ;  /* 0x0034080301007387 */ /* 0x000fe80000100800 */
[----:B------:R-:W-:Y:S04]  /*7df50*/  STL [R1+0x33d4], R12 ;  /* 0x0033d40c01007387 */ /* 0x000fe80000100800 */
[----:B------:R-:W-:Y:S04]  /*7df60*/  STL [R1+0x3410], R17 ;  /* 0x0034101101007387 */ /* 0x000fe80000100800 */
[----:B------:R-:W-:Y:S04]  /*7df70*/  STL [R1+0x33dc], R13 ;  /* 0x0033dc0d01007387 */ /* 0x000fe80000100800 */
[----:B------:R-:W-:Y:S04]  /*7df80*/  STL [R1+0x3418], R6 ;  /* 0x0034180601007387 */ /* 0x000fe80000100800 */
[----:B------:R-:W-:Y:S04]  /*7df90*/  STL [R1+0x33e4], R16 ;  /* 0x0033e41001007387 */ /* 0x000fe80000100800 */
[----:B------:R-:W-:Y:S01]  /*7dfa0*/  STL [R1+0x3420], R7 ;  /* 0x0034200701007387 */ /* 0x000fe20000100800 */
[----:B------:R-:W-:-:S03]  /*7dfb0*/  IADD3.X R5, R5, UR6, RZ, P6, !PT ;  /* 0x0000000605057c10 */ /* 0x000fc6000b7fe4ff */
[----:B------:R-:W-:Y:S01]  /*7dfc0*/  STL [R1+0x33ec], R11 ;  /* 0x0033ec0b01007387 */ /* 0x000fe20000100800 */
[----:B------:R-:W-:-:S03]  /*7dfd0*/  IADD3 R4, P6, R4, UR7, RZ ;  /* 0x0000000704047c10 */ /* 0x000fc6000ffde0ff */
        /* <DEDUP_REMOVED lines=19> */
[----:B0-----:R-:W2:Y:S01]  /*7e110*/  LDL.LU R0, [R1+0x3480] ;  /* 0x0034800001007983 */ /* 0x001ea20000300800 */
[----:B------:R-:W-:-:S02]  /*7e120*/  IADD3.X R28, R28, UR6, RZ, P1, !PT ;  /* 0x000000061c1c7c10 */ /* 0x000fc40008ffe4ff */
[----:B------:R-:W-:-:S03]  /*7e130*/  IADD3 R29, P1, R29, UR7, RZ ;  /* 0x000000071d1d7c10 */ /* 0x000fc6000ff3e0ff */
[----:B------:R-:W-:Y:S04]  /*7e140*/  STL [R1+0x3434], R28 ;  /* 0x0034341c01007387 */ /* 0x000fe80000100800 */
[----:B--2---:R0:W-:Y:S04]  /*7e150*/  STL [R1+0x3630], R0 ;  /* 0x0036300001007387 */ /* 0x0041e80000100800 */
[----:B------:R-:W-:Y:S04]  /*7e160*/  STL [R1+0x3470], R29 ;  /* 0x0034701d01007387 */ /* 0x000fe80000100800 */
[----:B0-----:R-:W2:Y:S01]  /*7e170*/  LDL.LU R0, [R1+0x3444] ;  /* 0x0034440001007983 */ /* 0x001ea20000300800 */
[----:B------:R-:W-:-:S05]  /*7e180*/  IADD3.X R2, R2, UR6, RZ, P2, !PT ;  /* 0x0000000602027c10 */ /* 0x000fca00097fe4ff */
[----:B------:R-:W-:Y:S04]  /*7e190*/  STL [R1+0x343c], R2 ;  /* 0x00343c0201007387 */ /* 0x000fe80000100800 */
        /* <DEDUP_REMOVED lines=30> */
[----:B--2---:R-:W-:-:S05]  /*7e380*/  IADD3 R0, P2, R0, UR7, RZ ;  /* 0x0000000700007c10 */ /* 0x004fca000ff5e0ff */
[----:B------:R0:W-:Y:S04]  /*7e390*/  STL [R1+0x3478], R0 ;  /* 0x0034780001007387 */ /* 0x0001e80000100800 */
[----:B0-----:R-:W2:Y:S02]  /*7e3a0*/  LDL.LU R0, [R1+0x3634] ;  /* 0x0036340001007983 */ /* 0x001ea40000300800 */
[----:B--2---:R-:W-:-:S05]  /*7e3b0*/  IADD3.X R0, R0, UR6, RZ, P3, !PT ;  /* 0x0000000600007c10 */ /* 0x004fca0009ffe4ff */
        /* <DEDUP_REMOVED lines=23> */
[----:B--2---:R-:W-:-:S05]  /*7e530*/  IADD3 R0, P3, R0, UR7, RZ ;  /* 0x0000000700007c10 */ /* 0x004fca000ff7e0ff */
[----:B------:R0:W-:Y:S04]  /*7e540*/  STL [R1+0x3480], R0 ;  /* 0x0034800001007387 */ /* 0x0001e80000100800 */
        /* <DEDUP_REMOVED lines=29> */
[----:B0-----:R-:W2:Y:S01]  /*7e720*/  LDL.LU R0, [R1+0x34c4] ;  /* 0x0034c40001007983 */ /* 0x001ea20000300800 */
[----:B------:R-:W-:-:S02]  /*7e730*/  IADD3 R28, P4, R28, UR7, RZ ;  /* 0x000000071c1c7c10 */ /* 0x000fc4000ff9e0ff */
[----:B------:R-:W-:-:S03]  /*7e740*/  IADD3.X R29, R29, UR6, RZ, P5, !PT ;  /* 0x000000061d1d7c10 */ /* 0x000fc6000affe4ff */
[----:B------:R-:W-:Y:S04]  /*7e750*/  STL [R1+0x34e8], R28 ;  /* 0x0034e81c01007387 */ /* 0x000fe80000100800 */
[----:B--2---:R0:W-:Y:S04]  /*7e760*/  STL [R1+0x3628], R0 ;  /* 0x0036280001007387 */ /* 0x0041e80000100800 */
[----:B------:R-:W-:Y:S04]  /*7e770*/  STL [R1+0x34b4], R29 ;  /* 0x0034b41d01007387 */ /* 0x000fe80000100800 */
[----:B0-----:R-:W2:Y:S01]  /*7e780*/  LDL.LU R0, [R1+0x34f8] ;  /* 0x0034f80001007983 */ /* 0x001ea20000300800 */
[----:B------:R-:W-:-:S05]  /*7e790*/  IADD3 R2, P5, R2, UR7, RZ ;  /* 0x0000000702027c10 */ /* 0x000fca000ffbe0ff */
[----:B------:R-:W-:Y:S04]  /*7e7a0*/  STL [R1+0x34f0], R2 ;  /* 0x0034f00201007387 */ /* 0x000fe80000100800 */
[----:B--2---:R0:W-:Y:S04]  /*7e7b0*/  STL [R1+0x362c], R0 ;  /* 0x00362c0001007387 */ /* 0x0041e80000100800 */
        /* <DEDUP_REMOVED lines=29> */
[----:B--2---:R-:W-:-:S05]  /*7e990*/  IADD3.X R0, R0, UR6, RZ, P6, !PT ;  /* 0x0000000600007c10 */ /* 0x004fca000b7fe4ff */
[----:B------:R0:W-:Y:S04]  /*7e9a0*/  STL [R1+0x34bc], R0 ;  /* 0x0034bc0001007387 */ /* 0x0001e80000100800 */
[----:B0-----:R-:W2:Y:S02]  /*7e9b0*/  LDL.LU R0, [R1+0x362c] ;  /* 0x00362c0001007983 */ /* 0x001ea40000300800 */
[----:B--2---:R-:W-:-:S05]  /*7e9c0*/  IADD3 R0, P6, R0, UR7, RZ ;  /* 0x0000000700007c10 */ /* 0x004fca000ffde0ff */
[----:B------:R0:W-:Y:S04]  /*7e9d0*/  STL [R1+0x34f8], R0 ;  /* 0x0034f80001007387 */ /* 0x0001e80000100800 */
[----:B0-----:R-:W2:Y:S01]  /*7e9e0*/  LDL.LU R0, [R1+0x3628] ;  /* 0x0036280001007983 */ /* 0x001ea20000300800 */
[----:B----4-:R-:W-:Y:S02]  /*7e9f0*/  IADD3.X R12, R12, UR6, RZ, P2, !PT ;  /* 0x000000060c0c7c10 */ /* 0x010fe400097fe4ff */
[----:B---3--:R-:W-:Y:S02]  /*7ea00*/  IADD3 R17, P2, R17, UR7, RZ ;  /* 0x0000000711117c10 */ /* 0x008fe4000ff5e0ff */
        /* <DEDUP_REMOVED lines=18> */
[----:B--2---:R-:W-:Y:S02]  /*7eb30*/  IADD3.X R0, R0, UR6, RZ, P1, !PT ;  /* 0x0000000600007c10 */ /* 0x004fe40008ffe4ff */
[----:B------:R-:W-:-:S03]  /*7eb40*/  IADD3 R3, P1, R3, UR7, RZ ;  /* 0x0000000703037c10 */ /* 0x000fc6000ff3e0ff */
[----:B------:R0:W-:Y:S04]  /*7eb50*/  STL [R1+0x34c4], R0 ;  /* 0x0034c40001007387 */ /* 0x0001e80000100800 */
        /* <DEDUP_REMOVED lines=81> */
[----:B--2---:R-:W-:-:S05]  /*7f070*/  IADD3 R0, P4, R0, UR7, RZ ;  /* 0x0000000700007c10 */ /* 0x004fca000ff9e0ff */
[----:B------:R0:W-:Y:S04]  /*7f080*/  STL [R1+0x3578], R0 ;  /* 0x0035780001007387 */ /* 0x0001e80000100800 */
[----:B0-----:R0:W5:Y:S04]  /*7f090*/  LDL.LU R0, [R1+0x361c] ;  /* 0x00361c0001007983 */ /* 0x0011680000300800 */
[----:B------:R1:W-:Y:S04]  /*7f0a0*/  STL [R1+0x3544], R27 ;  /* 0x0035441b01007387 */ /* 0x0003e80000100800 */
[----:B-1----:R0:W5:Y:S04]  /*7f0b0*/  LDL.LU R27, [R1+0x3618] ;  /* 0x00361800011b7983 */ /* 0x0021680000300800 */
[----:B------:R1:W-:Y:S04]  /*7f0c0*/  STL [R1+0x3580], R25 ;  /* 0x0035801901007387 */ /* 0x0003e80000100800 */
[----:B-1----:R-:W2:Y:S04]  /*7f0d0*/  LDL.LU R25, [R1+0x3614] ;  /* 0x0036140001197983 */ /* 0x002ea80000300800 */
[----:B------:R1:W-:Y:S04]  /*7f0e0*/  STL [R1+0x354c], R24 ;  /* 0x00354c1801007387 */ /* 0x0003e80000100800 */
[----:B-1----:R-:W3:Y:S04]  /*7f0f0*/  LDL.LU R24, [R1+0x3610] ;  /* 0x0036100001187983 */ /* 0x002ee80000300800 */
[----:B------:R1:W-:Y:S04]  /*7f100*/  STL [R1+0x3588], R15 ;  /* 0x0035880f01007387 */ /* 0x0003e80000100800 */
[----:B-1----:R-:W4:Y:S04]  /*7f110*/  LDL.LU R15, [R1+0x360c] ;  /* 0x00360c00010f7983 */ /* 0x002f280000300800 */
[----:B------:R1:W-:Y:S04]  /*7f120*/  STL [R1+0x3554], R14 ;  /* 0x0035540e01007387 */ /* 0x0003e80000100800 */
[----:B-1----:R-:W4:Y:S01]  /*7f130*/  LDL.LU R14, [R1+0x3608] ;  /* 0x00360800010e7983 */ /* 0x002f220000300800 */
[----:B------:R-:W-:-:S03]  /*7f140*/  IADD3 R29, P2, R29, UR7, RZ ;  /* 0x000000071d1d7c10 */ /* 0x000fc6000ff5e0ff */
[----:B------:R1:W-:Y:S01]  /*7f150*/  STL [R1+0x3590], R26 ;  /* 0x0035901a01007387 */ /* 0x0003e20000100800 */
[----:B------:R-:W-:Y:S02]  /*7f160*/  IADD3.X R3, R3, UR6, RZ, P3, !PT ;  /* 0x0000000603037c10 */ /* 0x000fe40009ffe4ff */
[----:B------:R-:W-:Y:S02]  /*7f170*/  IADD3 R2, P3, R2, UR7, RZ ;  /* 0x0000000702027c10 */ /* 0x000fe4000ff7e0ff */
[----:B------:R-:W-:Y:S02]  /*7f180*/  IADD3.X R12, R12, UR6, RZ, P4, !PT ;  /* 0x000000060c0c7c10 */ /* 0x000fe4000a7fe4ff */
[----:B------:R-:W-:Y:S02]  /*7f190*/  IADD3 R17, P4, R17, UR7, RZ ;  /* 0x0000000711117c10 */ /* 0x000fe4000ff9e0ff */
[----:B------:R-:W-:Y:S01]  /*7f1a0*/  IADD3.X R13, R13, UR6, RZ, P5, !PT ;  /* 0x000000060d0d7c10 */ /* 0x000fe2000affe4ff */
[----:B-1----:R0:W5:Y:S04]  /*7f1b0*/  LDL.LU R26, [R1+0x3604] ;  /* 0x00360400011a7983 */ /* 0x0021680000300800 */
[----:B------:R1:W-:Y:S01]  /*7f1c0*/  STL [R1+0x355c], R28 ;  /* 0x00355c1c01007387 */ /* 0x0003e20000100800 */
[----:B------:R-:W-:-:S02]  /*7f1d0*/  IADD3 R6, P5, R6, UR7, RZ ;  /* 0x0000000706067c10 */ /* 0x000fc4000ffbe0ff */
[----:B------:R-:W-:Y:S02]  /*7f1e0*/  IADD3.X R16, R16, UR6, RZ, P6, !PT ;  /* 0x0000000610107c10 */ /* 0x000fe4000b7fe4ff */
[----:B------:R-:W-:Y:S02]  /*7f1f0*/  IADD3 R7, P6, R7, UR7, RZ ;  /* 0x0000000707077c10 */ /* 0x000fe4000ffde0ff */
[----:B------:R-:W-:Y:S01]  /*7f200*/  IADD3.X R11, R11, UR6, RZ, P1, !PT ;  /* 0x000000060b0b7c10 */ /* 0x000fe20008ffe4ff */
[----:B-1----:R0:W5:Y:S04]  /*7f210*/  LDL.LU R28, [R1+0x3600] ;  /* 0x00360000011c7983 */ /* 0x0021680000300800 */
[----:B------:R1:W-:Y:S01]  /*7f220*/  STL [R1+0x3598], R29 ;  /* 0x0035981d01007387 */ /* 0x0003e20000100800 */
[----:B------:R-:W-:-:S02]  /*7f230*/  IADD3 R9, P1, R9, UR7, RZ ;  /* 0x0000000709097c10 */ /* 0x000fc4000ff3e0ff */
[----:B------:R-:W-:Y:S02]  /*7f240*/  IADD3.X R10, R10, UR6, RZ, P2, !PT ;  /* 0x000000060a0a7c10 */ /* 0x000fe400097fe4ff */
[----:B------:R-:W-:Y:S01]  /*7f250*/  IADD3 R8, P2, R8, UR7, RZ ;  /* 0x0000000708087c10 */ /* 0x000fe2000ff5e0ff */
[----:B-1----:R0:W5:Y:S04]  /*7f260*/  LDL.LU R29, [R1+0x35fc] ;  /* 0x0035fc00011d7983 */ /* 0x0021680000300800 */
[----:B------:R-:W-:Y:S04]  /*7f270*/  STL [R1+0x3564], R3 ;  /* 0x0035640301007387 */ /* 0x000fe80000100800 */
[----:B------:R1:W-:Y:S04]  /*7f280*/  STL [R1+0x35a0], R2 ;  /* 0x0035a00201007387 */ /* 0x0003e80000100800 */
[----:B------:R-:W-:Y:S04]  /*7f290*/  STL [R1+0x356c], R12 ;  /* 0x00356c0c01007387 */ /* 0x000fe80000100800 */
[----:B------:R-:W-:Y:S04]  /*7f2a0*/  STL [R1+0x35a8], R17 ;  /* 0x0035a81101007387 */ /* 0x000fe80000100800 */
[----:B------:R-:W-:Y:S04]  /*7f2b0*/  STL [R1+0x3574], R13 ;  /* 0x0035740d01007387 */ /* 0x000fe80000100800 */
[----:B------:R-:W-:Y:S04]  /*7f2c0*/  STL [R1+0x35b0], R6 ;  /* 0x0035b00601007387 */ /* 0x000fe80000100800 */
[----:B------:R-:W-:Y:S04]  /*7f2d0*/  STL [R1+0x357c], R16 ;  /* 0x00357c1001007387 */ /* 0x000fe80000100800 */
[----:B------:R-:W-:Y:S01]  /*7f2e0*/  STL [R1+0x35b8], R7 ;  /* 0x0035b80701007387 */ /* 0x000fe20000100800 */
[----:B------:R-:W-:-:S02]  /*7f2f0*/  IADD3.X R5, R5, UR6, RZ, P3, !PT ;  /* 0x0000000605057c10 */ /* 0x000fc40009ffe4ff */
[----:B------:R-:W-:Y:S02]  /*7f300*/  IADD3.X R20, R20, UR6, RZ, P4, !PT ;  /* 0x0000000614147c10 */ /* 0x000fe4000a7fe4ff */
[----:B------:R-:W-:Y:S01]  /*7f310*/  IADD3.X R21, R21, UR6, RZ, P5, !PT ;  /* 0x0000000615157c10 */ /* 0x000fe2000affe4ff */
[----:B-1----:R-:W1:Y:S01]  /*7f320*/  S2R R2, SR_TID.X ;  /* 0x0000000000027919 */ /* 0x002e620000002100 */
[----:B------:R-:W-:Y:S01]  /*7f330*/  STL [R1+0x3584], R11 ;  /* 0x0035840b01007387 */ /* 0x000fe20000100800 */
[----:B------:R-:W-:-:S03]  /*7f340*/  IADD3 R4, P3, R4, UR7, RZ ;  /* 0x0000000704047c10 */ /* 0x000fc6000ff7e0ff */
[----:B------:R-:W-:Y:S04]  /*7f350*/  STL [R1+0x35c0], R9 ;  /* 0x0035c00901007387 */ /* 0x000fe80000100800 */
[----:B------:R-:W-:Y:S04]  /*7f360*/  STL [R1+0x358c], R10 ;  /* 0x00358c0a01007387 */ /* 0x000fe80000100800 */
[----:B------:R-:W-:Y:S01]  /*7f370*/  STL [R1+0x35c8], R8 ;  /* 0x0035c80801007387 */ /* 0x000fe20000100800 */
[----:B------:R-:W-:-:S03]  /*7f380*/  IADD3.X R22, R22, UR6, RZ, P6, !PT ;  /* 0x0000000616167c10 */ /* 0x000fc6000b7fe4ff */
[----:B------:R2:W-:Y:S01]  /*7f390*/  STL [R1+0x3594], R5 ;  /* 0x0035940501007387 */ /* 0x0005e20000100800 */
[----:B------:R-:W-:Y:S01]  /*7f3a0*/  IADD3.X R23, R23, UR6, RZ, P1, !PT ;  /* 0x0000000617177c10 */ /* 0x000fe20008ffe4ff */
[----:B------:R-:W0:Y:S02]  /*7f3b0*/  LDC R3, c[0x0][0x238] ;  /* 0x00008e00ff037b82 */ /* 0x000e240000000800 */
[----:B------:R4:W-:Y:S01]  /*7f3c0*/  STL [R1+0x35cc], R4 ;  /* 0x0035cc0401007387 */ /* 0x0009e20000100800 */
[----:B------:R-:W-:-:S03]  /*7f3d0*/  IADD3.X R18, R18, UR6, RZ, P2, !PT ;  /* 0x0000000612127c10 */ /* 0x000fc600097fe4ff */
[----:B------:R0:W-:Y:S04]  /*7f3e0*/  STL [R1+0x359c], R20 ;  /* 0x00359c1401007387 */ /* 0x0001e80000100800 */
[----:B------:R0:W-:Y:S01]  /*7f3f0*/  STL [R1+0x35a4], R21 ;  /* 0x0035a41501007387 */ /* 0x0001e20000100800 */
[----:B------:R-:W-:-:S03]  /*7f400*/  IADD3.X R19, R19, UR6, RZ, P3, !PT ;  /* 0x0000000613137c10 */ /* 0x000fc60009ffe4ff */
[----:B------:R0:W-:Y:S04]  /*7f410*/  STL [R1+0x35ac], R22 ;  /* 0x0035ac1601007387 */ /* 0x0001e80000100800 */
[----:B------:R0:W-:Y:S04]  /*7f420*/  STL [R1+0x35b4], R23 ;  /* 0x0035b41701007387 */ /* 0x0001e80000100800 */
[----:B------:R0:W-:Y:S01]  /*7f430*/  STL [R1+0x35bc], R18 ;  /* 0x0035bc1201007387 */ /* 0x0001e20000100800 */
[----:B-1----:R-:W-:Y:S01]  /*7f440*/  LOP3.LUT R2, R2, 0x3f, RZ, 0xc0, !PT ;  /* 0x0000003f02027812 */ /* 0x002fe200078ec0ff */
[----:B0-----:R-:W-:-:S04]  /*7f450*/  IMAD.SHL.U32 R3, R3, 0x80, RZ ;  /* 0x0000008003037824 */ /* 0x001fc800078e00ff */
[----:B------:R-:W-:Y:S02]  /*7f460*/  IMAD.SHL.U32 R3, R3, 0x2, RZ ;  /* 0x0000000203037824 */ /* 0x000fe400078e00ff */
[----:B------:R-:W-:Y:S02]  /*7f470*/  IMAD.SHL.U32 R2, R2, 0x2, RZ ;  /* 0x0000000202027824 */ /* 0x000fe400078e00ff */
[----:B--2---:R-:W-:Y:S02]  /*7f480*/  IMAD.MOV.U32 R5, RZ, RZ, R25 ;  /* 0x000000ffff057224 */ /* 0x004fe400078e0019 */
[----:B---3--:R-:W-:Y:S02]  /*7f490*/  IMAD.MOV.U32 R7, RZ, RZ, R24 ;  /* 0x000000ffff077224 */ /* 0x008fe400078e0018 */
[----:B----4-:R-:W-:-:S05]  /*7f4a0*/  IMAD.MOV.U32 R4, RZ, RZ, R15 ;  /* 0x000000ffff047224 */ /* 0x010fca00078e000f */
[----:B------:R0:W-:Y:S04]  /*7f4b0*/  STL.64 [R1+0x660], R4 ;  /* 0x0006600401007387 */ /* 0x0001e80000100a00 */
[----:B------:R0:W-:Y:S01]  /*7f4c0*/  STL [R1+0x35c4], R19 ;  /* 0x0035c41301007387 */ /* 0x0001e20000100800 */
[----:B------:R-:W-:-:S05]  /*7f4d0*/  IMAD.MOV.U32 R6, RZ, RZ, R14 ;  /* 0x000000ffff067224 */ /* 0x000fca00078e000e */
[----:B------:R0:W-:Y:S01]  /*7f4e0*/  STL.64 [R1+0x668], R6 ;  /* 0x0006680601007387 */ /* 0x0001e20000100a00 */
[----:B------:R-:W-:Y:S05]  /*7f4f0*/  @P0 BRA `(.L_x_1) ;  /* 0xfffff94000080947 */ /* 0x000fea000383ffff */
[----:B------:R-:W2:Y:S04]  /*7f500*/  LDL.LU R11, [R1+0x46c] ;  /* 0x00046c00010b7983 */ /* 0x000ea80000300800 */
[----:B------:R-:W2:Y:S04]  /*7f510*/  LDL.LU R9, [R1+0x48c] ;  /* 0x00048c0001097983 */ /* 0x000ea80000300800 */
[----:B------:R-:W3:Y:S04]  /*7f520*/  LDL.LU R10, [R1+0x47c] ;  /* 0x00047c00010a7983 */ /* 0x000ee80000300800 */
        /* <DEDUP_REMOVED lines=9> */
[----:B------:R-:W2:Y:S04]  /*7f5c0*/  LDL.LU R24, [R1+0x4d0] ;  /* 0x0004d00001187983 */ /* 0x000ea80000300800 */
[----:B--2---:R-:W-:Y:S04]  /*7f5d0*/  STL [R1+0x3800], R24 ;  /* 0x0038001801007387 */ /* 0x004fe80000100800 */
[----:B-----5:R-:W2:Y:S04]  /*7f5e0*/  LDL.LU R28, [R1+0x548] ;  /* 0x00054800011c7983 */ /* 0x020ea80000300800 */
[----:B--2---:R-:W-:Y:S04]  /*7f5f0*/  STL [R1+0x3804], R28 ;  /* 0x0038041c01007387 */ /* 0x004fe80000100800 */
[----:B------:R-:W2:Y:S04]  /*7f600*/  LDL.LU R2, [R1+0x558] ;  /* 0x0005580001027983 */ /* 0x000ea80000300800 */
[----:B--2---:R-:W-:Y:S04]  /*7f610*/  STL [R1+0x3808], R2 ;  /* 0x0038080201007387 */ /* 0x004fe80000100800 */
[----:B------:R-:W2:Y:S04]  /*7f620*/  LDL.LU R0, [R1+0x540] ;  /* 0x0005400001007983 */ /* 0x000ea80000300800 */
[----:B--2---:R-:W-:Y:S04]  /*7f630*/  STL [R1+0x380c], R0 ;  /* 0x00380c0001007387 */ /* 0x004fe80000100800 */
[----:B------:R-:W2:Y:S01]  /*7f640*/  LDL.LU R3, [R1+0x550] ;  /* 0x0005500001037983 */ /* 0x000ea20000300800 */
[----:B------:R-:W-:-:S03]  /*7f650*/  F2FP.BF16.F32.PACK_AB R7, R11, R9 ;  /* 0x000000090b07723e */ /* 0x000fc600000010ff */
[----:B--2---:R-:W-:Y:S04]  /*7f660*/  STL [R1+0x3810], R3 ;  /* 0x0038100301007387 */ /* 0x004fe80000100800 */
[----:B------:R0:W-:Y:S04]  /*7f670*/  STL [R1+0x35fc], R29 ;  /* 0x0035fc1d01007387 */ /* 0x0001e80000100800 */
[----:B0-----:R-:W2:Y:S04]  /*7f680*/  LDL.LU R29, [R1+0x520] ;  /* 0x00052000011d7983 */ /* 0x001ea80000300800 */
[----:B--2---:R-:W-:Y:S04]  /*7f690*/  STL [R1+0x3814], R29 ;  /* 0x0038141d01007387 */ /* 0x004fe80000100800 */
[----:B------:R0:W-:Y:S04]  /*7f6a0*/  STL [R1+0x3600], R7 ;  /* 0x0036000701007387 */ /* 0x0001e80000100800 */
[----:B0-----:R-:W2:Y:S01]  /*7f6b0*/  LDL.LU R7, [R1+0x510] ;  /* 0x0005100001077983 */ /* 0x001ea20000300800 */
[----:B------:R-:W-:-:S03]  /*7f6c0*/  F2FP.BF16.F32.PACK_AB R6, R27, R26 ;  /* 0x0000001a1b06723e */ /* 0x000fc600000010ff */
[----:B--2---:R-:W-:Y:S04]  /*7f6d0*/  STL [R1+0x3818], R7 ;  /* 0x0038180701007387 */ /* 0x004fe80000100800 */
[----:B------:R-:W2:Y:S04]  /*7f6e0*/  LDL.LU R26, [R1+0x4b4] ;  /* 0x0004b400011a7983 */ /* 0x000ea80000300800 */
[----:B------:R-:W2:Y:S04]  /*7f6f0*/  LDL.LU R27, [R1+0x4d4] ;  /* 0x0004d400011b7983 */ /* 0x000ea80000300800 */
[----:B------:R0:W-:Y:S04]  /*7f700*/  STL [R1+0x3604], R6 ;  /* 0x0036040601007387 */ /* 0x0001e80000100800 */
[----:B0-----:R-:W4:Y:S01]  /*7f710*/  LDL.LU R6, [R1+0x528] ;  /* 0x0005280001067983 */ /* 0x001f220000300800 */
[----:B---3--:R-:W-:-:S03]  /*7f720*/  F2FP.BF16.F32.PACK_AB R5, R10, R5 ;  /* 0x000000050a05723e */ /* 0x008fc600000010ff */
[----:B----4-:R-:W-:Y:S04]  /*7f730*/  STL [R1+0x381c], R6 ;  /* 0x00381c0601007387 */ /* 0x010fe80000100800 */
[----:B------:R0:W-:Y:S04]  /*7f740*/  STL [R1+0x3608], R5 ;  /* 0x0036080501007387 */ /* 0x0001e80000100800 */
[----:B0-----:R-:W3:Y:S01]  /*7f750*/  LDL.LU R5, [R1+0x518] ;  /* 0x0005180001057983 */ /* 0x001ee20000300800 */
[----:B------:R-:W-:-:S03]  /*7f760*/  F2FP.BF16.F32.PACK_AB R4, R8, R4 ;  /* 0x000000040804723e */ /* 0x000fc600000010ff */
[----:B---3--:R-:W-:Y:S04]  /*7f770*/  STL [R1+0x3820], R5 ;  /* 0x0038200501007387 */ /* 0x008fe80000100800 */
[----:B------:R0:W-:Y:S04]  /*7f780*/  STL [R1+0x360c], R4 ;  /* 0x00360c0401007387 */ /* 0x0001e80000100800 */
[----:B0-----:R-:W3:Y:S01]  /*7f790*/  LDL.LU R4, [R1+0x530] ;  /* 0x0005300001047983 */ /* 0x001ee20000300800 */
[----:B------:R-:W-:Y:S02]  /*7f7a0*/  F2FP.BF16.F32.PACK_AB R11, R20, R21 ;  /* 0x00000015140b723e */ /* 0x000fe400000010ff */
[----:B------:R-:W-:-:S02]  /*7f7b0*/  F2FP.BF16.F32.PACK_AB R10, R22, R19 ;  /* 0x00000013160a723e */ /* 0x000fc400000010ff */
[----:B------:R-:W-:Y:S01]  /*7f7c0*/  F2FP.BF16.F32.PACK_AB R9, R23, R18 ;  /* 0x000000121709723e */ /* 0x000fe200000010ff */
[----:B---3--:R-:W-:Y:S04]  /*7f7d0*/  STL [R1+0x3824], R4 ;  /* 0x0038240401007387 */ /* 0x008fe80000100800 */
[----:B------:R0:W-:Y:S04]  /*7f7e0*/  STL [R1+0x3610], R11 ;  /* 0x0036100b01007387 */ /* 0x0001e80000100800 */
[----:B0-----:R-:W3:Y:S04]  /*7f7f0*/  LDL.LU R11, [R1+0x500] ;  /* 0x00050000010b7983 */ /* 0x001ee80000300800 */
        /* <DEDUP_REMOVED lines=10> */
[----:B------:R0:W-:Y:S04]  /*7f8a0*/  STL [R1+0x3614], R10 ;  /* 0x0036140a01007387 */ /* 0x0001e80000100800 */
[----:B0-----:R-:W3:Y:S04]  /*7f8b0*/  LDL.LU R10, [R1+0x538] ;  /* 0x00053800010a7983 */ /* 0x001ee80000300800 */
[----:B------:R0:W-:Y:S04]  /*7f8c0*/  STL [R1+0x3618], R9 ;  /* 0x0036180901007387 */ /* 0x0001e80000100800 */
[----:B0-----:R-:W3:Y:S01]  /*7f8d0*/  LDL.LU R9, [R1+0x508] ;  /* 0x0005080001097983 */ /* 0x001ee20000300800 */
[----:B--2---:R-:W-:-:S03]  /*7f8e0*/  F2FP.BF16.F32.PACK_AB R8, R26, R27 ;  /* 0x0000001b1a08723e */ /* 0x004fc600000010ff */
        /* <DEDUP_REMOVED lines=15> */
[----:B------:R0:W-:Y:S04]  /*7f9e0*/  STL [R1+0x361c], R8 ;  /* 0x00361c0801007387 */ /* 0x0001e80000100800 */
[----:B0-----:R-:W2:Y:S01]  /*7f9f0*/  LDL.LU R8, [R1+0x4f0] ;  /* 0x0004f00001087983 */ /* 0x001ea20000300800 */
[----:B----4-:R-:W-:-:S03]  /*7fa00*/  F2FP.BF16.F32.PACK_AB R15, R4, R15 ;  /* 0x0000000f040f723e */ /* 0x010fc600000010ff */
[----:B------:R-:W4:Y:S04]  /*7fa10*/  LDL.LU R4, [R1+0x3824] ;  /* 0x0038240001047983 */ /* 0x000f280000300800 */
[----:B------:R0:W-:Y:S01]  /*7fa20*/  STL [R1+0x3620], R15 ;  /* 0x0036200f01007387 */ /* 0x0001e20000100800 */
[----:B---3--:R-:W-:-:S03]  /*7fa30*/  F2FP.BF16.F32.PACK_AB R14, R5, R14 ;  /* 0x0000000e050e723e */ /* 0x008fc600000010ff */
[----:B0-----:R-:W3:Y:S01]  /*7fa40*/  LDL.LU R15, [R1+0x4e0] ;  /* 0x0004e000010f7983 */ /* 0x001ee20000300800 */
[----:B------:R-:W-:-:S03]  /*7fa50*/  F2FP.BF16.F32.PACK_AB R13, R6, R13 ;  /* 0x0000000d060d723e */ /* 0x000fc600000010ff */
[----:B------:R-:W4:Y:S04]  /*7fa60*/  LDL.LU R5, [R1+0x3820] ;  /* 0x0038200001057983 */ /* 0x000f280000300800 */
[----:B------:R0:W-:Y:S01]  /*7fa70*/  STL [R1+0x3624], R14 ;  /* 0x0036240e01007387 */ /* 0x0001e20000100800 */
[----:B------:R-:W-:-:S03]  /*7fa80*/  F2FP.BF16.F32.PACK_AB R12, R7, R12 ;  /* 0x0000000c070c723e */ /* 0x000fc600000010ff */
[----:B0-----:R-:W3:Y:S01]  /*7fa90*/  LDL.LU R14, [R1+0x4f8] ;  /* 0x0004f800010e7983 */ /* 0x001ee20000300800 */
[----:B------:R-:W-:-:S03]  /*7faa0*/  F2FP.BF16.F32.PACK_AB R19, R29, R19 ;  /* 0x000000131d13723e */ /* 0x000fc600000010ff */
[----:B------:R-:W4:Y:S04]  /*7fab0*/  LDL.LU R6, [R1+0x381c] ;  /* 0x00381c0001067983 */ /* 0x000f280000300800 */
[----:B------:R0:W-:Y:S04]  /*7fac0*/  STL [R1+0x3628], R13 ;  /* 0x0036280d01007387 */ /* 0x0001e80000100800 */
[----:B0-----:R-:W3:Y:S04]  /*7fad0*/  LDL.LU R13, [R1+0x4e8] ;  /* 0x0004e800010d7983 */ /* 0x001ee80000300800 */
[----:B------:R-:W3:Y:S04]  /*7fae0*/  LDL.LU R7, [R1+0x3818] ;  /* 0x0038180001077983 */ /* 0x000ee80000300800 */
[----:B------:R0:W-:Y:S01]  /*7faf0*/  STL [R1+0x362c], R12 ;  /* 0x00362c0c01007387 */ /* 0x0001e20000100800 */
[----:B--2---:R-:W-:-:S03]  /*7fb00*/  F2FP.BF16.F32.PACK_AB R18, R3, R18 ;  /* 0x000000120312723e */ /* 0x004fc600000010ff */
[----:B0-----:R-:W2:Y:S04]  /*7fb10*/  LDL.LU R12, [R1+0x4b0] ;  /* 0x0004b000010c7983 */ /* 0x001ea80000300800 */
[----:B------:R-:W2:Y:S01]  /*7fb20*/  LDL.LU R29, [R1+0x3814] ;  /* 0x00381400011d7983 */ /* 0x000ea20000300800 */
[----:B------:R-:W-:-:S03]  /*7fb30*/  F2FP.BF16.F32.PACK_AB R17, R0, R17 ;  /* 0x000000110011723e */ /* 0x000fc600000010ff */
[----:B------:R0:W-:Y:S01]  /*7fb40*/  STL [R1+0x3630], R19 ;  /* 0x0036301301007387 */ /* 0x0001e20000100800 */
[----:B------:R-:W-:-:S03]  /*7fb50*/  F2FP.BF16.F32.PACK_AB R16, R2, R16 ;  /* 0x000000100210723e */ /* 0x000fc600000010ff */
[----:B0-----:R-:W2:Y:S04]  /*7fb60*/  LDL.LU R19, [R1+0x4b8] ;  /* 0x0004b80001137983 */ /* 0x001ea80000300800 */
[----:B------:R-:W2:Y:S04]  /*7fb70*/  LDL.LU R3, [R1+0x3810] ;  /* 0x0038100001037983 */ /* 0x000ea80000300800 */
[----:B------:R0:W-:Y:S01]  /*7fb80*/  STL [R1+0x3634], R18 ;  /* 0x0036341201007387 */ /* 0x0001e20000100800 */
[----:B------:R-:W-:-:S03]  /*7fb90*/  F2FP.BF16.F32.PACK_AB R23, R28, R23 ;  /* 0x000000171c17723e */ /* 0x000fc600000010ff */
[----:B0-----:R-:W2:Y:S04]  /*7fba0*/  LDL.LU R18, [R1+0x4a0] ;  /* 0x0004a00001127983 */ /* 0x001ea80000300800 */
[----:B------:R-:W2:Y:S04]  /*7fbb0*/  LDL.LU R0, [R1+0x380c] ;  /* 0x00380c0001007983 */ /* 0x000ea80000300800 */
[----:B------:R0:W-:Y:S04]  /*7fbc0*/  STL [R1+0x3638], R17 ;  /* 0x0036381101007387 */ /* 0x0001e80000100800 */
        /* <DEDUP_REMOVED lines=8> */
[----:B------:R-:W2:Y:S01]  /*7fc50*/  LDL.LU R24, [R1+0x3800] ;  /* 0x0038000001187983 */ /* 0x000ea20000300800 */
[----:B------:R-:W-:-:S03]  /*7fc60*/  F2FP.BF16.F32.PACK_AB R9, R9, R10 ;  /* 0x0000000a0909723e */ /* 0x000fc600000010ff */
[----:B------:R-:W-:Y:S01]  /*7fc70*/  STL [R1+0x3644], R22 ;  /* 0x0036441601007387 */ /* 0x000fe20000100800 */
[----:B----4-:R-:W-:Y:S02]  /*7fc80*/  F2FP.BF16.F32.PACK_AB R5, R5, R6 ;  /* 0x000000060505723e */ /* 0x010fe400000010ff */
[----:B---3--:R-:W-:Y:S02]  /*7fc90*/  F2FP.BF16.F32.PACK_AB R13, R13, R14 ;  /* 0x0000000e0d0d723e */ /* 0x008fe400000010ff */
[----:B--2---:R-:W-:Y:S02]  /*7fca0*/  F2FP.BF16.F32.PACK_AB R25, R19, R25 ;  /* 0x000000191319723e */ /* 0x004fe400000010ff */
[----:B------:R-:W-:Y:S02]  /*7fcb0*/  F2FP.BF16.F32.PACK_AB R26, R18, R26 ;  /* 0x0000001a121a723e */ /* 0x000fe400000010ff */
[----:B------:R-:W-:Y:S02]  /*7fcc0*/  F2FP.BF16.F32.PACK_AB R0, R0, R3 ;  /* 0x000000030000723e */ /* 0x000fe400000010ff */
[----:B------:R-:W-:-:S02]  /*7fcd0*/  F2FP.BF16.F32.PACK_AB R27, R17, R27 ;  /* 0x0000001b111b723e */ /* 0x000fc400000010ff */
[----:B------:R-:W-:Y:S02]  /*7fce0*/  F2FP.BF16.F32.PACK_AB R20, R16, R20 ;  /* 0x000000141014723e */ /* 0x000fe400000010ff */
[----:B------:R-:W-:Y:S02]  /*7fcf0*/  F2FP.BF16.F32.PACK_AB R2, R28, R2 ;  /* 0x000000021c02723e */ /* 0x000fe400000010ff */
[----:B------:R-:W-:Y:S02]  /*7fd00*/  F2FP.BF16.F32.PACK_AB R21, R23, R21 ;  /* 0x000000151715723e */ /* 0x000fe400000010ff */
[----:B------:R-:W-:-:S03]  /*7fd10*/  F2FP.BF16.F32.PACK_AB R24, R12, R24 ;  /* 0x000000180c18723e */ /* 0x000fc600000010ff */
[----:B------:R-:W-:Y:S01]  /*7fd20*/  STL [R1+0x3648], R21 ;  /* 0x0036481501007387 */ /* 0x000fe20000100800 */
[----:B------:R-:W-:Y:S02]  /*7fd30*/  F2FP.BF16.F32.PACK_AB R12, R15, R8 ;  /* 0x000000080f0c723e */ /* 0x000fe400000010ff */
[----:B------:R-:W-:Y:S01]  /*7fd40*/  F2FP.BF16.F32.PACK_AB R8, R11, R4 ;  /* 0x000000040b08723e */ /* 0x000fe200000010ff */
[----:B------:R-:W-:Y:S01]  /*7fd50*/  STL [R1+0x364c], R20 ;  /* 0x00364c1401007387 */ /* 0x000fe20000100800 */
[----:B------:R-:W-:-:S03]  /*7fd60*/  F2FP.BF16.F32.PACK_AB R4, R7, R29 ;  /* 0x0000001d0704723e */ /* 0x000fc600000010ff */
[----:B------:R-:W-:Y:S04]  /*7fd70*/  STL [R1+0x3650], R27 ;  /* 0x0036501b01007387 */ /* 0x000fe80000100800 */
[----:B------:R-:W-:Y:S04]  /*7fd80*/  STL [R1+0x3654], R26 ;  /* 0x0036541a01007387 */ /* 0x000fe80000100800 */
[----:B------:R-:W-:Y:S04]  /*7fd90*/  STL [R1+0x3658], R25 ;  /* 0x0036581901007387 */ /* 0x000fe80000100800 */
[----:B------:R0:W-:Y:S04]  /*7fda0*/  STL [R1+0x365c], R24 ;  /* 0x00365c1801007387 */ /* 0x0001e80000100800 */
[----:B------:R-:W-:Y:S04]  /*7fdb0*/  STL [R1+0xc], R13 ;  /* 0x00000c0d01007387 */ /* 0x000fe80000100800 */
[----:B------:R-:W-:Y:S04]  /*7fdc0*/  STL [R1+0x8], R12 ;  /* 0x0000080c01007387 */ /* 0x000fe80000100800 */
[----:B------:R-:W-:Y:S04]  /*7fdd0*/  STL [R1+0x4], R9 ;  /* 0x0000040901007387 */ /* 0x000fe80000100800 */
[----:B------:R-:W-:Y:S04]  /*7fde0*/  STL [R1], R8 ;  /* 0x0000000801007387 */ /* 0x000fe80000100800 */
[----:B------:R-:W-:Y:S04]  /*7fdf0*/  STL [R1+0x1c], R5 ;  /* 0x00001c0501007387 */ /* 0x000fe80000100800 */
[----:B------:R-:W-:Y:S04]  /*7fe00*/  STL [R1+0x18], R4 ;  /* 0x0000180401007387 */ /* 0x000fe80000100800 */
[----:B0-----:R-:W2:Y:S04]  /*7fe10*/  LDL.LU R24, [R1+0x580] ;  /* 0x0005800001187983 */ /* 0x001ea80000300800 */
[----:B------:R-:W-:Y:S04]  /*7fe20*/  STL [R1+0x14], R2 ;  /* 0x0000140201007387 */ /* 0x000fe80000100800 */
[----:B--2---:R0:W-:Y:S04]  /*7fe30*/  STL [R1+0x3778], R24 ;  /* 0x0037781801007387 */ /* 0x0041e80000100800 */
[----:B------:R-:W-:Y:S04]  /*7fe40*/  STL [R1+0x10], R0 ;  /* 0x0000100001007387 */ /* 0x000fe80000100800 */
[----:B0-----:R-:W2:Y:S04]  /*7fe50*/  LDL.LU R24, [R1+0x588] ;  /* 0x0005880001187983 */ /* 0x001ea80000300800 */
[----:B--2---:R0:W-:Y:S04]  /*7fe60*/  STL [R1+0x3780], R24 ;  /* 0x0037801801007387 */ /* 0x0041e80000100800 */
        /* <DEDUP_REMOVED lines=31> */
[----:B------:R-:W3:Y:S04]  /*80060*/  LDL.LU R25, [R1+0x578] ;  /* 0x0005780001197983 */ /* 0x000ee80000300800 */
[----:B---3--:R0:W-:Y:S04]  /*80070*/  STL [R1+0x3774], R25 ;  /* 0x0037741901007387 */ /* 0x0081e80000100800 */
[----:B0-----:R-:W3:Y:S04]  /*80080*/  LDL.LU R25, [R1+0x560] ;  /* 0x0005600001197983 */ /* 0x001ee80000300800 */
        /* <DEDUP_REMOVED lines=33> */
[----:B0-----:R-:W2:Y:S04]  /*802a0*/  LDL.LU R25, [R1+0x56c] ;  /* 0x00056c0001197983 */ /* 0x001ea80000300800 */
[----:B------:R-:W3:Y:S04]  /*802b0*/  LDL.LU R26, [R1+0x598] ;  /* 0x00059800011a7983 */ /* 0x000ee80000300800 */
[----:B------:R-:W4:Y:S04]  /*802c0*/  LDL.LU R27, [R1+0x570] ;  /* 0x00057000011b7983 */ /* 0x000f280000300800 */
[----:B------:R-:W4:Y:S04]  /*802d0*/  LDL.LU R20, [R1+0x590] ;  /* 0x0005900001147983 */ /* 0x000f280000300800 */
        /* <DEDUP_REMOVED lines=24> */
[----:B--2---:R-:W-:-:S03]  /*80460*/  F2FP.BF16.F32.PACK_AB R24, R25, R24 ;  /* 0x000000181918723e */ /* 0x004fc600000010ff */
[----:B------:R-:W2:Y:S04]  /*80470*/  LDL.LU R25, [R1+0x37fc] ;  /* 0x0037fc0001197983 */ /* 0x000ea80000300800 */
[----:B------:R0:W-:Y:S04]  /*80480*/  STL [R1+0x2c], R24 ;  /* 0x00002c1801007387 */ /* 0x0001e80000100800 */
[----:B0-----:R-:W2:Y:S02]  /*80490*/  LDL.LU R24, [R1+0x37f8] ;  /* 0x0037f80001187983 */ /* 0x001ea40000300800 */
[----:B--2---:R-:W-:-:S02]  /*804a0*/  F2FP.BF16.F32.PACK_AB R24, R25, R24 ;  /* 0x000000181918723e */ /* 0x004fc400000010ff */
        /* <DEDUP_REMOVED lines=64> */
[----:B------:R-:W2:Y:S01]  /*808b0*/  LDL.LU R25, [R1+0x3774] ;  /* 0x0037740001197983 */ /* 0x000ea20000300800 */
[----:B---3--:R-:W-:Y:S02]  /*808c0*/  F2FP.BF16.F32.PACK_AB R21, R21, R22 ;  /* 0x000000161515723e */ /* 0x008fe400000010ff */
[----:B----4-:R-:W-:Y:S01]  /*808d0*/  F2FP.BF16.F32.PACK_AB R17, R17, R18 ;  /* 0x000000121111723e */ /* 0x010fe200000010ff */
[----:B------:R0:W-:Y:S01]  /*808e0*/  STL [R1+0x68], R24 ;  /* 0x0000681801007387 */ /* 0x0001e20000100800 */
[----:B------:R-:W-:Y:S02]  /*808f0*/  F2FP.BF16.F32.PACK_AB R13, R13, R14 ;  /* 0x0000000e0d0d723e */ /* 0x000fe400000010ff */
[----:B------:R-:W-:Y:S02]  /*80900*/  F2FP.BF16.F32.PACK_AB R9, R9, R10 ;  /* 0x0000000a0909723e */ /* 0x000fe400000010ff */
[----:B------:R-:W-:Y:S02]  /*80910*/  F2FP.BF16.F32.PACK_AB R5, R5, R6 ;  /* 0x000000060505723e */ /* 0x000fe400000010ff */
[----:B------:R-:W-:-:S02]  /*80920*/  F2FP.BF16.F32.PACK_AB R2, R28, R2 ;  /* 0x000000021c02723e */ /* 0x000fc400000010ff */
[----:B------:R-:W-:Y:S02]  /*80930*/  F2FP.BF16.F32.PACK_AB R0, R0, R3 ;  /* 0x000000030000723e */ /* 0x000fe400000010ff */
[----:B0-----:R-:W-:Y:S02]  /*80940*/  F2FP.BF16.F32.PACK_AB R24, R27, R20 ;  /* 0x000000141b18723e */ /* 0x001fe400000010ff */
[----:B------:R-:W-:Y:S02]  /*80950*/  F2FP.BF16.F32.PACK_AB R20, R23, R16 ;  /* 0x000000101714723e */ /* 0x000fe400000010ff */
[----:B------:R-:W-:Y:S02]  /*80960*/  F2FP.BF16.F32.PACK_AB R16, R19, R12 ;  /* 0x0000000c1310723e */ /* 0x000fe400000010ff */
[----:B------:R-:W-:Y:S02]  /*80970*/  F2FP.BF16.F32.PACK_AB R12, R15, R8 ;  /* 0x000000080f0c723e */ /* 0x000fe400000010ff */
[----:B------:R-:W-:-:S02]  /*80980*/  F2FP.BF16.F32.PACK_AB R8, R11, R4 ;  /* 0x000000040b08723e */ /* 0x000fc400000010ff */
[----:B------:R-:W-:Y:S02]  /*80990*/  F2FP.BF16.F32.PACK_AB R4, R7, R29 ;  /* 0x0000001d0704723e */ /* 0x000fe400000010ff */
[----:B--2---:R-:W-:-:S05]  /*809a0*/  F2FP.BF16.F32.PACK_AB R25, R25, R26 ;  /* 0x0000001a1919723e */ /* 0x004fca00000010ff */
[----:B------:R-:W-:Y:S04]  /*809b0*/  STL [R1+0x64], R25 ;  /* 0x0000641901007387 */ /* 0x000fe80000100800 */
[----:B------:R0:W-:Y:S04]  /*809c0*/  STL [R1+0x60], R24 ;  /* 0x0000601801007387 */ /* 0x0001e80000100800 */
        /* <DEDUP_REMOVED lines=374> */
[----:B0-----:R-:W2:Y:S01]  /*82130*/  LDL.LU R24, [R1+0x3660] ;  /* 0x0036600001187983 */ /* 0x001ea20000300800 */
[----:B---3--:R-:W-:Y:S02]  /*82140*/  F2FP.BF16.F32.PACK_AB R27, R26, R27 ;  /* 0x0000001b1a1b723e */ /* 0x008fe400000010ff */
[----:B----4-:R-:W-:-:S02]  /*82150*/  F2FP.BF16.F32.PACK_AB R21, R20, R21 ;  /* 0x000000151415723e */ /* 0x010fc400000010ff */
[----:B------:R-:W-:Y:S02]  /*82160*/  F2FP.BF16.F32.PACK_AB R23, R22, R23 ;  /* 0x000000171617723e */ /* 0x000fe400000010ff */
[----:B------:R-:W-:Y:S02]  /*82170*/  F2FP.BF16.F32.PACK_AB R17, R16, R17 ;  /* 0x000000111011723e */ /* 0x000fe400000010ff */
[----:B------:R-:W-:Y:S02]  /*82180*/  F2FP.BF16.F32.PACK_AB R19, R18, R19 ;  /* 0x000000131213723e */ /* 0x000fe400000010ff */
[----:B------:R-:W-:Y:S02]  /*82190*/  F2FP.BF16.F32.PACK_AB R13, R12, R13 ;  /* 0x0000000d0c0d723e */ /* 0x000fe400000010ff */
[----:B------:R-:W-:Y:S02]  /*821a0*/  F2FP.BF16.F32.PACK_AB R15, R14, R15 ;  /* 0x0000000f0e0f723e */ /* 0x000fe400000010ff */
[----:B------:R-:W-:-:S02]  /*821b0*/  F2FP.BF16.F32.PACK_AB R9, R8, R9 ;  /* 0x000000090809723e */ /* 0x000fc400000010ff */
[----:B------:R-:W-:Y:S02]  /*821c0*/  F2FP.BF16.F32.PACK_AB R11, R10, R11 ;  /* 0x0000000b0a0b723e */ /* 0x000fe400000010ff */
[----:B------:R-:W-:Y:S02]  /*821d0*/  F2FP.BF16.F32.PACK_AB R5, R4, R5 ;  /* 0x000000050405723e */ /* 0x000fe400000010ff */
[----:B------:R-:W-:Y:S02]  /*821e0*/  F2FP.BF16.F32.PACK_AB R7, R6, R7 ;  /* 0x000000070607723e */ /* 0x000fe400000010ff */
[----:B------:R-:W-:Y:S02]  /*821f0*/  F2FP.BF16.F32.PACK_AB R28, R29, R28 ;  /* 0x0000001c1d1c723e */ /* 0x000fe400000010ff */
[----:B--2---:R-:W-:Y:S02]  /*82200*/  F2FP.BF16.F32.PACK_AB R25, R24, R25 ;  /* 0x000000191819723e */ /* 0x004fe400000010ff */
[----:B------:R1:W5:Y:S04]  /*82210*/  LDL.LU R24, [R1+0x365c] ;  /* 0x00365c0001187983 */ /* 0x0003680000300800 */
[----:B------:R0:W-:Y:S04]  /*82220*/  STL [R1+0x168], R25 ;  /* 0x0001681901007387 */ /* 0x0001e80000100800 */
[----:B0-----:R1:W5:Y:S04]  /*82230*/  LDL.LU R25, [R1+0x3658] ;  /* 0x0036580001197983 */ /* 0x0013680000300800 */
        /* <DEDUP_REMOVED lines=33> */
[----:B------:R-:W2:Y:S01]  /*82450*/  LDL.LU R29, [R1+0x35fc] ;  /* 0x0035fc00011d7983 */ /* 0x000ea20000300800 */
[----:B------:R-:W-:-:S03]  /*82460*/  F2FP.BF16.F32.PACK_AB R2, R2, R0 ;  /* 0x000000000202723e */ /* 0x000fc600000010ff */
[----:B------:R1:W-:Y:S01]  /*82470*/  STL [R1+0x198], R28 ;  /* 0x0001981c01007387 */ /* 0x0003e20000100800 */
[----:B--2---:R-:W-:-:S05]  /*82480*/  F2FP.BF16.F32.PACK_AB R0, R3, R29 ;  /* 0x0000001d0300723e */ /* 0x004fca00000010ff */
[----:B------:R1:W-:Y:S04]  /*82490*/  STL [R1+0x190], R0 ;  /* 0x0001900001007387 */ /* 0x0003e80000100800 */
[----:B------:R1:W-:Y:S02]  /*824a0*/  STL [R1+0x194], R2 ;  /* 0x0001940201007387 */ /* 0x0003e40000100800 */
.L_x_0:
[----:B-----5:R-:W-:Y:S01]  /*824b0*/  STL.64 [R1+0x37d0], R26 ;  /* 0x0037d01a01007387 */ /* 0x020fe20000100a00 */
[----:B-1----:R-:W1:Y:S01]  /*824c0*/  S2R R0, SR_TID.X ;  /* 0x0000000000007919 */ /* 0x002e620000002100 */
[----:B------:R-:W2:Y:S01]  /*824d0*/  S2UR UR5, SR_CgaCtaId ;  /* 0x00000000000579c3 */ /* 0x000ea20000008800 */
[----:B------:R-:W-:Y:S01]  /*824e0*/  UMOV UR4, 0x400 ;  /* 0x0000040000047882 */ /* 0x000fe20000000000 */
[----:B------:R-:W-:Y:S01]  /*824f0*/  ULDC.64 UR10, c[0x0][0x228] ;  /* 0x00008a00000a7ab9 */ /* 0x000fe20000000a00 */
[----:B------:R3:W-:Y:S01]  /*82500*/  STL.64 [R1+0x37c8], R24 ;  /* 0x0037c81801007387 */ /* 0x0007e20000100a00 */
[----:B------:R-:W-:Y:S01]  /*82510*/  ULDC.64 UR6, c[0x0][0x228] ;  /* 0x00008a0000067ab9 */ /* 0x000fe20000000a00 */
[----:B------:R-:W-:Y:S01]  /*82520*/  ULDC UR24, c[0x0][0x248] ;  /* 0x0000920000187ab9 */ /* 0x000fe20000000800 */
[----:B------:R-:W-:Y:S01]  /*82530*/  ULDC.64 UR28, c[0x0][0x228] ;  /* 0x00008a00001c7ab9 */ /* 0x000fe20000000a00 */
[----:B------:R-:W-:Y:S01]  /*82540*/  ULDC.64 UR26, c[0x0][0x228] ;  /* 0x00008a00001a7ab9 */ /* 0x000fe20000000a00 */
[----:B------:R-:W-:Y:S01]  /*82550*/  ULDC.64 UR12, c[0x0][0x220] ;  /* 0x00008800000c7ab9 */ /* 0x000fe20000000a00 */
[----:B------:R-:W-:Y:S01]  /*82560*/  ULDC.64 UR22, c[0x0][0x228] ;  /* 0x00008a0000167ab9 */ /* 0x000fe20000000a00 */
[----:B------:R-:W-:Y:S01]  /*82570*/  ULDC.64 UR20, c[0x0][0x228] ;  /* 0x00008a0000147ab9 */ /* 0x000fe20000000a00 */
[----:B------:R-:W-:Y:S01]  /*82580*/  ULDC.64 UR18, c[0x0][0x228] ;  /* 0x00008a0000127ab9 */ /* 0x000fe20000000a00 */
[----:B------:R-:W-:Y:S01]  /*82590*/  ULDC.64 UR16, c[0x0][0x228] ;  /* 0x00008a0000107ab9 */ /* 0x000fe20000000a00 */
[----:B------:R-:W-:Y:S01]  /*825a0*/  ULDC.64 UR14, c[0x0][0x228] ;  /* 0x00008a00000e7ab9 */ /* 0x000fe20000000a00 */
[----:B---3--:R-:W3:Y:S04]  /*825b0*/  LDL.LU R24, [R1+0x180] ;  /* 0x0001800001187983 */ /* 0x008ee80000300800 */
[----:B------:R-:W3:Y:S04]  /*825c0*/  LDL.LU R25, [R1+0x184] ;  /* 0x0001840001197983 */ /* 0x000ee80000300800 */
[----:B------:R-:W3:Y:S04]  /*825d0*/  LDL.LU R26, [R1+0x188] ;  /* 0x00018800011a7983 */ /* 0x000ee80000300800 */
[----:B------:R-:W3:Y:S04]  /*825e0*/  LDL.LU R27, [R1+0x18c] ;  /* 0x00018c00011b7983 */ /* 0x000ee80000300800 */
[----:B------:R-:W-:Y:S04]  /*825f0*/  STL.64 [R1+0x37c0], R22 ;  /* 0x0037c01601007387 */ /* 0x000fe80000100a00 */
[----:B------:R4:W-:Y:S04]  /*82600*/  STL.64 [R1+0x37b8], R20 ;  /* 0x0037b81401007387 */ /* 0x0009e80000100a00 */
[----:B----4-:R-:W4:Y:S04]  /*82610*/  LDL.LU R20, [R1+0x190] ;  /* 0x0001900001147983 */ /* 0x010f280000300800 */
[----:B------:R-:W4:Y:S04]  /*82620*/  LDL.LU R21, [R1+0x194] ;  /* 0x0001940001157983 */ /* 0x000f280000300800 */
[----:B------:R-:W4:Y:S04]  /*82630*/  LDL.LU R22, [R1+0x198] ;  /* 0x0001980001167983 */ /* 0x000f280000300800 */
[----:B------:R-:W4:Y:S04]  /*82640*/  LDL.LU R23, [R1+0x19c] ;  /* 0x00019c0001177983 */ /* 0x000f280000300800 */
[----:B------:R-:W-:Y:S04]  /*82650*/  STL.64 [R1+0x37b0], R18 ;  /* 0x0037b01201007387 */ /* 0x000fe80000100a00 */
[----:B------:R-:W-:Y:S04]  /*82660*/  STL.64 [R1+0x37a8], R16 ;  /* 0x0037a81001007387 */ /* 0x000fe80000100a00 */
[----:B------:R-:W-:Y:S04]  /*82670*/  STL.64 [R1+0x37a0], R14 ;  /* 0x0037a00e01007387 */ /* 0x000fe80000100a00 */
[----:B------:R-:W-:Y:S04]  /*82680*/  STL.64 [R1+0x3798], R12 ;  /* 0x0037980c01007387 */ /* 0x000fe80000100a00 */
[----:B------:R-:W-:Y:S04]  /*82690*/  STL.64 [R1+0x3790], R10 ;  /* 0x0037900a01007387 */ /* 0x000fe80000100a00 */
[----:B------:R-:W-:Y:S04]  /*826a0*/  STL.64 [R1+0x3788], R8 ;  /* 0x0037880801007387 */ /* 0x000fe80000100a00 */
[----:B------:R0:W-:Y:S04]  /*826b0*/  STL.64 [R1+0x3780], R6 ;  /* 0x0037800601007387 */ /* 0x0001e80000100a00 */
[----:B0-----:R-:W3:Y:S01]  /*826c0*/  LDL R7, [R1+0x140c] ;  /* 0x00140c0001077983 */ /* 0x001ee20000100800 */
[C---:B-1----:R-:W-:Y:S01]  /*826d0*/  IMAD.SHL.U32 R3, R0.reuse, 0x10, RZ ;  /* 0x0000001000037824 */ /* 0x042fe200078e00ff */
[----:B--2---:R-:W-:Y:S01]  /*826e0*/  ULEA UR4, UR5, UR4, 0x18 ;  /* 0x0000000405047291 */ /* 0x004fe2000f8ec03f */
[C---:B------:R-:W-:Y:S01]  /*826f0*/  IMAD.SHL.U32 R2, R0.reuse, 0x20, RZ ;  /* 0x0000002000027824 */ /* 0x040fe200078e00ff */
[----:B------:R-:W0:Y:S01]  /*82700*/  S2R R19, SR_TID.X ;  /* 0x0000000000137919 */ /* 0x000e220000002100 */
[----:B------:R-:W-:Y:S01]  /*82710*/  IMAD.SHL.U32 R28, R0, 0x8, RZ ;  /* 0x00000008001c7824 */ /* 0x000fe200078e00ff */
[----:B------:R-:W-:-:S02]  /*82720*/  LOP3.LUT R3, R3, 0xf0, RZ, 0xc0, !PT ;  /* 0x000000f003037812 */ /* 0x000fc400078ec0ff */
[----:B------:R-:W-:Y:S01]  /*82730*/  LOP3.LUT R2, R2, 0x200, RZ, 0xc0, !PT ;  /* 0x0000020002027812 */ /* 0x000fe200078ec0ff */
[----:B------:R-:W-:Y:S01]  /*82740*/  STL.64 [R1+0x3778], R4 ;  /* 0x0037780401007387 */ /* 0x000fe20000100a00 */
[----:B------:R-:W-:Y:S02]  /*82750*/  LOP3.LUT R28, R28, 0x100, RZ, 0xc0, !PT ;  /* 0x000001001c1c7812 */ /* 0x000fe400078ec0ff */
[----:B------:R-:W-:Y:S01]  /*82760*/  IADD3 R2, R2, UR4, R3 ;  /* 0x0000000402027c10 */ /* 0x000fe2000fffe003 */
[----:B------:R-:W-:Y:S01]  /*82770*/  STL [R1+0x376c], R29 ;  /* 0x00376c1d01007387 */ /* 0x000fe20000100800 */
[----:B0-----:R-:W-:Y:S01]  /*82780*/  LOP3.LUT R19, R19, 0x3f, RZ, 0xc0, !PT ;  /* 0x0000003f13137812 */ /* 0x001fe200078ec0ff */
[----:B------:R-:W-:Y:S01]  /*82790*/  BAR.SYNC.DEFER_BLOCKING 0x0 ;  /* 0x0000000000007b1d */ /* 0x000fe20000010000 */
[----:B---3--:R-:W-:-:S05]  /*827a0*/  VIADD R0, R7, 0x16 ;  /* 0x0000001607007836 */ /* 0x008fca0000000000 */
[----:B------:R-:W-:Y:S01]  /*827b0*/  STL [R1+0x37d8], R7 ;  /* 0x0037d80701007387 */ /* 0x000fe20000100800 */
[----:B------:R-:W-:Y:S01]  /*827c0*/  VIADD R3, R7, 0x1 ;  /* 0x0000000107037836 */ /* 0x000fe20000000000 */
[----:B------:R-:W-:Y:S01]  /*827d0*/  ISETP.GE.AND P1, PT, R0, UR11, PT ;  /* 0x0000000b00007c0c */ /* 0x000fe2000bf26270 */
[----:B------:R-:W-:Y:S01]  /*827e0*/  IMAD.IADD R0, R28, 0x1, R2 ;  /* 0x000000011c007824 */ /* 0x000fe200078e0202 */
[----:B------:R-:W-:Y:S01]  /*827f0*/  LEA R2, R19, UR4, 0x4 ;  /* 0x0000000413027c11 */ /* 0x000fe2000f8e20ff */
[----:B------:R-:W-:Y:S01]  /*82800*/  ULDC.64 UR4, c[0x0][0x228] ;  /* 0x00008a0000047ab9 */ /* 0x000fe20000000a00 */
[----:B------:R-:W0:Y:S01]  /*82810*/  LDC R28, c[0x0][0x244] ;  /* 0x00009100ff1c7b82 */ /* 0x000e220000000800 */
[----:B------:R-:W-:Y:S01]  /*82820*/  ISETP.GE.AND P0, PT, R3, UR7, PT ;  /* 0x0000000703007c0c */ /* 0x000fe2000bf06270 */
[----:B----4-:R-:W-:Y:S06]  /*82830*/  STSM.16.M88.4 [R0], R20 ;  /* 0x0000001400007844 */ /* 0x010fec0000000200 */
[----:B------:R-:W-:Y:S06]  /*82840*/  BAR.SYNC.DEFER_BLOCKING 0x0 ;  /* 0x0000000000007b1d */ /* 0x000fec0000010000 */
[----:B------:R-:W1:Y:S02]  /*82850*/  LDS.128 R4, [R2] ;  /* 0x0000000002047984 */ /* 0x000e640000000c00 */
[----:B------:R-:W-:Y:S06]  /*82860*/  BAR.SYNC.DEFER_BLOCKING 0x0 ;  /* 0x0000000000007b1d */ /* 0x000fec0000010000 */
[----:B------:R-:W-:Y:S02]  /*82870*/  STSM.16.M88.4 [R0], R24 ;  /* 0x0000001800007844 */ /* 0x000fe40000000200 */
[----:B------:R-:W-:Y:S06]  /*82880*/  BAR.SYNC.DEFER_BLOCKING 0x0 ;  /* 0x0000000000007b1d */ /* 0x000fec0000010000 */
[----:B-1----:R1:W-:Y:S04]  /*82890*/  STL.64 [R1+0x190], R4 ;  /* 0x0001900401007387 */ /* 0x0023e80000100a00 */
[----:B------:R2:W-:Y:S04]  /*828a0*/  STL.64 [R1+0x198], R6 ;  /* 0x0001980601007387 */ /* 0x0005e80000100a00 */
[----:B-1----:R-:W3:Y:S04]  /*828b0*/  LDL.LU R4, [R1+0x150] ;  /* 0x0001500001047983 */ /* 0x002ee80000300800 */
[----:B------:R-:W3:Y:S04]  /*828c0*/  LDL.LU R5, [R1+0x154] ;  /* 0x0001540001057983 */ /* 0x000ee80000300800 */
[----:B--2---:R-:W2:Y:S04]  /*828d0*/  LDL.LU R6, [R1+0x158] ;  /* 0x0001580001067983 */ /* 0x004ea80000300800 */
[----:B------:R-:W2:Y:S04]  /*828e0*/  LDL.LU R7, [R1+0x15c] ;  /* 0x00015c0001077983 */ /* 0x000ea80000300800 */
[----:B------:R-:W1:Y:S01]  /*828f0*/  LDS.128 R12, [R2] ;  /* 0x00000000020c7984 */ /* 0x000e620000000c00 */
[----:B------:R-:W-:Y:S06]  /*82900*/  BAR.SYNC.DEFER_BLOCKING 0x0 ;  /* 0x0000000000007b1d */ /* 0x000fec0000010000 */
[----:B--2---:R-:W-:Y:S04]  /*82910*/  STL.64 [R1+0x3838], R6 ;  /* 0x0038380601007387 */ /* 0x004fe80000100a00 */
[----:B---3--:R2:W-:Y:S04]  /*82920*/  STL.64 [R1+0x3830], R4 ;  /* 0x0038300401007387 */ /* 0x0085e80000100a00 */
[----:B--2---:R-:W2:Y:S04]  /*82930*/  LDL.LU R4, [R1+0x160] ;  /* 0x0001600001047983 */ /* 0x004ea80000300800 */
[----:B------:R-:W2:Y:S04]  /*82940*/  LDL.LU R5, [R1+0x164] ;  /* 0x0001640001057983 */ /* 0x000ea80000300800 */
[----:B------:R-:W3:Y:S04]  /*82950*/  LDL.LU R6, [R1+0x168] ;  /* 0x0001680001067983 */ /* 0x000ee80000300800 */
[----:B------:R-:W3:Y:S04]  /*82960*/  LDL.LU R7, [R1+0x16c] ;  /* 0x00016c0001077983 */ /* 0x000ee80000300800 */
[----:B---3--:R-:W-:Y:S04]  /*82970*/  STL.64 [R1+0x3848], R6 ;  /* 0x0038480601007387 */ /* 0x008fe80000100a00 */
[----:B--2---:R2:W-:Y:S04]  /*82980*/  STL.64 [R1+0x3840], R4 ;  /* 0x0038400401007387 */ /* 0x0045e80000100a00 */
[----:B--2---:R-:W2:Y:S04]  /*82990*/  LDL.LU R4, [R1+0x170] ;  /* 0x0001700001047983 */ /* 0x004ea80000300800 */
[----:B------:R-:W2:Y:S04]  /*829a0*/  LDL.LU R5, [R1+0x174] ;  /* 0x0001740001057983 */ /* 0x000ea80000300800 */
[----:B------:R-:W2:Y:S04]  /*829b0*/  LDL.LU R6, [R1+0x178] ;  /* 0x0001780001067983 */ /* 0x000ea80000300800 */
[----:B------:R-:W2:Y:S04]  /*829c0*/  LDL.LU R7, [R1+0x17c] ;  /* 0x00017c0001077983 */ /* 0x000ea80000300800 */
[----:B------:R-:W3:Y:S04]  /*829d0*/  LDL.LU R8, [R1+0x140] ;  /* 0x0001400001087983 */ /* 0x000ee80000300800 */
[----:B-1----:R1:W-:Y:S04]  /*829e0*/  STL.64 [R1+0x180], R12 ;  /* 0x0001800c01007387 */ /* 0x0023e80000100a00 */
[----:B------:R4:W-:Y:S04]  /*829f0*/  STL.64 [R1+0x188], R14 ;  /* 0x0001880e01007387 */ /* 0x0009e80000100a00 */
[----:B------:R-:W3:Y:S04]  /*82a00*/  LDL.LU R9, [R1+0x144] ;  /* 0x0001440001097983 */ /* 0x000ee80000300800 */
[----:B------:R-:W3:Y:S04]  /*82a10*/  LDL.LU R10, [R1+0x148] ;  /* 0x00014800010a7983 */ /* 0x000ee80000300800 */
[----:B------:R-:W3:Y:S04]  /*82a20*/  LDL.LU R11, [R1+0x14c] ;  /* 0x00014c00010b7983 */ /* 0x000ee80000300800 */
[----:B-1----:R-:W3:Y:S04]  /*82a30*/  LDL.LU R12, [R1+0x130] ;  /* 0x00013000010c7983 */ /* 0x002ee80000300800 */
[----:B------:R-:W3:Y:S04]  /*82a40*/  LDL.LU R13, [R1+0x134] ;  /* 0x00013400010d7983 */ /* 0x000ee80000300800 */
[----:B----4-:R-:W4:Y:S04]  /*82a50*/  LDL.LU R14, [R1+0x138] ;  /* 0x00013800010e7983 */ /* 0x010f280000300800 */
        /* <DEDUP_REMOVED lines=13> */
[----:B--2---:R-:W-:Y:S01]  /*82b30*/  STSM.16.M88.4 [R0], R4 ;  /* 0x0000000400007844 */ /* 0x004fe20000000200 */
[----:B------:R-:W-:Y:S06]  /*82b40*/  BAR.SYNC.DEFER_BLOCKING 0x0 ;  /* 0x0000000000007b1d */ /* 0x000fec0000010000 */
[----:B------:R-:W1:Y:S04]  /*82b50*/  LDS.128 R4, [R2] ;  /* 0x0000000002047984 */ /* 0x000e680000000c00 */
[----:B-1----:R-:W-:Y:S04]  /*82b60*/  STL.64 [R1+0x170], R4 ;  /* 0x0001700401007387 */ /* 0x002fe80000100a00 */
[----:B------:R1:W-:Y:S04]  /*82b70*/  STL.64 [R1+0x178], R6 ;  /* 0x0001780601007387 */ /* 0x0003e80000100a00 */
[----:B-1----:R-:W2:Y:S04]  /*82b80*/  LDL.LU.64 R6, [R1+0x3848] ;  /* 0x0038480001067983 */ /* 0x002ea80000300a00 */
[----:B------:R-:W2:Y:S01]  /*82b90*/  LDL.LU.64 R4, [R1+0x3840] ;  /* 0x0038400001047983 */ /* 0x000ea20000300a00 */
[----:B------:R-:W-:Y:S06]  /*82ba0*/  BAR.SYNC.DEFER_BLOCKING 0x0 ;  /* 0x0000000000007b1d */ /* 0x000fec0000010000 */
[----:B--2---:R-:W-:Y:S02]  /*82bb0*/  STSM.16.M88.4 [R0], R4 ;  /* 0x0000000400007844 */ /* 0x004fe40000000200 */
        /* <DEDUP_REMOVED lines=9> */
[----:B------:R-:W1:Y:S02]  /*82c50*/  LDS.128 R4, [R2] ;  /* 0x0000000002047984 */ /* 0x000e640000000c00 */
[----:B------:R-:W-:Y:S06]  /*82c60*/  BAR.SYNC.DEFER_BLOCKING 0x0 ;  /* 0x0000000000007b1d */ /* 0x000fec0000010000 */
[----:B---3--:R-:W-:Y:S04]  /*82c70*/  STSM.16.M88.4 [R0], R8 ;  /* 0x0000000800007844 */ /* 0x008fe80000000200 */
[----:B-1----:R-:W-:Y:S01]  /*82c80*/  STL [R1+0x154], R5 ;  /* 0x0001540501007387 */ /* 0x002fe20000100800 */
[----:B------:R-:W-:-:S03]  /*82c90*/  IMAD.MOV.U32 R29, RZ, RZ, R4 ;  /* 0x000000ffff1d7224 */ /* 0x000fc600078e0004 */
[----:B------:R-:W-:Y:S01]  /*82ca0*/  STL.64 [R1+0x158], R6 ;  /* 0x0001580601007387 */ /* 0x000fe20000100a00 */
[----:B------:R-:W-:Y:S06]  /*82cb0*/  BAR.SYNC.DEFER_BLOCKING 0x0 ;  /* 0x0000000000007b1d */ /* 0x000fec0000010000 */
[----:B------:R-:W-:Y:S04]  /*82cc0*/  STL [R1+0x3774], R29 ;  /* 0x0037741d01007387 */ /* 0x000fe80000100800 */
[----:B------:R-:W1:Y:S01]  /*82cd0*/  LDS.128 R4, [R2] ;  /* 0x0000000002047984 */ /* 0x000e620000000c00 */
[----:B------:R-:W-:Y:S06]  /*82ce0*/  BAR.SYNC.DEFER_BLOCKING 0x0 ;  /* 0x0000000000007b1d */ /* 0x000fec0000010000 */
[----:B----4-:R-:W-:Y:S04]  /*82cf0*/  STSM.16.M88.4 [R0], R12 ;  /* 0x0000000c00007844 */ /* 0x010fe80000000200 */
[----:B-1----:R-:W-:Y:S04]  /*82d00*/  STL.64 [R1+0x140], R4 ;  /* 0x0001400401007387 */ /* 0x002fe80000100a00 */
[----:B------:R-:W-:Y:S01]  /*82d10*/  STL.64 [R1+0x148], R6 ;  /* 0x0001480601007387 */ /* 0x000fe20000100a00 */
[----:B------:R-:W-:Y:S06]  /*82d20*/  BAR.SYNC.DEFER_BLOCKING 0x0 ;  /* 0x0000000000007b1d */ /* 0x000fec0000010000 */
[----:B------:R-:W1:Y:S02]  /*82d30*/  LDS.128 R4, [R2] ;  /* 0x0000000002047984 */ /* 0x000e640000000c00 */
[----:B------:R-:W-:Y:S06]  /*82d40*/  BAR.SYNC.DEFER_BLOCKING 0x0 ;  /* 0x0000000000007b1d */ /* 0x000fec0000010000 */
[----:B------:R-:W-:Y:S04]  /*82d50*/  STSM.16.M88.4 [R0], R16 ;  /* 0x0000001000007844 */ /* 0x000fe80000000200 */
        /* <DEDUP_REMOVED lines=12> */
[----:B-1----:R1:W-:Y:S04]  /*82e20*/  STL.64 [R1+0x110], R4 ;  /* 0x0001100401007387 */ /* 0x0023e80000100a00 */
[----:B------:R2:W-:Y:S04]  /*82e30*/  STL.64 [R1+0x118], R6 ;  /* 0x0001180601007387 */ /* 0x0005e80000100a00 */
[----:B-1----:R-:W3:Y:S04]  /*82e40*/  LDL.LU R4, [R1+0xd0] ;  /* 0x0000d00001047983 */ /* 0x002ee80000300800 */
[----:B------:R-:W3:Y:S04]  /*82e50*/  LDL.LU R5, [R1+0xd4] ;  /* 0x0000d40001057983 */ /* 0x000ee80000300800 */
[----:B--2---:R-:W2:Y:S04]  /*82e60*/  LDL.LU R6, [R1+0xd8] ;  /* 0x0000d80001067983 */ /* 0x004ea80000300800 */
[----:B------:R-:W2:Y:S01]  /*82e70*/  LDL.LU R7, [R1+0xdc] ;  /* 0x0000dc0001077983 */ /* 0x000ea20000300800 */
[----:B------:R-:W-:Y:S06]  /*82e80*/  BAR.SYNC.DEFER_BLOCKING 0x0 ;  /* 0x0000000000007b1d */ /* 0x000fec0000010000 */
        /* <DEDUP_REMOVED lines=13> */
[----:B--2---:R-:W-:Y:S04]  /*82f60*/  STL.64 [R1+0x3820], R4 ;  /* 0x0038200401007387 */ /* 0x004fe80000100a00 */
[----:B------:R-:W1:Y:S04]  /*82f70*/  LDS.128 R4, [R2] ;  /* 0x0000000002047984 */ /* 0x000e680000000c00 */
[----:B------:R-:W2:Y:S04]  /*82f80*/  LDL.LU R8, [R1+0xc0] ;  /* 0x0000c00001087983 */ /* 0x000ea80000300800 */
[----:B------:R-:W2:Y:S04]  /*82f90*/  LDL.LU R9, [R1+0xc4] ;  /* 0x0000c40001097983 */ /* 0x000ea80000300800 */
[----:B------:R-:W2:Y:S04]  /*82fa0*/  LDL.LU R10, [R1+0xc8] ;  /* 0x0000c800010a7983 */ /* 0x000ea80000300800 */
[----:B------:R-:W2:Y:S04]  /*82fb0*/  LDL.LU R11, [R1+0xcc] ;  /* 0x0000cc00010b7983 */ /* 0x000ea80000300800 */
[----:B------:R-:W3:Y:S04]  /*82fc0*/  LDL.LU R12, [R1+0xb0] ;  /* 0x0000b000010c7983 */ /* 0x000ee80000300800 */
[----:B------:R-:W3:Y:S04]  /*82fd0*/  LDL.LU R13, [R1+0xb4] ;  /* 0x0000b400010d7983 */ /* 0x000ee80000300800 */
        /* <DEDUP_REMOVED lines=14> */
[----:B-1----:R-:W-:Y:S04]  /*830c0*/  STL.64 [R1+0x100], R4 ;  /* 0x0001000401007387 */ /* 0x002fe80000100a00 */
[----:B------:R1:W-:Y:S01]  /*830d0*/  STL.64 [R1+0x108], R6 ;  /* 0x0001080601007387 */ /* 0x0003e20000100a00 */
[----:B------:R-:W-:Y:S06]  /*830e0*/  BAR.SYNC.DEFER_BLOCKING 0x0 ;  /* 0x0000000000007b1d */ /* 0x000fec0000010000 */
[----:B-1----:R-:W2:Y:S04]  /*830f0*/  LDL.LU.64 R6, [R1+0x3828] ;  /* 0x0038280001067983 */ /* 0x002ea80000300a00 */
[----:B------:R-:W2:Y:S04]  /*83100*/  LDL.LU.64 R4, [R1+0x3820] ;  /* 0x0038200001047983 */ /* 0x000ea80000300a00 */
        /* <DEDUP_REMOVED lines=20> */
[----:B------:R-:W-:Y:S02]  /*83250*/  STSM.16.M88.4 [R0], R8 ;  /* 0x0000000800007844 */ /* 0x000fe40000000200 */
[----:B------:R-:W-:Y:S06]  /*83260*/  BAR.SYNC.DEFER_BLOCKING 0x0 ;  /* 0x0000000000007b1d */ /* 0x000fec0000010000 */
[----:B-1----:R-:W-:Y:S04]  /*83270*/  STL.64 [R1+0xd0], R4 ;  /* 0x0000d00401007387 */ /* 0x002fe80000100a00 */
[----:B------:R-:W-:Y:S04]  /*83280*/  STL.64 [R1+0xd8], R6 ;  /* 0x0000d80601007387 */ /* 0x000fe80000100a00 */
[----:B------:R-:W1:Y:S01]  /*83290*/  LDS.128 R4, [R2] ;  /* 0x0000000002047984 */ /* 0x000e620000000c00 */
[----:B------:R-:W-:Y:S06]  /*832a0*/  BAR.SYNC.DEFER_BLOCKING 0x0 ;  /* 0x0000000000007b1d */ /* 0x000fec0000010000 */
[----:B---3--:R-:W-:Y:S04]  /*832b0*/  STSM.16.M88.4 [R0], R12 ;  /* 0x0000000c00007844 */ /* 0x008fe80000000200 */
[----:B-1----:R-:W-:Y:S04]  /*832c0*/  STL.64 [R1+0xc0], R4 ;  /* 0x0000c00401007387 */ /* 0x002fe80000100a00 */
[----:B------:R-:W-:Y:S01]  /*832d0*/  STL.64 [R1+0xc8], R6 ;  /* 0x0000c80601007387 */ /* 0x000fe20000100a00 */
[----:B------:R-:W-:Y:S06]  /*832e0*/  BAR.SYNC.DEFER_BLOCKING 0x0 ;  /* 0x0000000000007b1d */ /* 0x000fec0000010000 */
[----:B------:R-:W1:Y:S02]  /*832f0*/  LDS.128 R4, [R2] ;  /* 0x0000000002047984 */ /* 0x000e640000000c00 */
        /* <DEDUP_REMOVED lines=51> */
[----:B-1----:R1:W-:Y:S04]  /*83630*/  STL.64 [R1+0x80], R8 ;  /* 0x0000800801007387 */ /* 0x0023e80000100a00 */
[----:B------:R0:W-:Y:S04]  /*83640*/  STL.64 [R1+0x88], R10 ;  /* 0x0000880a01007387 */ /* 0x0001e80000100a00 */
[----:B-1----:R-:W4:Y:S04]  /*83650*/  LDL.LU R8, [R1] ;  /* 0x0000000001087983 */ /* 0x002f280000300800 */
[----:B------:R-:W4:Y:S04]  /*83660*/  LDL.LU R9, [R1+0x4] ;  /* 0x0000040001097983 */ /* 0x000f280000300800 */
[----:B0-----:R-:W4:Y:S04]  /*83670*/  LDL.LU R10, [R1+0x8] ;  /* 0x00000800010a7983 */ /* 0x001f280000300800 */
[----:B------:R-:W4:Y:S04]  /*83680*/  LDL.LU R11, [R1+0xc] ;  /* 0x00000c00010b7983 */ /* 0x000f280000300800 */
[----:B--2---:R-:W-:Y:S01]  /*83690*/  STSM.16.M88.4 [R0], R4 ;  /* 0x0000000400007844 */ /* 0x004fe20000000200 */
[----:B------:R-:W-:Y:S06]  /*836a0*/  BAR.SYNC.DEFER_BLOCKING 0x0 ;  /* 0x0000000000007b1d */ /* 0x000fec0000010000 */
[----:B------:R-:W0:Y:S04]  /*836b0*/  LDS.128 R4, [R2] ;  /* 0x0000000002047984 */ /* 0x000e280000000c00 */
[----:B0-----:R-:W-:Y:S04]  /*836c0*/  STL.64 [R1+0x70], R4 ;  /* 0x0000700401007387 */ /* 0x001fe80000100a00 */
[----:B------:R0:W-:Y:S04]  /*836d0*/  STL.64 [R1+0x78], R6 ;  /* 0x0000780601007387 */ /* 0x0001e80000100a00 */
[----:B0-----:R-:W2:Y:S04]  /*836e0*/  LDL.LU.64 R6, [R1+0x37f8] ;  /* 0x0037f80001067983 */ /* 0x001ea80000300a00 */
[----:B------:R-:W2:Y:S01]  /*836f0*/  LDL.LU.64 R4, [R1+0x37f0] ;  /* 0x0037f00001047983 */ /* 0x000ea20000300a00 */
[----:B------:R-:W-:Y:S06]  /*83700*/  BAR.SYNC.DEFER_BLOCKING 0x0 ;  /* 0x0000000000007b1d */ /* 0x000fec0000010000 */
[----:B--2---:R-:W-:Y:S02]  /*83710*/  STSM.16.M88.4 [R0], R4 ;  /* 0x0000000400007844 */ /* 0x004fe40000000200 */
        /* <DEDUP_REMOVED lines=9> */
[----:B------:R-:W0:Y:S02]  /*837b0*/  LDS.128 R4, [R2] ;  /* 0x0000000002047984 */ /* 0x000e240000000c00 */
[----:B------:R-:W-:Y:S06]  /*837c0*/  BAR.SYNC.DEFER_BLOCKING 0x0 ;  /* 0x0000000000007b1d */ /* 0x000fec0000010000 */
[----:B---3--:R-:W-:Y:S02]  /*837d0*/  STSM.16.M88.4 [R0], R24 ;  /* 0x0000001800007844 */ /* 0x008fe40000000200 */
[----:B------:R-:W-:Y:S06]  /*837e0*/  BAR.SYNC.DEFER_BLOCKING 0x0 ;  /* 0x0000000000007b1d */ /* 0x000fec0000010000 */
[----:B0-----:R-:W-:Y:S04]  /*837f0*/  STL.64 [R1+0x50], R4 ;  /* 0x0000500401007387 */ /* 0x001fe80000100a00 */
[----:B------:R0:W-:Y:S04]  /*83800*/  STL.64 [R1+0x58], R6 ;  /* 0x0000580601007387 */ /* 0x0001e80000100a00 */
[----:B------:R-:W1:Y:S01]  /*83810*/  LDS.128 R24, [R2] ;  /* 0x0000000002187984 */ /* 0x000e620000000c00 */
[----:B------:R-:W-:Y:S06]  /*83820*/  BAR.SYNC.DEFER_BLOCKING 0x0 ;  /* 0x0000000000007b1d */ /* 0x000fec0000010000 */
[----:B0-----:R-:W2:Y:S04]  /*83830*/  LDL.LU R7, [R1+0x37d8] ;  /* 0x0037d80001077983 */ /* 0x001ea80000300800 */
[----:B----4-:R-:W-:Y:S01]  /*83840*/  STSM.16.M88.4 [R0], R20 ;  /* 0x0000001400007844 */ /* 0x010fe20000000200 */
[----:B------:R-:W-:Y:S06]  /*83850*/  BAR.SYNC.DEFER_BLOCKING 0x0 ;  /* 0x0000000000007b1d */ /* 0x000fec0000010000 */
[----:B-1----:R-:W-:Y:S04]  /*83860*/  STL.64 [R1+0x40], R24 ;  /* 0x0000401801007387 */ /* 0x002fe80000100a00 */
[----:B------:R0:W-:Y:S04]  /*83870*/  STL.64 [R1+0x48], R26 ;  /* 0x0000481a01007387 */ /* 0x0001e80000100a00 */
[----:B0-----:R-:W3:Y:S04]  /*83880*/  LDL.LU.64 R26, [R1+0x37d0] ;  /* 0x0037d000011a7983 */ /* 0x001ee80000300a00 */
[----:B------:R-:W3:Y:S04]  /*83890*/  LDL.LU.64 R24, [R1+0x37c8] ;  /* 0x0037c80001187983 */ /* 0x000ee80000300a00 */
[----:B------:R-:W0:Y:S01]  /*838a0*/  LDS.128 R20, [R2] ;  /* 0x0000000002147984 */ /* 0x000e220000000c00 */
[----:B------:R-:W-:Y:S06]  /*838b0*/  BAR.SYNC.DEFER_BLOCKING 0x0 ;  /* 0x0000000000007b1d */ /* 0x000fec0000010000 */
[----:B0-----:R-:W-:Y:S04]  /*838c0*/  STL.64 [R1+0x30], R20 ;  /* 0x0000301401007387 */ /* 0x001fe80000100a00 */
[----:B------:R0:W-:Y:S04]  /*838d0*/  STL.64 [R1+0x38], R22 ;  /* 0x0000381601007387 */ /* 0x0001e80000100a00 */
[----:B0-----:R-:W4:Y:S04]  /*838e0*/  LDL.LU.64 R22, [R1+0x37c0] ;  /* 0x0037c00001167983 */ /* 0x001f280000300a00 */
[----:B------:R-:W4:Y:S04]  /*838f0*/  LDL.LU.64 R20, [R1+0x37b8] ;  /* 0x0037b80001147983 */ /* 0x000f280000300a00 */
[----:B------:R-:W-:Y:S01]  /*83900*/  STSM.16.M88.4 [R0], R16 ;  /* 0x0000001000007844 */ /* 0x000fe20000000200 */
[----:B------:R-:W-:Y:S06]  /*83910*/  BAR.SYNC.DEFER_BLOCKING 0x0 ;  /* 0x0000000000007b1d */ /* 0x000fec0000010000 */
[----:B------:R-:W0:Y:S02]  /*83920*/  LDS.128 R16, [R2] ;  /* 0x0000000002107984 */ /* 0x000e240000000c00 */
[----:B------:R-:W-:Y:S06]  /*83930*/  BAR.SYNC.DEFER_BLOCKING 0x0 ;  /* 0x0000000000007b1d */ /* 0x000fec0000010000 */
[----:B------:R-:W-:Y:S02]  /*83940*/  STSM.16.M88.4 [R0], R12 ;  /* 0x0000000c00007844 */ /* 0x000fe40000000200 */
[----:B------:R-:W-:Y:S06]  /*83950*/  BAR.SYNC.DEFER_BLOCKING 0x0 ;  /* 0x0000000000007b1d */ /* 0x000fec0000010000 */
[----:B0-----:R-:W-:Y:S04]  /*83960*/  STL.64 [R1+0x20], R16 ;  /* 0x0000201001007387 */ /* 0x001fe80000100a00 */
[----:B------:R0:W-:Y:S04]  /*83970*/  STL.64 [R1+0x28], R18 ;  /* 0x0000281201007387 */ /* 0x0001e80000100a00 */
[----:B------:R-:W1:Y:S01]  /*83980*/  LDS.128 R12, [R2] ;  /* 0x00000000020c7984 */ /* 0x000e620000000c00 */
[----:B------:R-:W-:Y:S06]  /*83990*/  BAR.SYNC.DEFER_BLOCKING 0x0 ;  /* 0x0000000000007b1d */ /* 0x000fec0000010000 */
[----:B0-----:R-:W2:Y:S04]  /*839a0*/  LDL.LU.64 R18, [R1+0x37b0] ;  /* 0x0037b00001127983 */ /* 0x001ea80000300a00 */
[----:B------:R-:W2:Y:S04]  /*839b0*/  LDL.LU.64 R16, [R1+0x37a8] ;  /* 0x0037a80001107983 */ /* 0x000ea80000300a00 */
[----:B------:R-:W-:Y:S01]  /*839c0*/  STSM.16.M88.4 [R0], R8 ;  /* 0x0000000800007844 */ /* 0x000fe20000000200 */
[----:B------:R-:W-:Y:S06]  /*839d0*/  BAR.SYNC.DEFER_BLOCKING 0x0 ;  /* 0x0000000000007b1d */ /* 0x000fec0000010000 */
[----:B-1----:R-:W-:Y:S04]  /*839e0*/  STL.64 [R1+0x1b0], R12 ;  /* 0x0001b00c01007387 */ /* 0x002fe80000100a00 */
[----:B------:R0:W-:Y:S04]  /*839f0*/  STL.64 [R1+0x1b8], R14 ;  /* 0x0001b80e01007387 */ /* 0x0001e80000100a00 */
[----:B------:R-:W1:Y:S01]  /*83a00*/  LDS.128 R8, [R2] ;  /* 0x0000000002087984 */ /* 0x000e620000000c00 */
[----:B------:R-:W-:Y:S06]  /*83a10*/  BAR.SYNC.DEFER_BLOCKING 0x0 ;  /* 0x0000000000007b1d */ /* 0x000fec0000010000 */
[----:B0-----:R-:W2:Y:S04]  /*83a20*/  LDL.LU.64 R14, [R1+0x37a0] ;  /* 0x0037a000010e7983 */ /* 0x001ea80000300a00 */
[----:B------:R-:W2:Y:S04]  /*83a30*/  LDL.LU.64 R12, [R1+0x3798] ;  /* 0x00379800010c7983 */ /* 0x000ea80000300a00 */
[----:B-1----:R-:W-:Y:S04]  /*83a40*/  STL.64 [R1+0x1d0], R8 ;  /* 0x0001d00801007387 */ /* 0x002fe80000100a00 */
[----:B------:R-:W-:Y:S04]  /*83a50*/  STL.64 [R1+0x1d8], R10 ;  /* 0x0001d80a01007387 */ /* 0x000fe80000100a00 */
[----:B---3--:R0:W-:Y:S01]  /*83a60*/  STSM.16.M88.4 [R0], R24 ;  /* 0x0000001800007844 */ /* 0x0081e20000000200 */
[----:B------:R-:W-:Y:S06]  /*83a70*/  BAR.SYNC.DEFER_BLOCKING 0x0 ;  /* 0x0000000000007b1d */ /* 0x000fec0000010000 */
[----:B0-----:R-:W3:Y:S04]  /*83a80*/  LDL R27, [R1+0x35d4] ;  /* 0x0035d400011b7983 */ /* 0x001ee80000100800 */
[----:B------:R-:W3:Y:S04]  /*83a90*/  LDL R26, [R1+0x35d8] ;  /* 0x0035d800011a7983 */ /* 0x000ee80000100800 */
[----:B------:R-:W0:Y:S01]  /*83aa0*/  LDS.128 R8, [R2] ;  /* 0x0000000002087984 */ /* 0x000e220000000c00 */
[----:B------:R-:W-:Y:S06]  /*83ab0*/  BAR.SYNC.DEFER_BLOCKING 0x0 ;  /* 0x0000000000007b1d */ /* 0x000fec0000010000 */
[----:B----4-:R-:W-:Y:S04]  /*83ac0*/  STSM.16.M88.4 [R0], R20 ;  /* 0x0000001400007844 */ /* 0x010fe80000000200 */
[----:B0-----:R-:W-:Y:S04]  /*83ad0*/  STL.64 [R1+0x1c0], R8 ;  /* 0x0001c00801007387 */ /* 0x001fe80000100a00 */
[----:B------:R-:W-:Y:S01]  /*83ae0*/  STL.64 [R1+0x1c8], R10 ;  /* 0x0001c80a01007387 */ /* 0x000fe20000100a00 */
[----:B------:R-:W-:Y:S06]  /*83af0*/  BAR.SYNC.DEFER_BLOCKING 0x0 ;  /* 0x0000000000007b1d */ /* 0x000fec0000010000 */
[----:B------:R-:W0:Y:S02]  /*83b00*/  LDS.128 R8, [R2] ;  /* 0x0000000002087984 */ /* 0x000e240000000c00 */
[----:B------:R-:W-:Y:S06]  /*83b10*/  BAR.SYNC.DEFER_BLOCKING 0x0 ;  /* 0x0000000000007b1d */ /* 0x000fec0000010000 */
[----:B0-----:R-:W-:Y:S04]  /*83b20*/  STL.64 [R1+0x1e0], R8 ;  /* 0x0001e00801007387 */ /* 0x001fe80000100a00 */
[----:B------:R0:W-:Y:S04]  /*83b30*/  STL.64 [R1+0x1e8], R10 ;  /* 0x0001e80a01007387 */ /* 0x0001e80000100a00 */
[----:B0-----:R-:W4:Y:S04]  /*83b40*/  LDL.LU.64 R10, [R1+0x3790] ;  /* 0x00379000010a7983 */ /* 0x001f280000300a00 */
[----:B------:R-:W4:Y:S01]  /*83b50*/  LDL.LU.64 R8, [R1+0x3788] ;  /* 0x0037880001087983 */ /* 0x000f220000300a00 */
[C---:B--2---:R-:W-:Y:S01]  /*83b60*/  ISETP.GE.AND P2, PT, R7.reuse, UR5, PT ;  /* 0x0000000507007c0c */ /* 0x044fe2000bf46270 */
[----:B------:R-:W-:-:S02]  /*83b70*/  IMAD R24, R7, UR24, RZ ;  /* 0x0000001807187c24 */ /* 0x000fc4000f8e02ff */
[----:B------:R-:W2:Y:S04]  /*83b80*/  LDL.LU R22, [R1+0x190] ;  /* 0x0001900001167983 */ /* 0x000ea80000300800 */
[----:B------:R-:W-:Y:S01]  /*83b90*/  STSM.16.M88.4 [R0], R16 ;  /* 0x0000001000007844 */ /* 0x000fe20000000200 */
[----:B------:R-:W-:Y:S06]  /*83ba0*/  BAR.SYNC.DEFER_BLOCKING 0x0 ;  /* 0x0000000000007b1d */ /* 0x000fec0000010000 */
[----:B------:R-:W2:Y:S04]  /*83bb0*/  LDL R25, [R1+0x35dc] ;  /* 0x0035dc0001197983 */ /* 0x000ea80000100800 */
[----:B------:R-:W0:Y:S01]  /*83bc0*/  LDS.128 R16, [R2] ;  /* 0x0000000002107984 */ /* 0x000e220000000c00 */
[----:B------:R-:W-:Y:S06]  /*83bd0*/  BAR.SYNC.DEFER_BLOCKING 0x0 ;  /* 0x0000000000007b1d */ /* 0x000fec0000010000 */
[----:B------:R-:W-:Y:S02]  /*83be0*/  STSM.16.M88.4 [R0], R12 ;  /* 0x0000000c00007844 */ /* 0x000fe40000000200 */
[----:B------:R-:W-:Y:S06]  /*83bf0*/  BAR.SYNC.DEFER_BLOCKING 0x0 ;  /* 0x0000000000007b1d */ /* 0x000fec0000010000 */
[----:B------:R-:W1:Y:S02]  /*83c00*/  LDS.128 R12, [R2] ;  /* 0x00000000020c7984 */ /* 0x000e640000000c00 */
[----:B------:R-:W-:Y:S06]  /*83c10*/  BAR.SYNC.DEFER_BLOCKING 0x0 ;  /* 0x0000000000007b1d */ /* 0x000fec0000010000 */
[----:B0-----:R-:W-:Y:S04]  /*83c20*/  STL.64 [R1+0x1f0], R16 ;  /* 0x0001f01001007387 */ /* 0x001fe80000100a00 */
[----:B------:R-:W-:Y:S04]  /*83c30*/  STL.64 [R1+0x1f8], R18 ;  /* 0x0001f81201007387 */ /* 0x000fe80000100a00 */
[----:B------:R-:W2:Y:S01]  /*83c40*/  LDL.LU R23, [R1+0x180] ;  /* 0x0001800001177983 */ /* 0x000ea20000300800 */
[----:B---3--:R-:W-:-:S02]  /*83c50*/  ISETP.GE.AND P3, PT, R27, UR4, PT ;  /* 0x000000041b007c0c */ /* 0x008fc4000bf66270 */
[----:B------:R-:W-:Y:S01]  /*83c60*/  ISETP.GE.AND P4, PT, R26, UR6, PT ;  /* 0x000000061a007c0c */ /* 0x000fe2000bf86270 */
[----:B-1----:R-:W-:Y:S01]  /*83c70*/  STL.64 [R1+0x1a0], R12 ;  /* 0x0001a00c01007387 */ /* 0x002fe20000100a00 */
[C---:B------:R-:W-:Y:S01]  /*83c80*/  ISETP.LT.AND P3, PT, R7.reuse, UR27, !P3 ;  /* 0x0000001b07007c0c */ /* 0x040fe2000df61270 */
[----:B------:R-:W-:Y:S01]  /*83c90*/  ULDC.64 UR6, c[0x0][0x228] ;  /* 0x00008a0000067ab9 */ /* 0x000fe20000000a00 */
[----:B------:R-:W-:Y:S01]  /*83ca0*/  ISETP.LT.AND P4, PT, R7, UR29, !P4 ;  /* 0x0000001d07007c0c */ /* 0x000fe2000e781270 */
[----:B------:R-:W-:Y:S01]  /*83cb0*/  STL.64 [R1+0x1a8], R14 ;  /* 0x0001a80e01007387 */ /* 0x000fe20000100a00 */
[----:B------:R-:W-:-:S03]  /*83cc0*/  ULDC.64 UR4, c[0x0][0x228] ;  /* 0x00008a0000047ab9 */ /* 0x000fc60000000a00 */
[----:B----4-:R0:W-:Y:S01]  /*83cd0*/  STSM.16.M88.4 [R0], R8 ;  /* 0x0000000800007844 */ /* 0x0101e20000000200 */
[----:B------:R-:W-:Y:S06]  /*83ce0*/  BAR.SYNC.DEFER_BLOCKING 0x0 ;  /* 0x0000000000007b1d */ /* 0x000fec0000010000 */
[----:B------:R-:W1:Y:S01]  /*83cf0*/  LDS.128 R4, [R2] ;  /* 0x0000000002047984 */ /* 0x000e620000000c00 */
[-C--:B0-----:R-:W-:Y:S02]  /*83d00*/  IMAD R9, R27, R28.reuse, RZ ;  /* 0x0000001c1b097224 */ /* 0x081fe400078e02ff */
[----:B------:R-:W-:-:S02]  /*83d10*/  IMAD R10, R26, R28, RZ ;  /* 0x0000001c1a0a7224 */ /* 0x000fc400078e02ff */
[----:B------:R-:W-:Y:S01]  /*83d20*/  IMAD R3, R28, 0x80, R9 ;  /* 0x000000801c037824 */ /* 0x000fe200078e0209 */
[----:B------:R-:W-:Y:S01]  /*83d30*/  BAR.SYNC.DEFER_BLOCKING 0x0 ;  /* 0x0000000000007b1d */ /* 0x000fe20000010000 */
[C---:B------:R-:W-:Y:S02]  /*83d40*/  LEA R12, P5, R9.reuse, UR12, 0x1 ;  /* 0x0000000c090c7c11 */ /* 0x040fe4000f8a08ff */
[C---:B------:R-:W-:Y:S02]  /*83d50*/  LEA R8, P6, R10.reuse, UR12, 0x1 ;  /* 0x0000000c0a087c11 */ /* 0x040fe4000f8c08ff */
[----:B------:R-:W-:Y:S02]  /*83d60*/  LEA.HI.X.SX32 R13, R9, UR13, 0x1, P5 ;  /* 0x0000000d090d7c11 */ /* 0x000fe4000a8f0eff */
[----:B------:R-:W-:Y:S02]  /*83d70*/  LEA.HI.X.SX32 R9, R10, UR13, 0x1, P6 ;  /* 0x0000000d0a097c11 */ /* 0x000fe4000b0f0eff */
[----:B------:R-:W-:-:S04]  /*83d80*/  LEA R10, P6, R3, UR12, 0x1 ;  /* 0x0000000c030a7c11 */ /* 0x000fc8000f8c08ff */
[----:B------:R-:W-:-:S05]  /*83d90*/  LEA.HI.X.SX32 R11, R3, UR13, 0x1, P6 ;  /* 0x0000000d030b7c11 */ /* 0x000fca000b0f0eff */
[----:B------:R-:W-:Y:S04]  /*83da0*/  STL [R1+0x3770], R11 ;  /* 0x0037700b01007387 */ /* 0x000fe80000100800 */
[----:B-1----:R-:W-:Y:S04]  /*83db0*/  STL.64 [R1+0x10], R4 ;  /* 0x0000100401007387 */ /* 0x002fe80000100a00 */
[----:B------:R0:W-:Y:S04]  /*83dc0*/  STL.64 [R1+0x18], R6 ;  /* 0x0000180601007387 */ /* 0x0001e80000100a00 */
[----:B0-----:R-:W3:Y:S04]  /*83dd0*/  LDL.LU.64 R6, [R1+0x3780] ;  /* 0x0037800001067983 */ /* 0x001ee80000300a00 */
[----:B------:R-:W3:Y:S01]  /*83de0*/  LDL.LU.64 R4, [R1+0x3778] ;  /* 0x0037780001047983 */ /* 0x000ee20000300a00 */
[----:B------:R-:W-:-:S03]  /*83df0*/  IMAD.WIDE R18, R24, 0x2, R10 ;  /* 0x0000000218127825 */ /* 0x000fc600078e020a */
[----:B------:R-:W4:Y:S04]  /*83e00*/  LDL R11, [R1+0x35e0] ;  /* 0x0035e000010b7983 */ /* 0x000f280000100800 */
[----:B------:R-:W4:Y:S04]  /*83e10*/  LDL.LU R29, [R1+0x170] ;  /* 0x00017000011d7983 */ /* 0x000f280000300800 */
[----:B------:R0:W-:Y:S04]  /*83e20*/  STL [R1+0x3648], R2 ;  /* 0x0036480201007387 */ /* 0x0001e80000100800 */
[----:B0-----:R-:W4:Y:S04]  /*83e30*/  LDL R2, [R1+0x35f0] ;  /* 0x0035f00001027983 */ /* 0x001f280000100800 */
[----:B---3--:R0:W-:Y:S04]  /*83e40*/  STSM.16.M88.4 [R0], R4 ;  /* 0x0000000400007844 */ /* 0x0081e80000000200 */
[----:B0-----:R-:W3:Y:S01]  /*83e50*/  LDL R5, [R1+0x35ec] ;  /* 0x0035ec0001057983 */ /* 0x001ee20000100800 */
[----:B------:R-:W-:Y:S01]  /*83e60*/  BAR.SYNC.DEFER_BLOCKING 0x0 ;  /* 0x0000000000007b1d */ /* 0x000fe20000010000 */
[----:B--2---:R-:W-:Y:S01]  /*83e70*/  ISETP.LT.AND P5, PT, R25, UR10, !P2 ;  /* 0x0000000a19007c0c */ /* 0x004fe2000d7a1270 */
[----:B------:R-:W-:Y:S01]  /*83e80*/  IMAD.WIDE R14, R24, 0x2, R12 ;  /* 0x00000002180e7825 */ /* 0x000fe200078e020c */
[----:B------:R-:W-:-:S03]  /*83e90*/  PRMT R20, R22, 0x7632, R20 ;  /* 0x0000763216147816 */ /* 0x000fc60000000014 */
[----:B------:R-:W-:Y:S01]  /*83ea0*/  IMAD R4, R28, 0x40, R3 ;  /* 0x000000401c047824 */ /* 0x000fe200078e0203 */
[----:B------:R-:W-:Y:S01]  /*83eb0*/  ULDC.64 UR10, c[0x0][0x228] ;  /* 0x00008a00000a7ab9 */ /* 0x000fe20000000a00 */
[----:B------:R-:W-:-:S04]  /*83ec0*/  IMAD.WIDE R16, R24, 0x2, R8 ;  /* 0x0000000218107825 */ /* 0x000fc800078e0208 */
[C---:B------:R-:W-:Y:S01]  /*83ed0*/  IMAD R0, R28.reuse, 0x40, R4 ;  /* 0x000000401c007824 */ /* 0x040fe200078e0204 */
[----:B------:R0:W-:Y:S04]  /*83ee0*/  @P3 STG.E.U16 desc[UR8][R14.64], R22 ;  /* 0x000000160e003986 */ /* 0x0001e8000c101508 */
[----:B------:R1:W-:Y:S01]  /*83ef0*/  @P4 STG.E.U16 desc[UR8][R16.64], R20 ;  /* 0x0000001410004986 */ /* 0x0003e2000c101508 */
[----:B----4-:R-:W-:Y:S01]  /*83f00*/  ISETP.LT.AND P4, PT, R11, UR10, !P2 ;  /* 0x0000000a0b007c0c */ /* 0x010fe2000d781270 */
[----:B------:R-:W-:Y:S01]  /*83f10*/  IMAD R3, R28, 0x40, R0 ;  /* 0x000000401c037824 */ /* 0x000fe200078e0200 */
[----:B------:R-:W-:Y:S01]  /*83f20*/  ISETP.LT.AND P3, PT, R2, UR6, !P2 ;  /* 0x0000000602007c0c */ /* 0x000fe2000d761270 */
[----:B------:R2:W-:Y:S01]  /*83f30*/  @P5 STG.E.U16 desc[UR8][R18.64], R23 ;  /* 0x0000001712005986 */ /* 0x0005e2000c101508 */
[----:B------:R-:W-:Y:S01]  /*83f40*/  ULDC UR6, c[0x0][0x228] ;  /* 0x00008a0000067ab9 */ /* 0x000fe20000000800 */
[----:B------:R-:W-:Y:S01]  /*83f50*/  ULDC UR10, c[0x0][0x228] ;  /* 0x00008a00000a7ab9 */ /* 0x000fe20000000800 */
[----:B0-----:R-:W-:Y:S01]  /*83f60*/  LEA R22, P5, R4, UR12, 0x1 ;  /* 0x0000000c04167c11 */ /* 0x001fe2000f8a08ff */
[----:B------:R-:W4:Y:S01]  /*83f70*/  LDL.LU R11, [R1+0x160] ;  /* 0x00016000010b7983 */ /* 0x000f220000300800 */
[----:B------:R-:W-:-:S02]  /*83f80*/  PRMT R14, R23, 0x7632, R14 ;  /* 0x00007632170e7816 */ /* 0x000fc4000000000e */
[----:B-1----:R-:W-:Y:S02]  /*83f90*/  LEA R20, P6, R0, UR12, 0x1 ;  /* 0x0000000c00147c11 */ /* 0x002fe4000f8c08ff */
[----:B--2---:R-:W-:Y:S02]  /*83fa0*/  LEA.HI.X.SX32 R23, R4, UR13, 0x1, P5 ;  /* 0x0000000d04177c11 */ /* 0x004fe4000a8f0eff */
[----:B------:R-:W-:-:S03]  /*83fb0*/  LEA.HI.X.SX32 R21, R0, UR13, 0x1, P6 ;  /* 0x0000000d00157c11 */ /* 0x000fc6000b0f0eff */
[C---:B------:R-:W-:Y:S01]  /*83fc0*/  IMAD.WIDE R16, R24.reuse, 0x2, R20 ;  /* 0x0000000218107825 */ /* 0x040fe200078e0214 */
[----:B------:R-:W-:Y:S02]  /*83fd0*/  PRMT R15, R29, 0x7632, R15 ;  /* 0x000076321d0f7816 */ /* 0x000fe4000000000f */
[----:B---3--:R-:W-:Y:S01]  /*83fe0*/  ISETP.LT.AND P6, PT, R5, UR4, !P2 ;  /* 0x0000000405007c0c */ /* 0x008fe2000d7c1270 */
[----:B------:R-:W-:Y:S01]  /*83ff0*/  IMAD.WIDE R4, R24, 0x2, R22 ;  /* 0x0000000218047825 */ /* 0x000fe200078e0216 */
[----:B------:R-:W-:Y:S01]  /*84000*/  LEA R6, P5, R3, UR12, 0x1 ;  /* 0x0000000c03067c11 */ /* 0x000fe2000f8a08ff */
[----:B------:R-:W-:-:S03]  /*84010*/  ULDC UR4, c[0x0][0x228] ;  /* 0x00008a0000047ab9 */ /* 0x000fc60000000800 */
[----:B------:R-:W-:Y:S04]  /*84020*/  @P4 STG.E.U16 desc[UR8][R4.64], R14 ;  /* 0x0000000e04004986 */ /* 0x000fe8000c101508 */
[----:B------:R0:W-:Y:S04]  /*84030*/  @P3 STG.E.U16 desc[UR8][R16.64], R29 ;  /* 0x0000001d10003986 */ /* 0x0001e8000c101508 */
[----:B0-----:R-:W2:Y:S04]  /*84040*/  LDL.LU R29, [R1+0x3774] ;  /* 0x00377400011d7983 */ /* 0x001ea80000300800 */
[----:B------:R-:W3:Y:S04]  /*84050*/  LDL R16, [R1+0x35e8] ;  /* 0x0035e80001107983 */ /* 0x000ee80000100800 */
[----:B------:R-:W2:Y:S01]  /*84060*/  LDL R17, [R1+0x35e4] ;  /* 0x0035e40001117983 */ /* 0x000ea20000100800 */
[----:B------:R-:W-:Y:S01]  /*84070*/  IMAD R0, R28, 0x40, R3 ;  /* 0x000000401c007824 */ /* 0x000fe200078e0203 */
[----:B------:R-:W-:-:S03]  /*84080*/  LEA.HI.X.SX32 R7, R3, UR13, 0x1, P5 ;  /* 0x0000000d03077c11 */ /* 0x000fc6000a8f0eff */
[----:B------:R-:W-:Y:S01]  /*84090*/  IMAD R3, R28, 0x40, R0 ;  /* 0x000000401c037824 */ /* 0x000fe200078e0200 */
[----:B------:R-:W-:Y:S01]  /*840a0*/  LEA R4, P4, R0, UR12, 0x1 ;  /* 0x0000000c00047c11 */ /* 0x000fe2000f8808ff */
[----:B------:R-:W-:-:S03]  /*840b0*/  IMAD.WIDE R18, R24, 0x2, R6 ;  /* 0x0000000218127825 */ /* 0x000fc600078e0206 */
[----:B------:R-:W-:Y:S02]  /*840c0*/  LEA R14, P5, R3, UR12, 0x1 ;  /* 0x0000000c030e7c11 */ /* 0x000fe4000f8a08ff */
[----:B------:R0:W-:Y:S01]  /*840d0*/  @P6 STG.E.U16 desc[UR8][R18.64], R15 ;  /* 0x0000000f12006986 */ /* 0x0001e2000c101508 */
[----:B------:R-:W-:Y:S02]  /*840e0*/  LEA.HI.X.SX32 R5, R0, UR13, 0x1, P4 ;  /* 0x0000000d00057c11 */ /* 0x000fe4000a0f0eff */
[----:B------:R-:W-:Y:S02]  /*840f0*/  ISETP.LT.AND P4, PT, R27, UR18, !P0 ;  /* 0x000000121b007c0c */ /* 0x000fe4000c781270 */
[----:B------:R-:W-:Y:S01]  /*84100*/  ISETP.LT.AND P6, PT, R25, UR14, !P0 ;  /* 0x0000000e19007c0c */ /* 0x000fe2000c7c1270 */
[----:B------:R1:W-:Y:S01]  /*84110*/  STL [R1+0x3768], R13 ;  /* 0x0037680d01007387 */ /* 0x0003e20000100800 */
[----:B----4-:R-:W-:Y:S01]  /*84120*/  PRMT R28, R11, 0x7632, R28 ;  /* 0x000076320b1c7816 */ /* 0x010fe2000000001c */
[----:B------:R-:W-:Y:S01]  /*84130*/  ULDC UR14, c[0x0][0x228] ;  /* 0x00008a00000e7ab9 */ /* 0x000fe20000000800 */
[----:B0-----:R-:W-:Y:S01]  /*84140*/  LEA.HI.X.SX32 R15, R3, UR13, 0x1, P5 ;  /* 0x0000000d030f7c11 */ /* 0x001fe2000a8f0eff */
[----:B------:R-:W-:Y:S01]  /*84150*/  VIADD R3, R24, UR24 ;  /* 0x0000001818037c36 */ /* 0x000fe20008000000 */
[----:B------:R-:W-:Y:S01]  /*84160*/  ISETP.LT.AND P5, PT, R26, UR16, !P0 ;  /* 0x000000101a007c0c */ /* 0x000fe2000c7a1270 */
[----:B------:R-:W-:Y:S01]  /*84170*/  IMAD.WIDE R26, R24, 0x2, R4 ;  /* 0x00000002181a7825 */ /* 0x000fe200078e0204 */
[----:B------:R-:W-:-:S03]  /*84180*/  ULDC.64 UR12, c[0x0][0x228] ;  /* 0x00008a00000c7ab9 */ /* 0x000fc60000000a00 */
[----:B------:R-:W-:-:S04]  /*84190*/  IMAD.WIDE R24, R24, 0x2, R14 ;  /* 0x0000000218187825 */ /* 0x000fc800078e020e */
[----:B------:R-:W-:Y:S02]  /*841a0*/  IMAD.WIDE R18, R3, 0x2, R12 ;  /* 0x0000000203127825 */ /* 0x000fe400078e020c */
[----:B-1----:R-:W4:Y:S01]  /*841b0*/  LDL.LU R13, [R1+0x130] ;  /* 0x00013000010d7983 */ /* 0x002f220000300800 */
[----:B---3--:R-:W-:Y:S02]  /*841c0*/  ISETP.LT.AND P3, PT, R16, UR22, !P2 ;  /* 0x0000001610007c0c */ /* 0x008fe4000d761270 */
[----:B--2---:R-:W-:Y:S01]  /*841d0*/  ISETP.LT.AND P2, PT, R17, UR20, !P2 ;  /* 0x0000001411007c0c */ /* 0x004fe2000d741270 */
[----:B------:R-:W-:Y:S01]  /*841e0*/  IMAD.WIDE R16, R3, 0x2, R8 ;  /* 0x0000000203107825 */ /* 0x000fe200078e0208 */
[----:B------:R-:W-:-:S09]  /*841f0*/  PRMT R0, R29, 0x7632, R0 ;  /* 0x000076321d007816 */ /* 0x000fd20000000000 */
[----:B------:R0:W-:Y:S04]  /*84200*/  @P3 STG.E.U16 desc[UR8][R26.64], R11 ;  /* 0x0000000b1a003986 */ /* 0x0001e8000c101508 */
[----:B------:R1:W-:Y:S04]  /*84210*/  @P2 STG.E.U16 desc[UR8][R24.64], R28 ;  /* 0x0000001c18002986 */ /* 0x0003e8000c101508 */
[----:B------:R2:W-:Y:S04]  /*84220*/  @P4 STG.E.U16 desc[UR8][R18.64], R29 ;  /* 0x0000001d12004986 */ /* 0x0005e8000c101508 */
[----:B0-----:R-:W3:Y:S04]  /*84230*/  LDL.LU R11, [R1+0x3770] ;  /* 0x00377000010b7983 */ /* 0x001ee80000300800 */
[----:B-1----:R-:W3:Y:S04]  /*84240*/  LDL.LU R24, [R1+0x140] ;  /* 0x0001400001187983 */ /* 0x002ee80000300800 */
[----:B------:R-:W3:Y:S04]  /*84250*/  LDL R25, [R1+0x140c] ;  /* 0x00140c0001197983 */ /* 0x000ee80000100800 */
[----:B--2---:R-:W2:Y:S04]  /*84260*/  LDL.LU R29, [R1+0x376c] ;  /* 0x00376c00011d7983 */ /* 0x004ea80000300800 */
[----:B------:R0:W-:Y:S04]  /*84270*/  @P5 STG.E.U16 desc[UR8][R16.64], R0 ;  /* 0x0000000010005986 */ /* 0x0001e8000c101508 */
[----:B------:R-:W2:Y:S04]  /*84280*/  LDL R18, [R1+0x35ec] ;  /* 0x0035ec0001127983 */ /* 0x000ea80000100800 */
[----:B------:R-:W2:Y:S04]  /*84290*/  LDL R19, [R1+0x35e8] ;  /* 0x0035e80001137983 */ /* 0x000ea80000100800 */
[----:B0-----:R-:W2:Y:S01]  /*842a0*/  LDL R17, [R1+0x35e0] ;  /* 0x0035e00001117983 */ /* 0x001ea20000100800 */
[----:B------:R-:W-:-:S02]  /*842b0*/  ISETP.LT.AND P4, PT, R2, UR26, !P0 ;  /* 0x0000001a02007c0c */ /* 0x000fc4000c781270 */
[----:B----4-:R-:W-:Y:S01]  /*842c0*/  PRMT R28, R13, 0x7632, R28 ;  /* 0x000076320d1c7816 */ /* 0x010fe2000000001c */
[----:B------:R0:W-:Y:S04]  /*842d0*/  STL [R1+0x3764], R2 ;  /* 0x0037640201007387 */ /* 0x0001e80000100800 */
[----:B0-----:R-:W4:Y:S01]  /*842e0*/  LDL.LU R2, [R1+0x194] ;  /* 0x0001940001027983 */ /* 0x001f220000300800 */
[----:B---3--:R-:W-:-:S05]  /*842f0*/  IMAD.WIDE R26, R3, 0x2, R10 ;  /* 0x00000002031a7825 */ /* 0x008fca00078e020a */
[----:B------:R0:W-:Y:S01]  /*84300*/  @P6 STG.E.U16 desc[UR8][R26.64], R24 ;  /* 0x000000181a006986 */ /* 0x0001e2000c101508 */
[----:B------:R-:W-:Y:S01]  /*84310*/  VIADD R0, R25, 0x2 ;  /* 0x0000000219007836 */ /* 0x000fe20000000000 */
[----:B--2---:R-:W-:Y:S02]  /*84320*/  PRMT R29, R24, 0x7632, R29 ;  /* 0x00007632181d7816 */ /* 0x004fe4000000001d */
[----:B------:R-:W-:Y:S02]  /*84330*/  ISETP.LT.AND P5, PT, R18, UR28, !P0 ;  /* 0x0000001c12007c0c */ /* 0x000fe4000c7a1270 */
[----:B------:R-:W-:Y:S01]  /*84340*/  ISETP.LT.AND P3, PT, R17, UR12, !P0 ;  /* 0x0000000c11007c0c */ /* 0x000fe2000c761270 */
[----:B------:R-:W-:Y:S01]  /*84350*/  IMAD.WIDE R16, R3, 0x2, R22 ;  /* 0x0000000203107825 */ /* 0x000fe200078e0216 */
[----:B------:R-:W-:Y:S01]  /*84360*/  ISETP.LT.AND P6, PT, R19, UR4, !P0 ;  /* 0x0000000413007c0c */ /* 0x000fe2000c7c1270 */
[----:B------:R-:W-:Y:S01]  /*84370*/  ULDC UR4, c[0x0][0x22c] ;  /* 0x00008b0000047ab9 */ /* 0x000fe20000000800 */
[----:B------:R-:W-:Y:S01]  /*84380*/  ULDC UR12, c[0x0][0x228] ;  /* 0x00008a00000c7ab9 */ /* 0x000fe20000000800 */
[C---:B------:R-:W-:Y:S01]  /*84390*/  IMAD.WIDE R18, R3.reuse, 0x2, R20 ;  /* 0x0000000203127825 */ /* 0x040fe200078e0214 */
[----:B------:R-:W-:Y:S01]  /*843a0*/  ISETP.GE.AND P2, PT, R0, UR4, PT ;  /* 0x0000000400007c0c */ /* 0x000fe2000bf46270 */
[----:B------:R-:W-:Y:S01]  /*843b0*/  ULDC UR4, c[0x0][0x228] ;  /* 0x00008a0000047ab9 */ /* 0x000fe20000000800 */
[----:B------:R-:W2:Y:S01]  /*843c0*/  LDL R0, [R1+0x35d8] ;  /* 0x0035d80001007983 */ /* 0x000ea20000100800 */
[----:B0-----:R-:W-:-:S04]  /*843d0*/  IMAD.WIDE R24, R3, 0x2, R6 ;  /* 0x0000000203187825 */ /* 0x001fc800078e0206 */
[----:B------:R0:W-:Y:S04]  /*843e0*/  @P3 STG.E.U16 desc[UR8][R16.64], R29 ;  /* 0x0000001d10003986 */ /* 0x0001e8000c101508 */
[----:B------:R1:W-:Y:S04]  /*843f0*/  @P4 STG.E.U16 desc[UR8][R18.64], R13 ;  /* 0x0000000d12004986 */ /* 0x0003e8000c101508 */
[----:B------:R3:W-:Y:S04]  /*84400*/  @P5 STG.E.U16 desc[UR8][R24.64], R28 ;  /* 0x0000001c18005986 */ /* 0x0007e8000c101508 */
[----:B0-----:R-:W4:Y:S04]  /*84410*/  LDL.LU R16, [R1+0x120] ;  /* 0x0001200001107983 */ /* 0x001f280000300800 */
[----:B------:R-:W4:Y:S04]  /*84420*/  LDL R17, [R1+0x140c] ;  /* 0x00140c0001117983 */ /* 0x000f280000100800 */
[----:B-1----:R-:W4:Y:S04]  /*84430*/  LDL.LU R13, [R1+0x3768] ;  /* 0x00376800010d7983 */ /* 0x002f280000300800 */
[----:B---3--:R-:W3:Y:S04]  /*84440*/  LDL R25, [R1+0x35e4] ;  /* 0x0035e40001197983 */ /* 0x008ee80000100800 */
[----:B------:R-:W3:Y:S04]  /*84450*/  LDL R18, [R1+0x35d4] ;  /* 0x0035d40001127983 */ /* 0x000ee80000100800 */
[----:B------:R-:W3:Y:S01]  /*84460*/  LDL R19, [R1+0x35dc] ;  /* 0x0035dc0001137983 */ /* 0x000ee20000100800 */
[----:B------:R-:W-:-:S03]  /*84470*/  IMAD.WIDE R26, R3, 0x2, R4 ;  /* 0x00000002031a7825 */ /* 0x000fc600078e0204 */
[----:B------:R-:W-:Y:S01]  /*84480*/  STL [R1+0x3758], R12 ;  /* 0x0037580c01007387 */ /* 0x000fe20000100800 */
[----:B--2---:R-:W-:Y:S01]  /*84490*/  ISETP.LT.AND P5, PT, R0, UR10, !P2 ;  /* 0x0000000a00007c0c */ /* 0x004fe2000d7a1270 */
[----:B------:R-:W-:Y:S01]  /*844a0*/  VIADD R0, R3, UR24 ;  /* 0x0000001803007c36 */ /* 0x000fe20008000000 */
[----:B------:R-:W-:Y:S01]  /*844b0*/  ULDC UR10, c[0x0][0x228] ;  /* 0x00008a00000a7ab9 */ /* 0x000fe20000000800 */
[----:B----4-:R0:W-:Y:S01]  /*844c0*/  @P6 STG.E.U16 desc[UR8][R26.64], R16 ;  /* 0x000000101a006986 */ /* 0x0101e2000c101508 */
[----:B------:R-:W-:Y:S01]  /*844d0*/  PRMT R29, R16, 0x7632, R29 ;  /* 0x00007632101d7816 */ /* 0x000fe2000000001d */
[----:B------:R-:W-:Y:S01]  /*844e0*/  VIADD R28, R17, 0x3 ;  /* 0x00000003111c7836 */ /* 0x000fe20000000000 */
[----:B---3--:R-:W-:Y:S02]  /*844f0*/  ISETP.LT.AND P3, PT, R25, UR4, !P0 ;  /* 0x0000000419007c0c */ /* 0x008fe4000c761270 */
[----:B------:R-:W-:Y:S01]  /*84500*/  ISETP.LT.AND P4, PT, R18, UR6, !P2 ;  /* 0x0000000612007c0c */ /* 0x000fe2000d781270 */
[----:B0-----:R-:W-:Y:S01]  /*84510*/  IMAD.WIDE R16, R0, 0x2, R12 ;  /* 0x0000000200107825 */ /* 0x001fe200078e020c */
[----:B------:R0:W-:Y:S01]  /*84520*/  STL [R1+0x3754], R13 ;  /* 0x0037540d01007387 */ /* 0x0001e20000100800 */
[----:B------:R-:W-:Y:S01]  /*84530*/  ULDC UR4, c[0x0][0x22c] ;  /* 0x00008b0000047ab9 */ /* 0x000fe20000000800 */
[----:B------:R-:W-:Y:S01]  /*84540*/  ISETP.LT.AND P6, PT, R19, UR12, !P2 ;  /* 0x0000000c13007c0c */ /* 0x000fe2000d7c1270 */
[----:B------:R-:W-:Y:S01]  /*84550*/  IMAD.WIDE R18, R3, 0x2, R14 ;  /* 0x0000000203127825 */ /* 0x000fe200078e020e */
[----:B------:R-:W-:Y:S01]  /*84560*/  ISETP.GE.AND P0, PT, R28, UR4, PT ;  /* 0x000000041c007c0c */ /* 0x000fe2000bf06270 */
[----:B------:R-:W-:Y:S01]  /*84570*/  ULDC UR4, c[0x0][0x228] ;  /* 0x00008a0000047ab9 */ /* 0x000fe20000000800 */
[----:B------:R-:W-:Y:S01]  /*84580*/  ULDC UR6, c[0x0][0x228] ;  /* 0x00008a0000067ab9 */ /* 0x000fe20000000800 */
[C---:B------:R-:W-:Y:S01]  /*84590*/  IMAD.WIDE R24, R0.reuse, 0x2, R8 ;  /* 0x0000000200187825 */ /* 0x040fe200078e0208 */
[----:B0-----:R-:W2:Y:S03]  /*845a0*/  LDL.LU R13, [R1+0x164] ;  /* 0x00016400010d7983 */ /* 0x001ea60000300800 */
[----:B------:R-:W-:Y:S01]  /*845b0*/  IMAD.WIDE R26, R0, 0x2, R10 ;  /* 0x00000002001a7825 */ /* 0x000fe200078e020a */
[----:B------:R-:W-:Y:S01]  /*845c0*/  ULDC UR12, c[0x0][0x228] ;  /* 0x00008a00000c7ab9 */ /* 0x000fe20000000800 */
[----:B------:R-:W-:Y:S01]  /*845d0*/  STL [R1+0x3760], R8 ;  /* 0x0037600801007387 */ /* 0x000fe20000100800 */
[----:B------:R-:W-:-:S03]  /*845e0*/  PRMT R3, R2, 0x7632, R3 ;  /* 0x0000763202037816 */ /* 0x000fc60000000003 */
[----:B------:R0:W-:Y:S04]  /*845f0*/  STL [R1+0x375c], R9 ;  /* 0x00375c0901007387 */ /* 0x0001e80000100800 */
[----:B------:R1:W-:Y:S04]  /*84600*/  @P3 STG.E.U16 desc[UR8][R18.64], R29 ;  /* 0x0000001d12003986 */ /* 0x0003e8000c101508 */
[----:B------:R3:W-:Y:S04]  /*84610*/  @P4 STG.E.U16 desc[UR8][R16.64], R2 ;  /* 0x0000000210004986 */ /* 0x0007e8000c101508 */
[----:B0-----:R-:W4:Y:S04]  /*84620*/  LDL.LU R9, [R1+0x174] ;  /* 0x0001740001097983 */ /* 0x001f280000300800 */
[----:B------:R-:W2:Y:S04]  /*84630*/  LDL.LU R28, [R1+0x184] ;  /* 0x00018400011c7983 */ /* 0x000ea80000300800 */
[----:B-1----:R-:W4:Y:S04]  /*84640*/  LDL R29, [R1+0x35ec] ;  /* 0x0035ec00011d7983 */ /* 0x002f280000100800 */
[----:B------:R-:W4:Y:S04]  /*84650*/  LDL R18, [R1+0x35e8] ;  /* 0x0035e80001127983 */ /* 0x000f280000100800 */
[----:B------:R-:W4:Y:S04]  /*84660*/  LDL R19, [R1+0x35e4] ;  /* 0x0035e40001137983 */ /* 0x000f280000100800 */
[----:B---3--:R-:W3:Y:S04]  /*84670*/  LDL.LU R2, [R1+0x3764] ;  /* 0x0037640001027983 */ /* 0x008ee80000300800 */
[----:B------:R-:W3:Y:S04]  /*84680*/  LDL R17, [R1+0x35e0] ;  /* 0x0035e00001117983 */ /* 0x000ee80000100800 */
[----:B------:R0:W-:Y:S02]  /*84690*/  @P5 STG.E.U16 desc[UR8][R24.64], R3 ;  /* 0x0000000318005986 */ /* 0x0001e4000c101508 */
[----:B0-----:R-:W-:-:S02]  /*846a0*/  IMAD.WIDE R24, R0, 0x2, R6 ;  /* 0x0000000200187825 */ /* 0x001fc400078e0206 */
[----:B--2---:R0:W-:Y:S01]  /*846b0*/  @P6 STG.E.U16 desc[UR8][R26.64], R28 ;  /* 0x0000001c1a006986 */ /* 0x0041e2000c101508 */
[----:B----4-:R-:W-:Y:S01]  /*846c0*/  ISETP.LT.AND P4, PT, R29, UR10, !P2 ;  /* 0x0000000a1d007c0c */ /* 0x010fe2000d781270 */
[----:B------:R-:W-:Y:S01]  /*846d0*/  ULDC UR10, c[0x0][0x228] ;  /* 0x00008a00000a7ab9 */ /* 0x000fe20000000800 */
[----:B------:R-:W-:Y:S02]  /*846e0*/  PRMT R8, R28, 0x7632, R8 ;  /* 0x000076321c087816 */ /* 0x000fe40000000008 */
[----:B------:R-:W-:Y:S01]  /*846f0*/  ISETP.LT.AND P3, PT, R18, UR12, !P2 ;  /* 0x0000000c12007c0c */ /* 0x000fe2000d761270 */
[----:B------:R-:W-:Y:S01]  /*84700*/  ULDC UR12, c[0x0][0x228] ;  /* 0x00008a00000c7ab9 */ /* 0x000fe20000000800 */
[----:B---3--:R-:W-:Y:S02]  /*84710*/  ISETP.LT.AND P5, PT, R2, UR6, !P2 ;  /* 0x0000000602007c0c */ /* 0x008fe4000d7a1270 */
[----:B------:R-:W-:Y:S01]  /*84720*/  ISETP.LT.AND P6, PT, R17, UR4, !P2 ;  /* 0x0000000411007c0c */ /* 0x000fe2000d7c1270 */
[C---:B------:R-:W-:Y:S01]  /*84730*/  IMAD.WIDE R16, R0.reuse, 0x2, R22 ;  /* 0x0000000200107825 */ /* 0x040fe200078e0216 */
[----:B------:R-:W-:Y:S01]  /*84740*/  ISETP.LT.AND P2, PT, R19, UR14, !P2 ;  /* 0x0000000e13007c0c */ /* 0x000fe2000d741270 */
[----:B------:R1:W-:Y:S01]  /*84750*/  STL [R1+0x3750], R2 ;  /* 0x0037500201007387 */ /* 0x0003e20000100800 */
[----:B------:R-:W-:Y:S01]  /*84760*/  PRMT R12, R9, 0x7632, R12 ;  /* 0x00007632090c7816 */ /* 0x000fe2000000000c */
[C---:B------:R-:W-:Y:S01]  /*84770*/  IMAD.WIDE R18, R0.reuse, 0x2, R20 ;  /* 0x0000000200127825 */ /* 0x040fe200078e0214 */
[----:B------:R-:W-:Y:S01]  /*84780*/  PRMT R3, R13, 0x7632, R3 ;  /* 0x000076320d037816 */ /* 0x000fe20000000003 */
[----:B------:R-:W-:Y:S01]  /*84790*/  ULDC UR4, c[0x0][0x228] ;  /* 0x00008a0000047ab9 */ /* 0x000fe20000000800 */
[----:B------:R-:W-:Y:S01]  /*847a0*/  ULDC UR6, c[0x0][0x228] ;  /* 0x00008a0000067ab9 */ /* 0x000fe20000000800 */
[C---:B0-----:R-:W-:Y:S01]  /*847b0*/  IMAD.WIDE R26, R0.reuse, 0x2, R4 ;  /* 0x00000002001a7825 */ /* 0x041fe200078e0204 */
[----:B------:R-:W-:Y:S01]  /*847c0*/  ULDC UR14, c[0x0][0x228] ;  /* 0x00008a00000e7ab9 */ /* 0x000fe20000000800 */
[----:B-1----:R-:W2:Y:S04]  /*847d0*/  LDL.LU R2, [R1+0x154] ;  /* 0x0001540001027983 */ /* 0x002ea80000300800 */
[----:B------:R0:W-:Y:S04]  /*847e0*/  STL [R1+0x374c], R21 ;  /* 0x00374c1501007387 */ /* 0x0001e80000100800 */
[----:B------:R1:W-:Y:S04]  /*847f0*/  @P6 STG.E.U16 desc[UR8][R16.64], R8 ;  /* 0x0000000810006986 */ /* 0x0003e8000c101508 */
[----:B------:R3:W-:Y:S04]  /*84800*/  @P5 STG.E.U16 desc[UR8][R18.64], R9 ;  /* 0x0000000912005986 */ /* 0x0007e8000c101508 */
[----:B0-----:R-:W4:Y:S04]  /*84810*/  LDL.LU R21, [R1+0x144] ;  /* 0x0001440001157983 */ /* 0x001f280000300800 */
[----:B-1----:R-:W4:Y:S04]  /*84820*/  LDL.LU R8, [R1+0x3760] ;  /* 0x0037600001087983 */ /* 0x002f280000300800 */
[----:B------:R-:W4:Y:S04]  /*84830*/  LDL R16, [R1+0x35e0] ;  /* 0x0035e00001107983 */ /* 0x000f280000100800 */
[----:B------:R-:W4:Y:S04]  /*84840*/  LDL R17, [R1+0x140c] ;  /* 0x00140c0001117983 */ /* 0x000f280000100800 */
[----:B---3--:R-:W3:Y:S04]  /*84850*/  LDL.LU R9, [R1+0x375c] ;  /* 0x00375c0001097983 */ /* 0x008ee80000300800 */
[----:B------:R-:W3:Y:S04]  /*84860*/  LDL R18, [R1+0x35d8] ;  /* 0x0035d80001127983 */ /* 0x000ee80000100800 */
[----:B------:R-:W3:Y:S04]  /*84870*/  LDL R19, [R1+0x35dc] ;  /* 0x0035dc0001137983 */ /* 0x000ee80000100800 */
[----:B------:R0:W-:Y:S04]  /*84880*/  @P4 STG.E.U16 desc[UR8][R24.64], R12 ;  /* 0x0000000c18004986 */ /* 0x0001e8000c101508 */
[----:B------:R1:W-:Y:S04]  /*84890*/  @P3 STG.E.U16 desc[UR8][R26.64], R13 ;  /* 0x0000000d1a003986 */ /* 0x0003e8000c101508 */
[----:B0-----:R-:W3:Y:S04]  /*848a0*/  LDL.LU R12, [R1+0x3758] ;  /* 0x00375800010c7983 */ /* 0x001ee80000300800 */
[----:B------:R-:W3:Y:S04]  /*848b0*/  LDL R25, [R1+0x35d4] ;  /* 0x0035d40001197983 */ /* 0x000ee80000100800 */
[----:B-1----:R-:W3:Y:S01]  /*848c0*/  LDL.LU R13, [R1+0x3754] ;  /* 0x00375400010d7983 */ /* 0x002ee20000300800 */
[----:B------:R-:W-:-:S05]  /*848d0*/  IMAD.WIDE R28, R0, 0x2, R14 ;  /* 0x00000002001c7825 */ /* 0x000fca00078e020e */
[----:B------:R0:W-:Y:S02]  /*848e0*/  @P2 STG.E.U16 desc[UR8][R28.64], R3 ;  /* 0x000000031c002986 */ /* 0x0001e4000c101508 */
[----:B0-----:R-:W-:Y:S01]  /*848f0*/  VIADD R3, R0, UR24 ;  /* 0x0000001800037c36 */ /* 0x001fe20008000000 */
[----:B--2---:R-:W-:Y:S02]  /*84900*/  PRMT R29, R2, 0x7632, R29 ;  /* 0x00007632021d7816 */ /* 0x004fe4000000001d */
[----:B----4-:R-:W-:Y:S01]  /*84910*/  ISETP.LT.AND P6, PT, R16, UR12, !P0 ;  /* 0x0000000c10007c0c */ /* 0x010fe2000c7c1270 */
[----:B------:R-:W-:Y:S01]  /*84920*/  ULDC UR12, c[0x0][0x228] ;  /* 0x00008a00000c7ab9 */ /* 0x000fe20000000800 */
[----:B------:R-:W-:Y:S01]  /*84930*/  VIADD R0, R17, 0x4 ;  /* 0x0000000411007836 */ /* 0x000fe20000000000 */
[----:B---3--:R-:W-:Y:S01]  /*84940*/  ISETP.LT.AND P4, PT, R18, UR6, !P0 ;  /* 0x0000000612007c0c */ /* 0x008fe2000c781270 */
[----:B------:R-:W-:Y:S01]  /*84950*/  ULDC UR6, c[0x0][0x228] ;  /* 0x00008a0000067ab9 */ /* 0x000fe20000000800 */
[----:B------:R-:W-:Y:S01]  /*84960*/  ISETP.LT.AND P5, PT, R19, UR10, !P0 ;  /* 0x0000000a13007c0c */ /* 0x000fe2000c7a1270 */
[----:B------:R-:W-:Y:S01]  /*84970*/  IMAD.WIDE R18, R3, 0x2, R8 ;  /* 0x0000000203127825 */ /* 0x000fe200078e0208 */
[----:B------:R-:W-:Y:S01]  /*84980*/  ISETP.LT.AND P3, PT, R25, UR4, !P0 ;  /* 0x0000000419007c0c */ /* 0x000fe2000c761270 */
[----:B------:R-:W-:Y:S01]  /*84990*/  ULDC UR4, c[0x0][0x22c] ;  /* 0x00008b0000047ab9 */ /* 0x000fe20000000800 */
[----:B------:R0:W-:Y:S01]  /*849a0*/  STL [R1+0x3748], R13 ;  /* 0x0037480d01007387 */ /* 0x0001e20000100800 */
[----:B------:R-:W-:Y:S01]  /*849b0*/  IMAD.WIDE R16, R3, 0x2, R12 ;  /* 0x0000000203107825 */ /* 0x000fe200078e020c */
[----:B------:R-:W-:Y:S01]  /*849c0*/  ISETP.GE.AND P2, PT, R0, UR4, PT ;  /* 0x0000000400007c0c */ /* 0x000fe2000bf46270 */
[----:B------:R-:W-:Y:S01]  /*849d0*/  ULDC UR4, c[0x0][0x228] ;  /* 0x00008a0000047ab9 */ /* 0x000fe20000000800 */
[----:B------:R-:W-:Y:S01]  /*849e0*/  PRMT R28, R21, 0x7632, R28 ;  /* 0x00007632151c7816 */ /* 0x000fe2000000001c */
[----:B------:R-:W-:Y:S01]  /*849f0*/  ULDC UR10, c[0x0][0x228] ;  /* 0x00008a00000a7ab9 */ /* 0x000fe20000000800 */
[----:B0-----:R-:W2:Y:S04]  /*84a00*/  LDL.LU R13, [R1+0x134] ;  /* 0x00013400010d7983 */ /* 0x001ea80000300800 */
[----:B------:R0:W-:Y:S01]  /*84a10*/  STL [R1+0x3744], R9 ;  /* 0x0037440901007387 */ /* 0x0001e20000100800 */
[----:B------:R-:W-:-:S03]  /*84a20*/  IMAD.WIDE R24, R3, 0x2, R10 ;  /* 0x0000000203187825 */ /* 0x000fc600078e020a */
[----:B------:R1:W-:Y:S04]  /*84a30*/  @P3 STG.E.U16 desc[UR8][R16.64], R2 ;  /* 0x0000000210003986 */ /* 0x0003e8000c101508 */
[----:B------:R3:W-:Y:S04]  /*84a40*/  @P4 STG.E.U16 desc[UR8][R18.64], R29 ;  /* 0x0000001d12004986 */ /* 0x0007e8000c101508 */
[----:B0-----:R-:W4:Y:S04]  /*84a50*/  LDL.LU R9, [R1+0x124] ;  /* 0x0001240001097983 */ /* 0x001f280000300800 */
[----:B------:R-:W4:Y:S04]  /*84a60*/  LDL R0, [R1+0x35d4] ;  /* 0x0035d40001007983 */ /* 0x000f280000100800 */
[----:B-1----:R-:W4:Y:S04]  /*84a70*/  LDL.LU R2, [R1+0x3750] ;  /* 0x0037500001027983 */ /* 0x002f280000300800 */
[----:B---3--:R-:W3:Y:S04]  /*84a80*/  LDL R19, [R1+0x35ec] ;  /* 0x0035ec0001137983 */ /* 0x008ee80000100800 */
[----:B------:R-:W3:Y:S04]  /*84a90*/  LDL R16, [R1+0x35e8] ;  /* 0x0035e80001107983 */ /* 0x000ee80000100800 */
[----:B------:R-:W3:Y:S04]  /*84aa0*/  LDL R17, [R1+0x35e4] ;  /* 0x0035e40001117983 */ /* 0x000ee80000100800 */
[----:B------:R0:W-:Y:S04]  /*84ab0*/  @P5 STG.E.U16 desc[UR8][R24.64], R21 ;  /* 0x0000001518005986 */ /* 0x0001e8000c101508 */
[----:B0-----:R-:W3:Y:S01]  /*84ac0*/  LDL.LU R21, [R1+0x374c] ;  /* 0x00374c0001157983 */ /* 0x001ee20000300800 */
[----:B------:R-:W-:-:S05]  /*84ad0*/  IMAD.WIDE R26, R3, 0x2, R22 ;  /* 0x00000002031a7825 */ /* 0x000fca00078e0216 */
[----:B------:R0:W-:Y:S01]  /*84ae0*/  @P6 STG.E.U16 desc[UR8][R26.64], R28 ;  /* 0x0000001c1a006986 */ /* 0x0001e2000c101508 */
[----:B------:R-:W-:-:S03]  /*84af0*/  IMAD.WIDE R24, R3, 0x2, R4 ;  /* 0x0000000203187825 */ /* 0x000fc600078e0204 */
[----:B------:R1:W-:Y:S01]  /*84b00*/  STL [R1+0x3740], R7 ;  /* 0x0037400701007387 */ /* 0x0003e20000100800 */
[----:B0-----:R-:W-:Y:S01]  /*84b10*/  IMAD.WIDE R26, R3, 0x2, R14 ;  /* 0x00000002031a7825 */ /* 0x001fe200078e020e */
[----:B--2---:R-:W-:Y:S02]  /*84b20*/  PRMT R28, R13, 0x7632, R28 ;  /* 0x000076320d1c7816 */ /* 0x004fe4000000001c */
[----:B----4-:R-:W-:Y:S01]  /*84b30*/  ISETP.LT.AND P5, PT, R2, UR4, !P0 ;  /* 0x0000000402007c0c */ /* 0x010fe2000c7a1270 */
[----:B------:R-:W-:Y:S01]  /*84b40*/  ULDC UR4, c[0x0][0x228] ;  /* 0x00008a0000047ab9 */ /* 0x000fe20000000800 */
[----:B---3--:R-:W-:Y:S01]  /*84b50*/  ISETP.LT.AND P4, PT, R19, UR6, !P0 ;  /* 0x0000000613007c0c */ /* 0x008fe2000c781270 */
[----:B------:R-:W-:Y:S01]  /*84b60*/  ULDC UR6, c[0x0][0x228] ;  /* 0x00008a0000067ab9 */ /* 0x000fe20000000800 */
[----:B------:R-:W-:Y:S01]  /*84b70*/  ISETP.LT.AND P3, PT, R16, UR10, !P0 ;  /* 0x0000000a10007c0c */ /* 0x000fe2000c761270 */
[----:B------:R-:W-:Y:S01]  /*84b80*/  ULDC UR10, c[0x0][0x228] ;  /* 0x00008a00000a7ab9 */ /* 0x000fe20000000800 */
[----:B------:R-:W-:Y:S01]  /*84b90*/  ISETP.LT.AND P0, PT, R17, UR12, !P0 ;  /* 0x0000000c11007c0c */ /* 0x000fe2000c701270 */
[C---:B------:R-:W-:Y:S01]  /*84ba0*/  IMAD.WIDE R16, R3.reuse, 0x2, R6 ;  /* 0x0000000203107825 */ /* 0x040fe200078e0206 */
[----:B------:R-:W-:Y:S01]  /*84bb0*/  ISETP.LT.AND P6, PT, R0, UR4, !P2 ;  /* 0x0000000400007c0c */ /* 0x000fe2000d7c1270 */
[----:B-1----:R-:W2:Y:S01]  /*84bc0*/  LDL.LU R7, [R1+0x188] ;  /* 0x0001880001077983 */ /* 0x002ea20000300800 */
[----:B------:R-:W-:Y:S01]  /*84bd0*/  ULDC UR4, c[0x0][0x228] ;  /* 0x00008a0000047ab9 */ /* 0x000fe20000000800 */
[C---:B------:R-:W-:Y:S01]  /*84be0*/  VIADD R0, R3.reuse, UR24 ;  /* 0x0000001803007c36 */ /* 0x040fe20008000000 */
[----:B------:R-:W-:Y:S01]  /*84bf0*/  ULDC UR12, c[0x0][0x228] ;  /* 0x00008a00000c7ab9 */ /* 0x000fe20000000800 */
[----:B------:R-:W-:Y:S01]  /*84c00*/  IMAD.WIDE R18, R3, 0x2, R20 ;  /* 0x0000000203127825 */ /* 0x000fe200078e0214 */
[----:B------:R-:W-:-:S04]  /*84c10*/  PRMT R3, R9, 0x7632, R3 ;  /* 0x0000763209037816 */ /* 0x000fc80000000003 */
[----:B------:R0:W-:Y:S04]  /*84c20*/  @P5 STG.E.U16 desc[UR8][R18.64], R13 ;  /* 0x0000000d12005986 */ /* 0x0001e8000c101508 */
[----:B------:R1:W-:Y:S04]  /*84c30*/  @P4 STG.E.U16 desc[UR8][R16.64], R28 ;  /* 0x0000001c10004986 */ /* 0x0003e8000c101508 */
[----:B------:R3:W-:Y:S04]  /*84c40*/  @P3 STG.E.U16 desc[UR8][R24.64], R9 ;  /* 0x0000000918003986 */ /* 0x0007e8000c101508 */
[----:B0-----:R-:W4:Y:S04]  /*84c50*/  LDL.LU R13, [R1+0x3748] ;  /* 0x00374800010d7983 */ /* 0x001f280000300800 */
[----:B-1----:R-:W2:Y:S04]  /*84c60*/  LDL.LU R16, [R1+0x198] ;  /* 0x0001980001107983 */ /* 0x002ea80000300800 */
[----:B------:R-:W2:Y:S04]  /*84c70*/  LDL R17, [R1+0x140c] ;  /* 0x00140c0001117983 */ /* 0x000ea80000100800 */
[----:B---3--:R-:W3:Y:S04]  /*84c80*/  LDL.LU R9, [R1+0x3744] ;  /* 0x0037440001097983 */ /* 0x008ee80000300800 */
[----:B------:R0:W-:Y:S04]  /*84c90*/  @P0 STG.E.U16 desc[UR8][R26.64], R3 ;  /* 0x000000031a000986 */ /* 0x0001e8000c101508 */
[----:B------:R-:W3:Y:S04]  /*84ca0*/  LDL R24, [R1+0x35dc] ;  /* 0x0035dc0001187983 */ /* 0x000ee80000100800 */
[----:B------:R-:W3:Y:S04]  /*84cb0*/  LDL R25, [R1+0x35e0] ;  /* 0x0035e00001197983 */ /* 0x000ee80000100800 */
[----:B0-----:R-:W3:Y:S04]  /*84cc0*/  LDL R27, [R1+0x35d8] ;  /* 0x0035d800011b7983 */ /* 0x001ee80000100800 */
[----:B------:R0:W-:Y:S01]  /*84cd0*/  STL [R1+0x3738], R2 ;  /* 0x0037380201007387 */ /* 0x0001e20000100800 */
[----:B----4-:R-:W-:Y:S01]  /*84ce0*/  IMAD.WIDE R18, R0, 0x2, R12 ;  /* 0x0000000200127825 */ /* 0x010fe200078e020c */
[----:B--2---:R-:W-:-:S04]  /*84cf0*/  PRMT R29, R16, 0x7632, R29 ;  /* 0x00007632101d7816 */ /* 0x004fc8000000001d */
[----:B------:R3:W-:Y:S01]  /*84d00*/  @P6 STG.E.U16 desc[UR8][R18.64], R16 ;  /* 0x0000001012006986 */ /* 0x0007e2000c101508 */
[----:B------:R-:W-:Y:S01]  /*84d10*/  ISETP.LT.AND P6, PT, R2, UR12, !P2 ;  /* 0x0000000c02007c0c */ /* 0x000fe2000d7c1270 */
[----:B------:R-:W-:Y:S01]  /*84d20*/  ULDC UR12, c[0x0][0x228] ;  /* 0x00008a00000c7ab9 */ /* 0x000fe20000000800 */
[----:B------:R-:W-:Y:S01]  /*84d30*/  VIADD R3, R17, 0x5 ;  /* 0x0000000511037836 */ /* 0x000fe20000000000 */
[----:B0-----:R-:W2:Y:S04]  /*84d40*/  LDL.LU R2, [R1+0x158] ;  /* 0x0001580001027983 */ /* 0x001ea80000300800 */
[----:B------:R0:W-:Y:S01]  /*84d50*/  STL [R1+0x373c], R11 ;  /* 0x00373c0b01007387 */ /* 0x0001e20000100800 */
[----:B---3--:R-:W-:Y:S01]  /*84d60*/  IMAD.WIDE R16, R0, 0x2, R8 ;  /* 0x0000000200107825 */ /* 0x008fe200078e0208 */
[----:B------:R-:W-:Y:S01]  /*84d70*/  ISETP.LT.AND P3, PT, R27, UR4, !P2 ;  /* 0x000000041b007c0c */ /* 0x000fe2000d761270 */
[----:B------:R-:W-:-:S02]  /*84d80*/  ULDC UR4, c[0x0][0x22c] ;  /* 0x00008b0000047ab9 */ /* 0x000fc40000000800 */
[----:B------:R-:W-:Y:S01]  /*84d90*/  IMAD.WIDE R18, R0, 0x2, R10 ;  /* 0x0000000200127825 */ /* 0x000fe200078e020a */
[----:B------:R-:W-:Y:S01]  /*84da0*/  ISETP.GE.AND P0, PT, R3, UR4, PT ;  /* 0x0000000403007c0c */ /* 0x000fe2000bf06270 */
[----:B0-----:R-:W3:Y:S01]  /*84db0*/  LDL.LU R11, [R1+0x168] ;  /* 0x00016800010b7983 */ /* 0x001ee20000300800 */
[----:B------:R-:W-:Y:S02]  /*84dc0*/  ISETP.LT.AND P4, PT, R24, UR6, !P2 ;  /* 0x0000000618007c0c */ /* 0x000fe4000d781270 */
[----:B------:R-:W-:Y:S01]  /*84dd0*/  ISETP.LT.AND P5, PT, R25, UR10, !P2 ;  /* 0x0000000a19007c0c */ /* 0x000fe2000d7a1270 */
[----:B------:R-:W4:Y:S04]  /*84de0*/  LDL R3, [R1+0x35e4] ;  /* 0x0035e40001037983 */ /* 0x000f280000100800 */
[----:B------:R0:W-:Y:S01]  /*84df0*/  @P3 STG.E.U16 desc[UR8][R16.64], R29 ;  /* 0x0000001d10003986 */ /* 0x0001e2000c101508 */
[C---:B------:R-:W-:Y:S01]  /*84e00*/  IMAD.WIDE R24, R0.reuse, 0x2, R22 ;  /* 0x0000000200187825 */ /* 0x040fe200078e0216 */
[----:B------:R-:W-:Y:S01]  /*84e10*/  PRMT R28, R7, 0x7632, R28 ;  /* 0x00007632071c7816 */ /* 0x000fe2000000001c */
[----:B------:R-:W-:Y:S01]  /*84e20*/  ULDC UR4, c[0x0][0x228] ;  /* 0x00008a0000047ab9 */ /* 0x000fe20000000800 */
[----:B------:R-:W-:Y:S01]  /*84e30*/  ULDC UR6, c[0x0][0x228] ;  /* 0x00008a0000067ab9 */ /* 0x000fe20000000800 */
[----:B------:R-:W-:Y:S01]  /*84e40*/  IMAD.WIDE R26, R0, 0x2, R20 ;  /* 0x00000002001a7825 */ /* 0x000fe200078e0214 */
[----:B------:R-:W-:Y:S01]  /*84e50*/  ULDC UR10, c[0x0][0x228] ;  /* 0x00008a00000a7ab9 */ /* 0x000fe20000000800 */
[----:B0-----:R-:W2:Y:S04]  /*84e60*/  LDL.LU R16, [R1+0x178] ;  /* 0x0001780001107983 */ /* 0x001ea80000300800 */
[----:B------:R0:W-:Y:S04]  /*84e70*/  @P4 STG.E.U16 desc[UR8][R18.64], R7 ;  /* 0x0000000712004986 */ /* 0x0001e8000c101508 */
[----:B------:R-:W4:Y:S04]  /*84e80*/  LDL R17, [R1+0x35e8] ;  /* 0x0035e80001117983 */ /* 0x000f280000100800 */
[----:B------:R1:W-:Y:S04]  /*84e90*/  @P5 STG.E.U16 desc[UR8][R24.64], R28 ;  /* 0x0000001c18005986 */ /* 0x0003e8000c101508 */
[----:B0-----:R-:W4:Y:S04]  /*84ea0*/  LDL.LU R7, [R1+0x3740] ;  /* 0x0037400001077983 */ /* 0x001f280000300800 */
[----:B------:R-:W4:Y:S04]  /*84eb0*/  LDL R19, [R1+0x35dc] ;  /* 0x0035dc0001137983 */ /* 0x000f280000100800 */
[----:B-1----:R-:W4:Y:S04]  /*84ec0*/  LDL R24, [R1+0x35d4] ;  /* 0x0035d40001187983 */ /* 0x002f280000100800 */
[----:B------:R-:W4:Y:S04]  /*84ed0*/  LDL R25, [R1+0x35d8] ;  /* 0x0035d80001197983 */ /* 0x000f280000100800 */
[----:B--2---:R0:W-:Y:S04]  /*84ee0*/  @P6 STG.E.U16 desc[UR8][R26.64], R16 ;  /* 0x000000101a006986 */ /* 0x0041e8000c101508 */
[----:B0-----:R-:W2:Y:S01]  /*84ef0*/  LDL R27, [R1+0x35ec] ;  /* 0x0035ec00011b7983 */ /* 0x001ea20000100800 */
[----:B------:R-:W-:-:S02]  /*84f00*/  PRMT R18, R16, 0x7632, R18 ;  /* 0x0000763210127816 */ /* 0x000fc40000000012 */
[----:B---3--:R-:W-:Y:S02]  /*84f10*/  PRMT R28, R11, 0x7632, R28 ;  /* 0x000076320b1c7816 */ /* 0x008fe4000000001c */
[----:B----4-:R-:W-:Y:S02]  /*84f20*/  ISETP.LT.AND P6, PT, R24, UR10, !P0 ;  /* 0x0000000a18007c0c */ /* 0x010fe4000c7c1270 */
[----:B------:R-:W-:Y:S01]  /*84f30*/  ISETP.LT.AND P5, PT, R25, UR12, !P0 ;  /* 0x0000000c19007c0c */ /* 0x000fe2000c7a1270 */
[----:B------:R-:W-:Y:S01]  /*84f40*/  STL [R1+0x3734], R13 ;  /* 0x0037340d01007387 */ /* 0x000fe20000100800 */
[----:B------:R-:W-:Y:S01]  /*84f50*/  ULDC UR10, c[0x0][0x228] ;  /* 0x00008a00000a7ab9 */ /* 0x000fe20000000800 */
[----:B------:R-:W-:Y:S01]  /*84f60*/  ULDC UR12, c[0x0][0x228] ;  /* 0x00008a00000c7ab9 */ /* 0x000fe20000000800 */
[----:B--2---:R-:W-:Y:S01]  /*84f70*/  ISETP.LT.AND P4, PT, R27, UR4, !P2 ;  /* 0x000000041b007c0c */ /* 0x004fe2000d781270 */
[----:B------:R-:W-:Y:S02]  /*84f80*/  ULDC UR4, c[0x0][0x228] ;  /* 0x00008a0000047ab9 */ /* 0x000fe40000000800 */
[----:B------:R-:W-:Y:S01]  /*84f90*/  ISETP.LT.AND P3, PT, R17, UR4, !P2 ;  /* 0x0000000411007c0c */ /* 0x000fe2000d761270 */
[C---:B------:R-:W-:Y:S01]  /*84fa0*/  IMAD.WIDE R16, R0.reuse, 0x2, R6 ;  /* 0x0000000200107825 */ /* 0x040fe200078e0206 */
[----:B------:R-:W-:Y:S01]  /*84fb0*/  ISETP.LT.AND P2, PT, R3, UR6, !P2 ;  /* 0x0000000603007c0c */ /* 0x000fe2000d741270 */
[----:B------:R-:W-:Y:S01]  /*84fc0*/  ULDC UR4, c[0x0][0x228] ;  /* 0x00008a0000047ab9 */ /* 0x000fe20000000800 */
[----:B------:R-:W-:Y:S01]  /*84fd0*/  ULDC UR6, c[0x0][0x228] ;  /* 0x00008a0000067ab9 */ /* 0x000fe20000000800 */
[----:B------:R-:W-:-:S02]  /*84fe0*/  VIADD R3, R0, UR24 ;  /* 0x0000001800037c36 */ /* 0x000fc40008000000 */
[----:B------:R-:W-:-:S03]  /*84ff0*/  IMAD.WIDE R26, R0, 0x2, R14 ;  /* 0x00000002001a7825 */ /* 0x000fc600078e020e */
[----:B------:R0:W-:Y:S01]  /*85000*/  @P4 STG.E.U16 desc[UR8][R16.64], R18 ;  /* 0x0000001210004986 */ /* 0x0001e2000c101508 */
[----:B------:R-:W-:Y:S01]  /*85010*/  ISETP.LT.AND P4, PT, R19, UR14, !P0 ;  /* 0x0000000e13007c0c */ /* 0x000fe2000c781270 */
[----:B------:R-:W-:Y:S01]  /*85020*/  IMAD.WIDE R24, R3, 0x2, R8 ;  /* 0x0000000203187825 */ /* 0x000fe200078e0208 */
[----:B------:R-:W-:-:S03]  /*85030*/  ULDC UR14, c[0x0][0x228] ;  /* 0x00008a00000e7ab9 */ /* 0x000fc60000000800 */
[----:B0-----:R-:W-:Y:S01]  /*85040*/  IMAD.WIDE R16, R0, 0x2, R4 ;  /* 0x0000000200107825 */ /* 0x001fe200078e0204 */
[----:B------:R-:W-:-:S03]  /*85050*/  PRMT R0, R2, 0x7632, R0 ;  /* 0x0000763202007816 */ /* 0x000fc60000000000 */
[C---:B------:R-:W-:Y:S01]  /*85060*/  IMAD.WIDE R18, R3.reuse, 0x2, R12 ;  /* 0x0000000203127825 */ /* 0x040fe200078e020c */
[----:B------:R0:W-:Y:S04]  /*85070*/  @P3 STG.E.U16 desc[UR8][R16.64], R11 ;  /* 0x0000000b10003986 */ /* 0x0001e8000c101508 */
[----:B------:R-:W2:Y:S04]  /*85080*/  LDL.LU R13, [R1+0x138] ;  /* 0x00013800010d7983 */ /* 0x000ea80000300800 */
[----:B------:R1:W-:Y:S04]  /*85090*/  @P2 STG.E.U16 desc[UR8][R26.64], R28 ;  /* 0x0000001c1a002986 */ /* 0x0003e8000c101508 */
[----:B0-----:R-:W3:Y:S04]  /*850a0*/  LDL.LU R11, [R1+0x373c] ;  /* 0x00373c00010b7983 */ /* 0x001ee80000300800 */
[----:B------:R0:W-:Y:S04]  /*850b0*/  @P6 STG.E.U16 desc[UR8][R18.64], R2 ;  /* 0x0000000212006986 */ /* 0x0001e8000c101508 */
[----:B-1----:R-:W4:Y:S04]  /*850c0*/  LDL.LU R26, [R1+0x148] ;  /* 0x00014800011a7983 */ /* 0x002f280000300800 */
[----:B------:R-:W2:Y:S04]  /*850d0*/  LDL R27, [R1+0x140c] ;  /* 0x00140c00011b7983 */ /* 0x000ea80000100800 */
[----:B0-----:R-:W2:Y:S04]  /*850e0*/  LDL.LU R2, [R1+0x3738] ;  /* 0x0037380001027983 */ /* 0x001ea80000300800 */
[----:B------:R0:W-:Y:S04]  /*850f0*/  @P5 STG.E.U16 desc[UR8][R24.64], R0 ;  /* 0x0000000018005986 */ /* 0x0001e8000c101508 */
[----:B------:R-:W2:Y:S04]  /*85100*/  LDL R18, [R1+0x35ec] ;  /* 0x0035ec0001127983 */ /* 0x000ea80000100800 */
[----:B------:R-:W2:Y:S04]  /*85110*/  LDL R19, [R1+0x35e8] ;  /* 0x0035e80001137983 */ /* 0x000ea80000100800 */
[----:B0-----:R-:W2:Y:S01]  /*85120*/  LDL R25, [R1+0x35e0] ;  /* 0x0035e00001197983 */ /* 0x001ea20000100800 */
[----:B---3--:R-:W-:-:S05]  /*85130*/  IMAD.WIDE R16, R3, 0x2, R10 ;  /* 0x0000000203107825 */ /* 0x008fca00078e020a */
[----:B----4-:R0:W-:Y:S01]  /*85140*/  @P4 STG.E.U16 desc[UR8][R16.64], R26 ;  /* 0x0000001a10004986 */ /* 0x0101e2000c101508 */
[----:B------:R-:W-:Y:S02]  /*85150*/  PRMT R29, R26, 0x7632, R29 ;  /* 0x000076321a1d7816 */ /* 0x000fe4000000001d */
[----:B--2---:R-:W-:Y:S01]  /*85160*/  ISETP.LT.AND P4, PT, R2, UR6, !P0 ;  /* 0x0000000602007c0c */ /* 0x004fe2000c781270 */
[----:B------:R-:W-:Y:S01]  /*85170*/  VIADD R0, R27, 0x6 ;  /* 0x000000061b007836 */ /* 0x000fe20000000000 */
[----:B------:R-:W-:Y:S02]  /*85180*/  ISETP.LT.AND P5, PT, R18, UR10, !P0 ;  /* 0x0000000a12007c0c */ /* 0x000fe4000c7a1270 */
[----:B------:R-:W-:Y:S01]  /*85190*/  ISETP.LT.AND P3, PT, R25, UR4, !P0 ;  /* 0x0000000419007c0c */ /* 0x000fe2000c761270 */
[----:B0-----:R-:W-:Y:S01]  /*851a0*/  IMAD.WIDE R16, R3, 0x2, R22 ;  /* 0x0000000203107825 */ /* 0x001fe200078e0216 */
[----:B------:R-:W-:Y:S01]  /*851b0*/  ISETP.LT.AND P6, PT, R19, UR12, !P0 ;  /* 0x0000000c13007c0c */ /* 0x000fe2000c7c1270 */
[----:B------:R-:W-:Y:S01]  /*851c0*/  ULDC UR4, c[0x0][0x22c] ;  /* 0x00008b0000047ab9 */ /* 0x000fe20000000800 */
[----:B------:R0:W-:Y:S01]  /*851d0*/  STL [R1+0x3730], R2 ;  /* 0x0037300201007387 */ /* 0x0001e20000100800 */
[----:B------:R-:W-:Y:S01]  /*851e0*/  IMAD.WIDE R18, R3, 0x2, R20 ;  /* 0x0000000203127825 */ /* 0x000fe200078e0214 */
[----:B------:R-:W-:Y:S01]  /*851f0*/  PRMT R28, R13, 0x7632, R28 ;  /* 0x000076320d1c7816 */ /* 0x000fe2000000001c */
[----:B------:R-:W-:Y:S01]  /*85200*/  ULDC UR6, c[0x0][0x228] ;  /* 0x00008a0000067ab9 */ /* 0x000fe20000000800 */
[----:B------:R-:W-:Y:S01]  /*85210*/  ISETP.GE.AND P2, PT, R0, UR4, PT ;  /* 0x0000000400007c0c */ /* 0x000fe2000bf46270 */
[C---:B------:R-:W-:Y:S01]  /*85220*/  IMAD.WIDE R24, R3.reuse, 0x2, R6 ;  /* 0x0000000203187825 */ /* 0x040fe200078e0206 */
[----:B------:R-:W-:Y:S01]  /*85230*/  ULDC UR4, c[0x0][0x228] ;  /* 0x00008a0000047ab9 */ /* 0x000fe20000000800 */
[----:B------:R-:W-:Y:S01]  /*85240*/  ULDC UR10, c[0x0][0x228] ;  /* 0x00008a00000a7ab9 */ /* 0x000fe20000000800 */
[----:B------:R-:W-:Y:S01]  /*85250*/  ULDC UR12, c[0x0][0x228] ;  /* 0x00008a00000c7ab9 */ /* 0x000fe20000000800 */
[----:B------:R1:W-:Y:S04]  /*85260*/  @P3 STG.E.U16 desc[UR8][R16.64], R29 ;  /* 0x0000001d10003986 */ /* 0x0003e8000c101508 */
[----:B0-----:R-:W2:Y:S04]  /*85270*/  LDL.LU R2, [R1+0x19c] ;  /* 0x00019c0001027983 */ /* 0x001ea80000300800 */
[----:B------:R-:W3:Y:S04]  /*85280*/  LDL R0, [R1+0x35d8] ;  /* 0x0035d80001007983 */ /* 0x000ee80000100800 */
[----:B-1----:R-:W4:Y:S04]  /*85290*/  LDL.LU R16, [R1+0x128] ;  /* 0x0001280001107983 */ /* 0x002f280000300800 */
[----:B------:R-:W2:Y:S04]  /*852a0*/  LDL R17, [R1+0x140c] ;  /* 0x00140c0001117983 */ /* 0x000ea80000100800 */
[----:B------:R0:W-:Y:S04]  /*852b0*/  @P4 STG.E.U16 desc[UR8][R18.64], R13 ;  /* 0x0000000d12004986 */ /* 0x0001e8000c101508 */
[----:B------:R1:W-:Y:S04]  /*852c0*/  @P5 STG.E.U16 desc[UR8][R24.64], R28 ;  /* 0x0000001c18005986 */ /* 0x0003e8000c101508 */
[----:B0-----:R-:W2:Y:S04]  /*852d0*/  LDL.LU R13, [R1+0x3734] ;  /* 0x00373400010d7983 */ /* 0x001ea80000300800 */
[----:B-1----:R-:W2:Y:S04]  /*852e0*/  LDL R25, [R1+0x35e4] ;  /* 0x0035e40001197983 */ /* 0x002ea80000100800 */
[----:B------:R-:W2:Y:S04]  /*852f0*/  LDL R18, [R1+0x35d4] ;  /* 0x0035d40001127983 */ /* 0x000ea80000100800 */
[----:B------:R-:W2:Y:S01]  /*85300*/  LDL R19, [R1+0x35dc] ;  /* 0x0035dc0001137983 */ /* 0x000ea20000100800 */
[----:B------:R-:W-:-:S03]  /*85310*/  IMAD.WIDE R26, R3, 0x2, R4 ;  /* 0x00000002031a7825 */ /* 0x000fc600078e0204 */
[----:B------:R-:W-:Y:S01]  /*85320*/  STL [R1+0x3724], R12 ;  /* 0x0037240c01007387 */ /* 0x000fe20000100800 */
[----:B---3--:R-:W-:Y:S01]  /*85330*/  ISETP.LT.AND P5, PT, R0, UR10, !P2 ;  /* 0x0000000a00007c0c */ /* 0x008fe2000d7a1270 */
[----:B------:R-:W-:Y:S01]  /*85340*/  VIADD R0, R3, UR24 ;  /* 0x0000001803007c36 */ /* 0x000fe20008000000 */
[----:B------:R-:W-:Y:S01]  /*85350*/  ULDC UR10, c[0x0][0x228] ;  /* 0x00008a00000a7ab9 */ /* 0x000fe20000000800 */
[----:B----4-:R0:W-:Y:S01]  /*85360*/  @P6 STG.E.U16 desc[UR8][R26.64], R16 ;  /* 0x000000101a006986 */ /* 0x0101e2000c101508 */
[----:B------:R-:W-:Y:S01]  /*85370*/  PRMT R29, R16, 0x7632, R29 ;  /* 0x00007632101d7816 */ /* 0x000fe2000000001d */
[----:B--2---:R-:W-:Y:S01]  /*85380*/  VIADD R28, R17, 0x7 ;  /* 0x00000007111c7836 */ /* 0x004fe20000000000 */
[----:B------:R-:W-:Y:S02]  /*85390*/  ISETP.LT.AND P3, PT, R25, UR4, !P0 ;  /* 0x0000000419007c0c */ /* 0x000fe4000c761270 */
        /* <DEDUP_REMOVED lines=33> */
[----:B---3--:R-:W-:Y:S01]  /*855b0*/  ISETP.LT.AND P5, PT, R2, UR6, !P2 ;  /* 0x0000000602007c0c */ /* 0x008fe2000d7a1270 */
[----:B------:R1:W-:Y:S01]  /*855c0*/  STL [R1+0x371c], R2 ;  /* 0x00371c0201007387 */ /* 0x0003e20000100800 */
[----:B------:R-:W-:Y:S01]  /*855d0*/  PRMT R12, R9, 0x7632, R12 ;  /* 0x00007632090c7816 */ /* 0x000fe2000000000c */
[C---:B0-----:R-:W-:Y:S01]  /*855e0*/  IMAD.WIDE R26, R0.reuse, 0x2, R4 ;  /* 0x00000002001a7825 */ /* 0x041fe200078e0204 */
[----:B------:R-:W-:Y:S01]  /*855f0*/  ISETP.LT.AND P6, PT, R17, UR4, !P2 ;  /* 0x0000000411007c0c */ /* 0x000fe2000d7c1270 */
[----:B------:R-:W-:Y:S01]  /*85600*/  ULDC UR4, c[0x0][0x228] ;  /* 0x00008a0000047ab9 */ /* 0x000fe20000000800 */
[----:B------:R-:W-:Y:S01]  /*85610*/  ISETP.LT.AND P2, PT, R19, UR14, !P2 ;  /* 0x0000000e13007c0c */ /* 0x000fe2000d741270 */
[C---:B------:R-:W-:Y:S01]  /*85620*/  IMAD.WIDE R16, R0.reuse, 0x2, R22 ;  /* 0x0000000200107825 */ /* 0x040fe200078e0216 */
[----:B------:R-:W-:Y:S01]  /*85630*/  PRMT R3, R13, 0x7632, R3 ;  /* 0x000076320d037816 */ /* 0x000fe20000000003 */
[----:B------:R-:W-:Y:S01]  /*85640*/  ULDC UR6, c[0x0][0x228] ;  /* 0x00008a0000067ab9 */ /* 0x000fe20000000800 */
[----:B------:R-:W-:Y:S01]  /*85650*/  ULDC UR14, c[0x0][0x228] ;  /* 0x00008a00000e7ab9 */ /* 0x000fe20000000800 */
[C---:B------:R-:W-:Y:S01]  /*85660*/  IMAD.WIDE R18, R0.reuse, 0x2, R20 ;  /* 0x0000000200127825 */ /* 0x040fe200078e0214 */
        /* <DEDUP_REMOVED lines=16> */
[----:B------:R-:W-:-:S04]  /*85770*/  IMAD.WIDE R28, R0, 0x2, R14 ;  /* 0x00000002001c7825 */ /* 0x000fc800078e020e */
[----:B------:R-:W-:Y:S01]  /*85780*/  VIADD R0, R0, UR24 ;  /* 0x0000001800007c36 */ /* 0x000fe20008000000 */
[----:B------:R2:W-:Y:S02]  /*85790*/  @P2 STG.E.U16 desc[UR8][R28.64], R3 ;  /* 0x000000031c002986 */ /* 0x0005e4000c101508 */
[----:B--2---:R-:W-:Y:S02]  /*857a0*/  PRMT R29, R2, 0x7632, R29 ;  /* 0x00007632021d7816 */ /* 0x004fe4000000001d */
[----:B----4-:R-:W-:Y:S01]  /*857b0*/  ISETP.LT.AND P6, PT, R16, UR12, !P0 ;  /* 0x0000000c10007c0c */ /* 0x010fe2000c7c1270 */
[----:B------:R-:W-:Y:S01]  /*857c0*/  ULDC UR12, c[0x0][0x228] ;  /* 0x00008a00000c7ab9 */ /* 0x000fe20000000800 */
[----:B------:R-:W-:Y:S01]  /*857d0*/  VIADD R3, R17, 0x8 ;  /* 0x0000000811037836 */ /* 0x000fe20000000000 */
[----:B---3--:R-:W-:Y:S01]  /*857e0*/  ISETP.LT.AND P4, PT, R18, UR6, !P0 ;  /* 0x0000000612007c0c */ /* 0x008fe2000c781270 */
[----:B------:R-:W-:Y:S01]  /*857f0*/  ULDC UR6, c[0x0][0x228] ;  /* 0x00008a0000067ab9 */ /* 0x000fe20000000800 */
[----:B------:R-:W-:Y:S01]  /*85800*/  ISETP.LT.AND P5, PT, R19, UR10, !P0 ;  /* 0x0000000a13007c0c */ /* 0x000fe2000c7a1270 */
[C---:B------:R-:W-:Y:S01]  /*85810*/  IMAD.WIDE R18, R0.reuse, 0x2, R8 ;  /* 0x0000000200127825 */ /* 0x040fe200078e0208 */
[----:B------:R-:W-:Y:S01]  /*85820*/  ISETP.LT.AND P3, PT, R25, UR4, !P0 ;  /* 0x0000000419007c0c */ /* 0x000fe2000c761270 */
[----:B------:R-:W-:Y:S01]  /*85830*/  ULDC UR4, c[0x0][0x22c] ;  /* 0x00008b0000047ab9 */ /* 0x000fe20000000800 */
[----:B------:R0:W-:Y:S01]  /*85840*/  STL [R1+0x3714], R13 ;  /* 0x0037140d01007387 */ /* 0x0001e20000100800 */
[C---:B------:R-:W-:Y:S01]  /*85850*/  IMAD.WIDE R16, R0.reuse, 0x2, R12 ;  /* 0x0000000200107825 */ /* 0x040fe200078e020c */
        /* <DEDUP_REMOVED lines=42> */
[----:B-1----:R-:W4:Y:S04]  /*85b00*/  LDL.LU R16, [R1+0x110] ;  /* 0x0001100001107983 */ /* 0x002f280000300800 */
[----:B------:R-:W4:Y:S04]  /*85b10*/  LDL R17, [R1+0x140c] ;  /* 0x00140c0001117983 */ /* 0x000f280000100800 */
[----:B---3--:R-:W3:Y:S04]  /*85b20*/  LDL.LU R9, [R1+0x3710] ;  /* 0x0037100001097983 */ /* 0x008ee80000300800 */
[----:B------:R0:W-:Y:S04]  /*85b30*/  @P0 STG.E.U16 desc[UR8][R26.64], R0 ;  /* 0x000000001a000986 */ /* 0x0001e8000c101508 */
[----:B------:R-:W3:Y:S04]  /*85b40*/  LDL R24, [R1+0x35dc] ;  /* 0x0035dc0001187983 */ /* 0x000ee80000100800 */
[----:B------:R-:W3:Y:S04]  /*85b50*/  LDL R25, [R1+0x35e0] ;  /* 0x0035e00001197983 */ /* 0x000ee80000100800 */
[----:B0-----:R-:W3:Y:S04]  /*85b60*/  LDL R27, [R1+0x35d8] ;  /* 0x0035d800011b7983 */ /* 0x001ee80000100800 */
[----:B------:R0:W-:Y:S01]  /*85b70*/  STL [R1+0x3704], R2 ;  /* 0x0037040201007387 */ /* 0x0001e20000100800 */
[----:B--2---:R-:W-:Y:S01]  /*85b80*/  PRMT R28, R7, 0x7632, R28 ;  /* 0x00007632071c7816 */ /* 0x004fe2000000001c */
[----:B----4-:R-:W-:Y:S01]  /*85b90*/  IMAD.WIDE R18, R3, 0x2, R12 ;  /* 0x0000000203127825 */ /* 0x010fe200078e020c */
[----:B------:R-:W-:-:S04]  /*85ba0*/  PRMT R29, R16, 0x7632, R29 ;  /* 0x00007632101d7816 */ /* 0x000fc8000000001d */
[----:B------:R1:W-:Y:S01]  /*85bb0*/  @P6 STG.E.U16 desc[UR8][R18.64], R16 ;  /* 0x0000001012006986 */ /* 0x0003e2000c101508 */
[----:B------:R-:W-:Y:S01]  /*85bc0*/  VIADD R0, R17, 0x9 ;  /* 0x0000000911007836 */ /* 0x000fe20000000000 */
[----:B------:R-:W-:Y:S01]  /*85bd0*/  ISETP.LT.AND P6, PT, R2, UR12, !P2 ;  /* 0x0000000c02007c0c */ /* 0x000fe2000d7c1270 */
[----:B------:R-:W-:Y:S01]  /*85be0*/  ULDC UR12, c[0x0][0x228] ;  /* 0x00008a00000c7ab9 */ /* 0x000fe20000000800 */
[----:B0-----:R-:W2:Y:S01]  /*85bf0*/  LDL.LU R2, [R1+0xd0] ;  /* 0x0000d00001027983 */ /* 0x001ea20000300800 */
[----:B---3--:R-:W-:Y:S02]  /*85c00*/  ISETP.LT.AND P4, PT, R24, UR6, !P2 ;  /* 0x0000000618007c0c */ /* 0x008fe4000d781270 */
[----:B------:R-:W-:Y:S02]  /*85c10*/  ISETP.LT.AND P5, PT, R25, UR10, !P2 ;  /* 0x0000000a19007c0c */ /* 0x000fe4000d7a1270 */
[----:B------:R-:W-:Y:S01]  /*85c20*/  ISETP.LT.AND P3, PT, R27, UR4, !P2 ;  /* 0x000000041b007c0c */ /* 0x000fe2000d761270 */
[C---:B-1----:R-:W-:Y:S01]  /*85c30*/  IMAD.WIDE R16, R3.reuse, 0x2, R8 ;  /* 0x0000000203107825 */ /* 0x042fe200078e0208 */
[----:B------:R0:W-:Y:S01]  /*85c40*/  STL [R1+0x3708], R11 ;  /* 0x0037080b01007387 */ /* 0x0001e20000100800 */
[----:B------:R-:W-:Y:S01]  /*85c50*/  ULDC UR4, c[0x0][0x22c] ;  /* 0x00008b0000047ab9 */ /* 0x000fe20000000800 */
[----:B------:R-:W-:Y:S01]  /*85c60*/  ULDC UR6, c[0x0][0x228] ;  /* 0x00008a0000067ab9 */ /* 0x000fe20000000800 */
[----:B------:R-:W-:Y:S01]  /*85c70*/  IMAD.WIDE R18, R3, 0x2, R10 ;  /* 0x0000000203127825 */ /* 0x000fe200078e020a */
[----:B------:R-:W-:-:S03]  /*85c80*/  ULDC UR10, c[0x0][0x228] ;  /* 0x00008a00000a7ab9 */ /* 0x000fc60000000800 */
[C---:B------:R-:W-:Y:S01]  /*85c90*/  IMAD.WIDE R24, R3.reuse, 0x2, R22 ;  /* 0x0000000203187825 */ /* 0x040fe200078e0216 */
[----:B0-----:R-:W3:Y:S04]  /*85ca0*/  LDL.LU R11, [R1+0xe0] ;  /* 0x0000e000010b7983 */ /* 0x001ee80000300800 */
[----:B------:R0:W-:Y:S04]  /*85cb0*/  @P3 STG.E.U16 desc[UR8][R16.64], R29 ;  /* 0x0000001d10003986 */ /* 0x0001e8000c101508 */
[----:B------:R1:W-:Y:S04]  /*85cc0*/  @P4 STG.E.U16 desc[UR8][R18.64], R7 ;  /* 0x0000000712004986 */ /* 0x0003e8000c101508 */
[----:B------:R4:W-:Y:S04]  /*85cd0*/  @P5 STG.E.U16 desc[UR8][R24.64], R28 ;  /* 0x0000001c18005986 */ /* 0x0009e8000c101508 */
[----:B0-----:R-:W2:Y:S04]  /*85ce0*/  LDL R16, [R1+0x35d8] ;  /* 0x0035d80001107983 */ /* 0x001ea80000100800 */
[----:B------:R-:W3:Y:S04]  /*85cf0*/  LDL R29, [R1+0x35dc] ;  /* 0x0035dc00011d7983 */ /* 0x000ee80000100800 */
[----:B-1----:R-:W3:Y:S04]  /*85d00*/  LDL.LU R7, [R1+0x370c] ;  /* 0x00370c0001077983 */ /* 0x002ee80000300800 */
[----:B------:R-:W3:Y:S04]  /*85d10*/  LDL.LU R18, [R1+0xf0] ;  /* 0x0000f00001127983 */ /* 0x000ee80000300800 */
[----:B----4-:R-:W4:Y:S04]  /*85d20*/  LDL R28, [R1+0x35ec] ;  /* 0x0035ec00011c7983 */ /* 0x010f280000100800 */
[----:B------:R-:W3:Y:S04]  /*85d30*/  LDL R19, [R1+0x35e8] ;  /* 0x0035e80001137983 */ /* 0x000ee80000100800 */
[----:B------:R-:W3:Y:S04]  /*85d40*/  LDL R24, [R1+0x35e4] ;  /* 0x0035e40001187983 */ /* 0x000ee80000100800 */
[----:B------:R-:W3:Y:S01]  /*85d50*/  LDL R25, [R1+0x35d4] ;  /* 0x0035d40001197983 */ /* 0x000ee20000100800 */
[----:B------:R-:W-:Y:S01]  /*85d60*/  ISETP.GE.AND P0, PT, R0, UR4, PT ;  /* 0x0000000400007c0c */ /* 0x000fe2000bf06270 */
[----:B------:R-:W-:Y:S01]  /*85d70*/  ULDC UR4, c[0x0][0x228] ;  /* 0x00008a0000047ab9 */ /* 0x000fe20000000800 */
[----:B------:R-:W-:Y:S01]  /*85d80*/  IMAD.WIDE R26, R3, 0x2, R20 ;  /* 0x00000002031a7825 */ /* 0x000fe200078e0214 */
[----:B------:R-:W-:Y:S01]  /*85d90*/  STL [R1+0x3700], R15 ;  /* 0x0037000f01007387 */ /* 0x000fe20000100800 */
[----:B--2---:R-:W-:-:S02]  /*85da0*/  ISETP.LT.AND P5, PT, R16, UR12, !P0 ;  /* 0x0000000c10007c0c */ /* 0x004fc4000c7a1270 */
[----:B------:R-:W-:Y:S01]  /*85db0*/  VIADD R16, R3, UR24 ;  /* 0x0000001803107c36 */ /* 0x000fe20008000000 */
[----:B------:R-:W-:Y:S01]  /*85dc0*/  ULDC UR12, c[0x0][0x228] ;  /* 0x00008a00000c7ab9 */ /* 0x000fe20000000800 */
[----:B----4-:R-:W-:Y:S01]  /*85dd0*/  ISETP.LT.AND P4, PT, R28, UR4, !P2 ;  /* 0x000000041c007c0c */ /* 0x010fe2000d781270 */
[----:B------:R-:W-:Y:S01]  /*85de0*/  ULDC UR4, c[0x0][0x228] ;  /* 0x00008a0000047ab9 */ /* 0x000fe20000000800 */
[----:B---3--:R0:W-:Y:S01]  /*85df0*/  @P6 STG.E.U16 desc[UR8][R26.64], R18 ;  /* 0x000000121a006986 */ /* 0x0081e2000c101508 */
[----:B------:R-:W-:Y:S02]  /*85e00*/  PRMT R0, R18, 0x7632, R0 ;  /* 0x0000763212007816 */ /* 0x000fe40000000000 */
[----:B------:R-:W-:Y:S01]  /*85e10*/  ISETP.LT.AND P3, PT, R19, UR4, !P2 ;  /* 0x0000000413007c0c */ /* 0x000fe2000d761270 */
[----:B------:R-:W-:Y:S01]  /*85e20*/  ULDC UR4, c[0x0][0x228] ;  /* 0x00008a0000047ab9 */ /* 0x000fe20000000800 */
[----:B------:R-:W-:Y:S01]  /*85e30*/  ISETP.LT.AND P2, PT, R24, UR6, !P2 ;  /* 0x0000000618007c0c */ /* 0x000fe2000d741270 */
[----:B------:R-:W-:Y:S01]  /*85e40*/  ULDC UR6, c[0x0][0x228] ;  /* 0x00008a0000067ab9 */ /* 0x000fe20000000800 */
[----:B------:R-:W-:Y:S01]  /*85e50*/  ISETP.LT.AND P6, PT, R25, UR10, !P0 ;  /* 0x0000000a19007c0c */ /* 0x000fe2000c7c1270 */
[----:B0-----:R-:W-:Y:S01]  /*85e60*/  IMAD.WIDE R18, R3, 0x2, R6 ;  /* 0x0000000203127825 */ /* 0x001fe200078e0206 */
[----:B------:R-:W-:-:S04]  /*85e70*/  ULDC UR10, c[0x0][0x228] ;  /* 0x00008a00000a7ab9 */ /* 0x000fc80000000800 */
[----:B------:R0:W-:Y:S01]  /*85e80*/  @P4 STG.E.U16 desc[UR8][R18.64], R0 ;  /* 0x0000000012004986 */ /* 0x0001e2000c101508 */
[----:B------:R-:W-:Y:S01]  /*85e90*/  ISETP.LT.AND P4, PT, R29, UR14, !P0 ;  /* 0x0000000e1d007c0c */ /* 0x000fe2000c781270 */
[----:B------:R-:W-:Y:S01]  /*85ea0*/  IMAD.WIDE R28, R3, 0x2, R14 ;  /* 0x00000002031c7825 */ /* 0x000fe200078e020e */
[----:B------:R-:W-:Y:S01]  /*85eb0*/  ULDC UR14, c[0x0][0x228] ;  /* 0x00008a00000e7ab9 */ /* 0x000fe20000000800 */
[----:B------:R-:W2:Y:S02]  /*85ec0*/  LDL.LU R15, [R1+0xb0] ;  /* 0x0000b000010f7983 */ /* 0x000ea40000300800 */
[----:B------:R-:W-:-:S04]  /*85ed0*/  IMAD.WIDE R26, R16, 0x2, R12 ;  /* 0x00000002101a7825 */ /* 0x000fc800078e020c */
[----:B0-----:R-:W-:Y:S01]  /*85ee0*/  IMAD.WIDE R18, R3, 0x2, R4 ;  /* 0x0000000203127825 */ /* 0x001fe200078e0204 */
[----:B------:R-:W-:Y:S02]  /*85ef0*/  PRMT R3, R11, 0x7632, R3 ;  /* 0x000076320b037816 */ /* 0x000fe40000000003 */
[----:B------:R-:W-:Y:S01]  /*85f00*/  PRMT R0, R2, 0x7632, R0 ;  /* 0x0000763202007816 */ /* 0x000fe20000000000 */
[C---:B------:R-:W-:Y:S01]  /*85f10*/  IMAD.WIDE R24, R16.reuse, 0x2, R8 ;  /* 0x0000000210187825 */ /* 0x040fe200078e0208 */
        /* <DEDUP_REMOVED lines=10> */
[----:B0-----:R-:W3:Y:S01]  /*85fc0*/  LDL R25, [R1+0x35e0] ;  /* 0x0035e00001197983 */ /* 0x001ee20000100800 */
[----:B--2---:R-:W-:Y:S01]  /*85fd0*/  PRMT R3, R15, 0x7632, R3 ;  /* 0x000076320f037816 */ /* 0x004fe20000000003 */
[----:B----4-:R-:W-:-:S05]  /*85fe0*/  IMAD.WIDE R18, R16, 0x2, R10 ;  /* 0x0000000210127825 */ /* 0x010fca00078e020a */
[----:B------:R0:W-:Y:S01]  /*85ff0*/  @P4 STG.E.U16 desc[UR8][R18.64], R28 ;  /* 0x0000001c12004986 */ /* 0x0001e2000c101508 */
[----:B------:R-:W-:Y:S02]  /*86000*/  PRMT R17, R28, 0x7632, R17 ;  /* 0x000076321c117816 */ /* 0x000fe40000000011 */
[----:B---3--:R-:W-:Y:S01]  /*86010*/  ISETP.LT.AND P4, PT, R2, UR6, !P0 ;  /* 0x0000000602007c0c */ /* 0x008fe2000c781270 */
[----:B------:R-:W-:Y:S01]  /*86020*/  VIADD R0, R29, 0xa ;  /* 0x0000000a1d007836 */ /* 0x000fe20000000000 */
[----:B------:R1:W-:Y:S01]  /*86030*/  STL [R1+0x36fc], R2 ;  /* 0x0036fc0201007387 */ /* 0x0003e20000100800 */
[----:B------:R-:W-:Y:S01]  /*86040*/  ULDC UR6, c[0x0][0x228] ;  /* 0x00008a0000067ab9 */ /* 0x000fe20000000800 */
[C---:B0-----:R-:W-:Y:S02]  /*86050*/  IMAD.WIDE R18, R16.reuse, 0x2, R22 ;  /* 0x0000000210127825 */ /* 0x041fe400078e0216 */
[----:B-1----:R-:W2:Y:S01]  /*86060*/  LDL.LU R2, [R1+0x114] ;  /* 0x0001140001027983 */ /* 0x002ea20000300800 */
[----:B------:R-:W-:Y:S01]  /*86070*/  ISETP.LT.AND P3, PT, R25, UR4, !P0 ;  /* 0x0000000419007c0c */ /* 0x000fe2000c761270 */
[----:B------:R-:W-:Y:S01]  /*86080*/  ULDC UR4, c[0x0][0x22c] ;  /* 0x00008b0000047ab9 */ /* 0x000fe20000000800 */
[----:B------:R-:W-:Y:S01]  /*86090*/  IMAD.WIDE R24, R16, 0x2, R20 ;  /* 0x0000000210187825 */ /* 0x000fe200078e0214 */
[----:B------:R-:W-:Y:S01]  /*860a0*/  ISETP.GE.AND P2, PT, R0, UR4, PT ;  /* 0x0000000400007c0c */ /* 0x000fe2000bf46270 */
[----:B------:R-:W-:Y:S01]  /*860b0*/  ULDC UR4, c[0x0][0x228] ;  /* 0x00008a0000047ab9 */ /* 0x000fe20000000800 */
[----:B------:R-:W3:Y:S08]  /*860c0*/  LDL R0, [R1+0x35dc] ;  /* 0x0035dc0001007983 */ /* 0x000ef00000100800 */
[----:B------:R0:W-:Y:S04]  /*860d0*/  @P3 STG.E.U16 desc[UR8][R18.64], R17 ;  /* 0x0000001112003986 */ /* 0x0001e8000c101508 */
[----:B------:R1:W-:Y:S04]  /*860e0*/  @P4 STG.E.U16 desc[UR8][R24.64], R15 ;  /* 0x0000000f18004986 */ /* 0x0003e8000c101508 */
[----:B0-----:R-:W4:Y:S04]  /*860f0*/  LDL R17, [R1+0x35d8] ;  /* 0x0035d80001117983 */ /* 0x001f280000100800 */
[----:B------:R-:W2:Y:S04]  /*86100*/  LDL.LU R18, [R1+0xa0] ;  /* 0x0000a00001127983 */ /* 0x000ea80000300800 */
[----:B------:R-:W3:Y:S04]  /*86110*/  LDL R19, [R1+0x140c] ;  /* 0x00140c0001137983 */ /* 0x000ee80000100800 */
[----:B-1----:R-:W3:Y:S04]  /*86120*/  LDL.LU R15, [R1+0x3700] ;  /* 0x00370000010f7983 */ /* 0x002ee80000300800 */
[----:B------:R-:W3:Y:S04]  /*86130*/  LDL R24, [R1+0x35e4] ;  /* 0x0035e40001187983 */ /* 0x000ee80000100800 */
[----:B------:R-:W3:Y:S01]  /*86140*/  LDL R25, [R1+0x35d4] ;  /* 0x0035d40001197983 */ /* 0x000ee20000100800 */
[----:B------:R-:W-:-:S02]  /*86150*/  ISETP.LT.AND P5, PT, R26, UR10, !P0 ;  /* 0x0000000a1a007c0c */ /* 0x000fc4000c7a1270 */
[----:B------:R-:W-:Y:S01]  /*86160*/  ISETP.LT.AND P6, PT, R27, UR12, !P0 ;  /* 0x0000000c1b007c0c */ /* 0x000fe2000c7c1270 */
[C---:B------:R-:W-:Y:S01]  /*86170*/  IMAD.WIDE R26, R16.reuse, 0x2, R6 ;  /* 0x00000002101a7825 */ /* 0x040fe200078e0206 */
[----:B------:R-:W-:Y:S01]  /*86180*/  ULDC UR12, c[0x0][0x228] ;  /* 0x00008a00000c7ab9 */ /* 0x000fe20000000800 */
[----:B------:R-:W-:Y:S02]  /*86190*/  ULDC UR10, c[0x0][0x228] ;  /* 0x00008a00000a7ab9 */ /* 0x000fe40000000800 */
[----:B------:R-:W-:-:S06]  /*861a0*/  IMAD.WIDE R28, R16, 0x2, R4 ;  /* 0x00000002101c7825 */ /* 0x000fcc00078e0204 */
[----:B------:R0:W-:Y:S04]  /*861b0*/  @P5 STG.E.U16 desc[UR8][R26.64], R3 ;  /* 0x000000031a005986 */ /* 0x0001e8000c101508 */
[----:B------:R-:W-:Y:S04]  /*861c0*/  STL [R1+0x36f0], R12 ;  /* 0x0036f00c01007387 */ /* 0x000fe80000100800 */
[----:B------:R-:W-:Y:S01]  /*861d0*/  STL [R1+0x36ec], R13 ;  /* 0x0036ec0d01007387 */ /* 0x000fe20000100800 */
[----:B----4-:R-:W-:Y:S01]  /*861e0*/  ISETP.LT.AND P5, PT, R17, UR10, !P2 ;  /* 0x0000000a11007c0c */ /* 0x010fe2000d7a1270 */
[----:B------:R-:W-:-:S02]  /*861f0*/  ULDC UR10, c[0x0][0x228] ;  /* 0x00008a00000a7ab9 */ /* 0x000fc40000000800 */
[----:B--2---:R1:W-:Y:S01]  /*86200*/  @P6 STG.E.U16 desc[UR8][R28.64], R18 ;  /* 0x000000121c006986 */ /* 0x0043e2000c101508 */
[----:B---3--:R-:W-:Y:S01]  /*86210*/  ISETP.LT.AND P6, PT, R0, UR12, !P2 ;  /* 0x0000000c00007c0c */ /* 0x008fe2000d7c1270 */
[----:B------:R-:W-:Y:S01]  /*86220*/  VIADD R0, R16, UR24 ;  /* 0x0000001810007c36 */ /* 0x000fe20008000000 */
[----:B------:R-:W-:Y:S01]  /*86230*/  ULDC UR12, c[0x0][0x228] ;  /* 0x00008a00000c7ab9 */ /* 0x000fe20000000800 */
[----:B0-----:R-:W-:Y:S01]  /*86240*/  VIADD R3, R19, 0xb ;  /* 0x0000000b13037836 */ /* 0x001fe20000000000 */
[----:B------:R-:W-:Y:S02]  /*86250*/  ISETP.LT.AND P3, PT, R24, UR4, !P0 ;  /* 0x0000000418007c0c */ /* 0x000fe4000c761270 */
[----:B------:R-:W-:Y:S01]  /*86260*/  ISETP.LT.AND P4, PT, R25, UR6, !P2 ;  /* 0x0000000619007c0c */ /* 0x000fe2000d781270 */
[----:B------:R-:W-:Y:S01]  /*86270*/  IMAD.WIDE R16, R16, 0x2, R14 ;  /* 0x0000000210107825 */ /* 0x000fe200078e020e */
[----:B-1----:R-:W-:Y:S01]  /*86280*/  PRMT R29, R18, 0x7632, R29 ;  /* 0x00007632121d7816 */ /* 0x002fe2000000001d */
[----:B------:R-:W-:Y:S01]  /*86290*/  ULDC UR4, c[0x0][0x22c] ;  /* 0x00008b0000047ab9 */ /* 0x000fe20000000800 */
[----:B------:R-:W-:Y:S01]  /*862a0*/  PRMT R28, R2, 0x7632, R28 ;  /* 0x00007632021c7816 */ /* 0x000fe2000000001c */
[C---:B------:R-:W-:Y:S01]  /*862b0*/  IMAD.WIDE R18, R0.reuse, 0x2, R12 ;  /* 0x0000000200127825 */ /* 0x040fe200078e020c */
[----:B------:R-:W-:Y:S01]  /*862c0*/  ULDC UR6, c[0x0][0x228] ;  /* 0x00008a0000067ab9 */ /* 0x000fe20000000800 */
[----:B------:R-:W2:Y:S02]  /*862d0*/  LDL.LU R13, [R1+0xe4] ;  /* 0x0000e400010d7983 */ /* 0x000ea40000300800 */
[----:B------:R-:W-:-:S02]  /*862e0*/  IMAD.WIDE R24, R0, 0x2, R8 ;  /* 0x0000000200187825 */ /* 0x000fc400078e0208 */
[----:B------:R-:W-:Y:S04]  /*862f0*/  STL [R1+0x36f8], R8 ;  /* 0x0036f80801007387 */ /* 0x000fe80000100800 */
[----:B------:R0:W-:Y:S04]  /*86300*/  STL [R1+0x36f4], R9 ;  /* 0x0036f40901007387 */ /* 0x0001e80000100800 */
[----:B------:R1:W-:Y:S04]  /*86310*/  @P3 STG.E.U16 desc[UR8][R16.64], R29 ;  /* 0x0000001d10003986 */ /* 0x0003e8000c101508 */
[----:B------:R3:W-:Y:S04]  /*86320*/  @P4 STG.E.U16 desc[UR8][R18.64], R2 ;  /* 0x0000000212004986 */ /* 0x0007e8000c101508 */
[----:B0-----:R-:W4:Y:S04]  /*86330*/  LDL.LU R9, [R1+0xf4] ;  /* 0x0000f40001097983 */ /* 0x001f280000300800 */
[----:B-1----:R-:W4:Y:S04]  /*86340*/  LDL R29, [R1+0x35e8] ;  /* 0x0035e800011d7983 */ /* 0x002f280000100800 */
[----:B------:R-:W4:Y:S04]  /*86350*/  LDL R16, [R1+0x35e4] ;  /* 0x0035e40001107983 */ /* 0x000f280000100800 */
[----:B------:R-:W4:Y:S04]  /*86360*/  LDL.LU R17, [R1+0x104] ;  /* 0x0001040001117983 */ /* 0x000f280000300800 */
[----:B---3--:R-:W3:Y:S04]  /*86370*/  LDL.LU R2, [R1+0x36fc] ;  /* 0x0036fc0001027983 */ /* 0x008ee80000300800 */
[----:B------:R-:W3:Y:S04]  /*86380*/  LDL R18, [R1+0x35e0] ;  /* 0x0035e00001127983 */ /* 0x000ee80000100800 */
[----:B------:R-:W3:Y:S01]  /*86390*/  LDL R19, [R1+0x35ec] ;  /* 0x0035ec0001137983 */ /* 0x000ee20000100800 */
[C---:B------:R-:W-:Y:S01]  /*863a0*/  IMAD.WIDE R26, R0.reuse, 0x2, R10 ;  /* 0x00000002001a7825 */ /* 0x040fe200078e020a */
[----:B------:R-:W-:Y:S01]  /*863b0*/  ISETP.GE.AND P0, PT, R3, UR4, PT ;  /* 0x0000000403007c0c */ /* 0x000fe2000bf06270 */
[----:B------:R-:W-:Y:S01]  /*863c0*/  ULDC UR4, c[0x0][0x228] ;  /* 0x00008a0000047ab9 */ /* 0x000fe20000000800 */
[----:B------:R0:W-:Y:S02]  /*863d0*/  @P5 STG.E.U16 desc[UR8][R24.64], R28 ;  /* 0x0000001c18005986 */ /* 0x0001e4000c101508 */
[----:B0-----:R-:W-:Y:S01]  /*863e0*/  IMAD.WIDE R24, R0, 0x2, R6 ;  /* 0x0000000200187825 */ /* 0x001fe200078e0206 */
[----:B--2---:R-:W-:-:S02]  /*863f0*/  PRMT R3, R13, 0x7632, R3 ;  /* 0x000076320d037816 */ /* 0x004fc40000000003 */
[----:B----4-:R-:W-:Y:S01]  /*86400*/  ISETP.LT.AND P3, PT, R29, UR12, !P2 ;  /* 0x0000000c1d007c0c */ /* 0x010fe2000d761270 */
[----:B------:R0:W-:Y:S01]  /*86410*/  @P6 STG.E.U16 desc[UR8][R26.64], R17 ;  /* 0x000000111a006986 */ /* 0x0001e2000c101508 */
[----:B---3--:R-:W-:Y:S02]  /*86420*/  ISETP.LT.AND P5, PT, R2, UR6, !P2 ;  /* 0x0000000602007c0c */ /* 0x008fe4000d7a1270 */
[----:B------:R-:W-:Y:S02]  /*86430*/  PRMT R8, R17, 0x7632, R8 ;  /* 0x0000763211087816 */ /* 0x000fe40000000008 */
[----:B------:R-:W-:Y:S01]  /*86440*/  ISETP.LT.AND P4, PT, R19, UR10, !P2 ;  /* 0x0000000a13007c0c */ /* 0x000fe2000d781270 */
[----:B------:R1:W-:Y:S01]  /*86450*/  STL [R1+0x36e8], R2 ;  /* 0x0036e80201007387 */ /* 0x0003e20000100800 */
[----:B------:R-:W-:Y:S01]  /*86460*/  ISETP.LT.AND P6, PT, R18, UR4, !P2 ;  /* 0x0000000412007c0c */ /* 0x000fe2000d7c1270 */
[----:B------:R-:W-:Y:S01]  /*86470*/  IMAD.WIDE R18, R0, 0x2, R20 ;  /* 0x0000000200127825 */ /* 0x000fe200078e0214 */
[----:B------:R-:W-:Y:S01]  /*86480*/  ISETP.LT.AND P2, PT, R16, UR14, !P2 ;  /* 0x0000000e10007c0c */ /* 0x000fe2000d741270 */
[----:B------:R-:W-:Y:S01]  /*86490*/  ULDC UR4, c[0x0][0x228] ;  /* 0x00008a0000047ab9 */ /* 0x000fe20000000800 */
[----:B------:R-:W-:Y:S01]  /*864a0*/  PRMT R12, R9, 0x7632, R12 ;  /* 0x00007632090c7816 */ /* 0x000fe2000000000c */
[C---:B0-----:R-:W-:Y:S01]  /*864b0*/  IMAD.WIDE R16, R0.reuse, 0x2, R22 ;  /* 0x0000000200107825 */ /* 0x041fe200078e0216 */
[----:B------:R-:W-:Y:S01]  /*864c0*/  ULDC UR6, c[0x0][0x228] ;  /* 0x00008a0000067ab9 */ /* 0x000fe20000000800 */
[----:B------:R-:W-:Y:S01]  /*864d0*/  ULDC UR12, c[0x0][0x228] ;  /* 0x00008a00000c7ab9 */ /* 0x000fe20000000800 */
[----:B------:R-:W-:Y:S01]  /*864e0*/  ULDC UR10, c[0x0][0x228] ;  /* 0x00008a00000a7ab9 */ /* 0x000fe20000000800 */
[----:B-1----:R-:W2:Y:S01]  /*864f0*/  LDL.LU R2, [R1+0xd4] ;  /* 0x0000d40001027983 */ /* 0x002ea20000300800 */
[----:B------:R-:W-:Y:S01]  /*86500*/  IMAD.WIDE R26, R0, 0x2, R4 ;  /* 0x00000002001a7825 */ /* 0x000fe200078e0204 */
[----:B------:R-:W-:-:S02]  /*86510*/  ULDC UR14, c[0x0][0x228] ;  /* 0x00008a00000e7ab9 */ /* 0x000fc40000000800 */
        /* <DEDUP_REMOVED lines=33> */
[C---:B------:R-:W-:Y:S01]  /*86730*/  IMAD.WIDE R26, R3.reuse, 0x2, R22 ;  /* 0x00000002031a7825 */ /* 0x040fe200078e0216 */
        /* <DEDUP_REMOVED lines=14> */
[----:B------:R-:W-:-:S03]  /*86820*/  IMAD.WIDE R24, R3, 0x2, R6 ;  /* 0x0000000203187825 */ /* 0x000fc600078e0206 */
[----:B------:R-:W-:Y:S04]  /*86830*/  @P6 STG.E.U16 desc[UR8][R26.64], R29 ;  /* 0x0000001d1a006986 */ /* 0x000fe8000c101508 */
[----:B------:R0:W-:Y:S04]  /*86840*/  STL [R1+0x36d0], R29 ;  /* 0x0036d01d01007387 */ /* 0x0001e80000100800 */
[----:B0-----:R-:W3:Y:S04]  /*86850*/  LDL R29, [R1+0x140c] ;  /* 0x00140c00011d7983 */ /* 0x001ee80000100800 */
[----:B------:R0:W-:Y:S04]  /*86860*/  STL [R1+0x36d8], R7 ;  /* 0x0036d80701007387 */ /* 0x0001e80000100800 */
[----:B0-----:R-:W3:Y:S01]  /*86870*/  LDL.LU R7, [R1+0x108] ;  /* 0x0001080001077983 */ /* 0x001ee20000300800 */
[----:B--2---:R-:W-:-:S02]  /*86880*/  PRMT R28, R13, 0x7632, R28 ;  /* 0x000076320d1c7816 */ /* 0x004fc4000000001c */
[----:B----4-:R-:W-:Y:S01]  /*86890*/  ISETP.LT.AND P5, PT, R2, UR4, !P0 ;  /* 0x0000000402007c0c */ /* 0x010fe2000c7a1270 */
[----:B------:R-:W-:Y:S01]  /*868a0*/  ULDC UR4, c[0x0][0x228] ;  /* 0x00008a0000047ab9 */ /* 0x000fe20000000800 */
[----:B---3--:R-:W-:Y:S02]  /*868b0*/  ISETP.LT.AND P4, PT, R19, UR6, !P0 ;  /* 0x0000000613007c0c */ /* 0x008fe4000c781270 */
[----:B------:R-:W-:Y:S01]  /*868c0*/  ISETP.LT.AND P3, PT, R16, UR10, !P0 ;  /* 0x0000000a10007c0c */ /* 0x000fe2000c761270 */
[----:B------:R-:W-:Y:S01]  /*868d0*/  IMAD.WIDE R18, R3, 0x2, R4 ;  /* 0x0000000203127825 */ /* 0x000fe200078e0204 */
[----:B------:R-:W-:Y:S01]  /*868e0*/  ISETP.LT.AND P6, PT, R0, UR4, !P2 ;  /* 0x0000000400007c0c */ /* 0x000fe2000d7c1270 */
[----:B------:R-:W-:Y:S01]  /*868f0*/  ULDC UR4, c[0x0][0x228] ;  /* 0x00008a0000047ab9 */ /* 0x000fe20000000800 */
[----:B------:R-:W-:Y:S01]  /*86900*/  ISETP.LT.AND P0, PT, R17, UR12, !P0 ;  /* 0x0000000c11007c0c */ /* 0x000fe2000c701270 */
[C---:B------:R-:W-:Y:S01]  /*86910*/  VIADD R0, R3.reuse, UR24 ;  /* 0x0000001803007c36 */ /* 0x040fe20008000000 */
[----:B------:R-:W-:Y:S01]  /*86920*/  ULDC UR12, c[0x0][0x228] ;  /* 0x00008a00000c7ab9 */ /* 0x000fe20000000800 */
[----:B------:R-:W-:Y:S01]  /*86930*/  IMAD.WIDE R16, R3, 0x2, R14 ;  /* 0x0000000203107825 */ /* 0x000fe200078e020e */
[----:B------:R-:W-:Y:S01]  /*86940*/  ULDC UR6, c[0x0][0x228] ;  /* 0x00008a0000067ab9 */ /* 0x000fe20000000800 */
[----:B------:R-:W-:-:S02]  /*86950*/  ULDC UR10, c[0x0][0x228] ;  /* 0x00008a00000a7ab9 */ /* 0x000fc40000000800 */
[----:B------:R-:W-:Y:S01]  /*86960*/  IMAD.WIDE R26, R3, 0x2, R20 ;  /* 0x00000002031a7825 */ /* 0x000fe200078e0214 */
[----:B------:R-:W-:-:S04]  /*86970*/  PRMT R3, R9, 0x7632, R3 ;  /* 0x0000763209037816 */ /* 0x000fc80000000003 */
[----:B------:R0:W-:Y:S04]  /*86980*/  @P5 STG.E.U16 desc[UR8][R26.64], R13 ;  /* 0x0000000d1a005986 */ /* 0x0001e8000c101508 */
[----:B------:R1:W-:Y:S04]  /*86990*/  @P4 STG.E.U16 desc[UR8][R24.64], R28 ;  /* 0x0000001c18004986 */ /* 0x0003e8000c101508 */
[----:B------:R2:W-:Y:S04]  /*869a0*/  @P3 STG.E.U16 desc[UR8][R18.64], R9 ;  /* 0x0000000912003986 */ /* 0x0005e8000c101508 */
[----:B0-----:R-:W3:Y:S04]  /*869b0*/  LDL.LU R13, [R1+0x36e0] ;  /* 0x0036e000010d7983 */ /* 0x001ee80000300800 */
[----:B-1----:R-:W4:Y:S04]  /*869c0*/  LDL R24, [R1+0x35e0] ;  /* 0x0035e00001187983 */ /* 0x002f280000100800 */
[----:B------:R-:W4:Y:S04]  /*869d0*/  LDL.LU R25, [R1+0x118] ;  /* 0x0001180001197983 */ /* 0x000f280000300800 */
[----:B--2---:R-:W2:Y:S04]  /*869e0*/  LDL.LU R9, [R1+0x36dc] ;  /* 0x0036dc0001097983 */ /* 0x004ea80000300800 */
[----:B------:R-:W2:Y:S04]  /*869f0*/  LDL R18, [R1+0x35d8] ;  /* 0x0035d80001127983 */ /* 0x000ea80000100800 */
[----:B------:R-:W2:Y:S04]  /*86a00*/  LDL R19, [R1+0x35dc] ;  /* 0x0035dc0001137983 */ /* 0x000ea80000100800 */
[----:B------:R4:W-:Y:S04]  /*86a10*/  @P0 STG.E.U16 desc[UR8][R16.64], R3 ;  /* 0x0000000310000986 */ /* 0x0009e8000c101508 */
[----:B------:R0:W-:Y:S01]  /*86a20*/  STL [R1+0x36d4], R2 ;  /* 0x0036d40201007387 */ /* 0x0001e20000100800 */
[----:B---3--:R-:W-:Y:S01]  /*86a30*/  IMAD.WIDE R26, R0, 0x2, R12 ;  /* 0x00000002001a7825 */ /* 0x008fe200078e020c */
[----:B----4-:R-:W-:-:S02]  /*86a40*/  PRMT R3, R25, 0x7632, R3 ;  /* 0x0000763219037816 */ /* 0x010fc40000000003 */
[----:B--2---:R-:W-:Y:S01]  /*86a50*/  ISETP.LT.AND P3, PT, R18, UR4, !P2 ;  /* 0x0000000412007c0c */ /* 0x004fe2000d761270 */
[----:B------:R-:W-:Y:S01]  /*86a60*/  IMAD.WIDE R16, R0, 0x2, R8 ;  /* 0x0000000200107825 */ /* 0x000fe200078e0208 */
[----:B------:R1:W-:Y:S01]  /*86a70*/  @P6 STG.E.U16 desc[UR8][R26.64], R25 ;  /* 0x000000191a006986 */ /* 0x0003e2000c101508 */
[----:B------:R-:W-:Y:S01]  /*86a80*/  ISETP.LT.AND P6, PT, R2, UR12, !P2 ;  /* 0x0000000c02007c0c */ /* 0x000fe2000d7c1270 */
[----:B------:R-:W-:Y:S01]  /*86a90*/  ULDC UR4, c[0x0][0x22c] ;  /* 0x00008b0000047ab9 */ /* 0x000fe20000000800 */
[----:B------:R-:W-:Y:S01]  /*86aa0*/  ISETP.LT.AND P4, PT, R19, UR6, !P2 ;  /* 0x0000000613007c0c */ /* 0x000fe2000d781270 */
[----:B0-----:R-:W2:Y:S07]  /*86ab0*/  LDL.LU R2, [R1+0xe8] ;  /* 0x0000e80001027983 */ /* 0x001eae0000300800 */
[----:B------:R0:W-:Y:S01]  /*86ac0*/  @P3 STG.E.U16 desc[UR8][R16.64], R3 ;  /* 0x0000000310003986 */ /* 0x0001e2000c101508 */
[----:B-1----:R-:W-:Y:S01]  /*86ad0*/  VIADD R26, R29, 0xd ;  /* 0x0000000d1d1a7836 */ /* 0x002fe20000000000 */
[----:B------:R-:W-:Y:S01]  /*86ae0*/  ISETP.LT.AND P5, PT, R24, UR10, !P2 ;  /* 0x0000000a18007c0c */ /* 0x000fe2000d7a1270 */
[C---:B------:R-:W-:Y:S01]  /*86af0*/  IMAD.WIDE R18, R0.reuse, 0x2, R10 ;  /* 0x0000000200127825 */ /* 0x040fe200078e020a */
[----:B------:R-:W3:Y:S01]  /*86b00*/  LDL.LU R29, [R1+0xd8] ;  /* 0x0000d800011d7983 */ /* 0x000ee20000300800 */
[----:B------:R-:W-:Y:S01]  /*86b10*/  PRMT R28, R7, 0x7632, R28 ;  /* 0x00007632071c7816 */ /* 0x000fe2000000001c */
[----:B------:R-:W-:Y:S01]  /*86b20*/  ULDC UR6, c[0x0][0x228] ;  /* 0x00008a0000067ab9 */ /* 0x000fe20000000800 */
[----:B------:R-:W-:Y:S01]  /*86b30*/  IMAD.WIDE R24, R0, 0x2, R22 ;  /* 0x0000000200187825 */ /* 0x000fe200078e0216 */
[----:B------:R-:W-:Y:S01]  /*86b40*/  ISETP.GE.AND P0, PT, R26, UR4, PT ;  /* 0x000000041a007c0c */ /* 0x000fe2000bf06270 */
[----:B------:R1:W-:Y:S01]  /*86b50*/  @P4 STG.E.U16 desc[UR8][R18.64], R7 ;  /* 0x0000000712004986 */ /* 0x0003e2000c101508 */
[----:B------:R-:W-:Y:S01]  /*86b60*/  ULDC UR4, c[0x0][0x228] ;  /* 0x00008a0000047ab9 */ /* 0x000fe20000000800 */
[----:B------:R-:W-:Y:S01]  /*86b70*/  ULDC UR10, c[0x0][0x228] ;  /* 0x00008a00000a7ab9 */ /* 0x000fe20000000800 */
[----:B------:R-:W-:Y:S01]  /*86b80*/  ULDC UR12, c[0x0][0x228] ;  /* 0x00008a00000c7ab9 */ /* 0x000fe20000000800 */
[----:B0-----:R-:W4:Y:S01]  /*86b90*/  LDL.LU R16, [R1+0xf8] ;  /* 0x0000f80001107983 */ /* 0x001f220000300800 */
[----:B------:R-:W-:-:S03]  /*86ba0*/  IMAD.WIDE R26, R0, 0x2, R20 ;  /* 0x00000002001a7825 */ /* 0x000fc600078e0214 */
[----:B------:R-:W3:Y:S04]  /*86bb0*/  LDL R17, [R1+0x35e8] ;  /* 0x0035e80001117983 */ /* 0x000ee80000100800 */
[----:B------:R-:W2:Y:S04]  /*86bc0*/  LDL R3, [R1+0x35d8] ;  /* 0x0035d80001037983 */ /* 0x000ea80000100800 */
[----:B------:R0:W-:Y:S04]  /*86bd0*/  @P5 STG.E.U16 desc[UR8][R24.64], R28 ;  /* 0x0000001c18005986 */ /* 0x0001e8000c101508 */
[----:B-1----:R-:W3:Y:S04]  /*86be0*/  LDL.LU R7, [R1+0x36d8] ;  /* 0x0036d80001077983 */ /* 0x002ee80000300800 */
[----:B------:R-:W3:Y:S04]  /*86bf0*/  LDL R19, [R1+0x35dc] ;  /* 0x0035dc0001137983 */ /* 0x000ee80000100800 */
[----:B0-----:R-:W3:Y:S04]  /*86c00*/  LDL R24, [R1+0x35e4] ;  /* 0x0035e40001187983 */ /* 0x001ee80000100800 */
[----:B------:R-:W3:Y:S04]  /*86c10*/  LDL R25, [R1+0x35d4] ;  /* 0x0035d40001197983 */ /* 0x000ee80000100800 */
[----:B----4-:R0:W-:Y:S04]  /*86c20*/  @P6 STG.E.U16 desc[UR8][R26.64], R16 ;  /* 0x000000101a006986 */ /* 0x0101e8000c101508 */
[----:B0-----:R-:W4:Y:S01]  /*86c30*/  LDL R27, [R1+0x35ec] ;  /* 0x0035ec00011b7983 */ /* 0x001f220000100800 */
[----:B------:R-:W-:-:S02]  /*86c40*/  PRMT R18, R16, 0x7632, R18 ;  /* 0x0000763210127816 */ /* 0x000fc40000000012 */
[----:B--2---:R-:W-:Y:S01]  /*86c50*/  ISETP.LT.AND P5, PT, R3, UR12, !P0 ;  /* 0x0000000c03007c0c */ /* 0x004fe2000c7a1270 */
[----:B------:R-:W-:Y:S01]  /*86c60*/  VIADD R3, R0, UR24 ;  /* 0x0000001800037c36 */ /* 0x000fe20008000000 */
[----:B------:R-:W-:Y:S01]  /*86c70*/  PRMT R28, R2, 0x7632, R28 ;  /* 0x00007632021c7816 */ /* 0x000fe2000000001c */
[----:B------:R0:W-:Y:S01]  /*86c80*/  STL [R1+0x36cc], R15 ;  /* 0x0036cc0f01007387 */ /* 0x0001e20000100800 */
[----:B------:R-:W-:Y:S01]  /*86c90*/  ULDC UR12, c[0x0][0x228] ;  /* 0x00008a00000c7ab9 */ /* 0x000fe20000000800 */
[----:B---3--:R-:W-:Y:S01]  /*86ca0*/  ISETP.LT.AND P6, PT, R25, UR10, !P0 ;  /* 0x0000000a19007c0c */ /* 0x008fe2000c7c1270 */
[----:B------:R-:W-:Y:S01]  /*86cb0*/  ULDC UR10, c[0x0][0x228] ;  /* 0x00008a00000a7ab9 */ /* 0x000fe20000000800 */
[----:B----4-:R-:W-:Y:S01]  /*86cc0*/  ISETP.LT.AND P4, PT, R27, UR4, !P2 ;  /* 0x000000041b007c0c */ /* 0x010fe2000d781270 */
[----:B------:R-:W-:Y:S02]  /*86cd0*/  ULDC UR4, c[0x0][0x228] ;  /* 0x00008a0000047ab9 */ /* 0x000fe40000000800 */
[----:B------:R-:W-:Y:S01]  /*86ce0*/  ISETP.LT.AND P3, PT, R17, UR4, !P2 ;  /* 0x0000000411007c0c */ /* 0x000fe2000d761270 */
[----:B------:R-:W-:Y:S01]  /*86cf0*/  IMAD.WIDE R16, R0, 0x2, R6 ;  /* 0x0000000200107825 */ /* 0x000fe200078e0206 */
[----:B------:R-:W-:Y:S01]  /*86d00*/  ISETP.LT.AND P2, PT, R24, UR6, !P2 ;  /* 0x0000000618007c0c */ /* 0x000fe2000d741270 */
[----:B------:R-:W-:Y:S01]  /*86d10*/  ULDC UR4, c[0x0][0x228] ;  /* 0x00008a0000047ab9 */ /* 0x000fe20000000800 */
[----:B------:R-:W-:Y:S01]  /*86d20*/  ULDC UR6, c[0x0][0x228] ;  /* 0x00008a0000067ab9 */ /* 0x000fe20000000800 */
[----:B------:R-:W-:-:S04]  /*86d30*/  IMAD.WIDE R26, R0, 0x2, R4 ;  /* 0x00000002001a7825 */ /* 0x000fc800078e0204 */
[----:B------:R-:W-:Y:S01]  /*86d40*/  IMAD.WIDE R24, R0, 0x2, R14 ;  /* 0x0000000200187825 */ /* 0x000fe200078e020e */
[----:B------:R1:W-:Y:S01]  /*86d50*/  @P4 STG.E.U16 desc[UR8][R16.64], R18 ;  /* 0x0000001210004986 */ /* 0x0003e2000c101508 */
[----:B------:R-:W-:Y:S01]  /*86d60*/  ISETP.LT.AND P4, PT, R19, UR14, !P0 ;  /* 0x0000000e13007c0c */ /* 0x000fe2000c781270 */
[----:B------:R-:W-:Y:S02]  /*86d70*/  ULDC UR14, c[0x0][0x228] ;  /* 0x00008a00000e7ab9 */ /* 0x000fe40000000800 */
[----:B0-----:R-:W2:Y:S04]  /*86d80*/  LDL.LU R15, [R1+0xb8] ;  /* 0x0000b800010f7983 */ /* 0x001ea80000300800 */
[----:B------:R0:W-:Y:S01]  /*86d90*/  @P3 STG.E.U16 desc[UR8][R26.64], R2 ;  /* 0x000000021a003986 */ /* 0x0001e2000c101508 */
[----:B-1----:R-:W-:-:S03]  /*86da0*/  IMAD.WIDE R18, R3, 0x2, R12 ;  /* 0x0000000203127825 */ /* 0x002fc600078e020c */
[----:B------:R1:W-:Y:S01]  /*86db0*/  @P2 STG.E.U16 desc[UR8][R24.64], R28 ;  /* 0x0000001c18002986 */ /* 0x0003e2000c101508 */
[----:B------:R-:W-:-:S03]  /*86dc0*/  PRMT R0, R29, 0x7632, R0 ;  /* 0x000076321d007816 */ /* 0x000fc60000000000 */
[----:B------:R3:W-:Y:S04]  /*86dd0*/  @P6 STG.E.U16 desc[UR8][R18.64], R29 ;  /* 0x0000001d12006986 */ /* 0x0007e8000c101508 */
[----:B0-----:R-:W4:Y:S04]  /*86de0*/  LDL.LU R2, [R1+0x36d4] ;  /* 0x0036d40001027983 */ /* 0x001f280000300800 */
[----:B-1----:R-:W2:Y:S04]  /*86df0*/  LDL R28, [R1+0x35e8] ;  /* 0x0035e800011c7983 */ /* 0x002ea80000100800 */
[----:B------:R-:W4:Y:S04]  /*86e00*/  LDL.LU R24, [R1+0xc8] ;  /* 0x0000c80001187983 */ /* 0x000f280000300800 */
[----:B------:R-:W2:Y:S04]  /*86e10*/  LDL R25, [R1+0x140c] ;  /* 0x00140c0001197983 */ /* 0x000ea80000100800 */
[----:B---3--:R-:W3:Y:S04]  /*86e20*/  LDL.LU R29, [R1+0x36d0] ;  /* 0x0036d000011d7983 */ /* 0x008ee80000300800 */
[----:B------:R-:W3:Y:S04]  /*86e30*/  LDL R18, [R1+0x35e0] ;  /* 0x0035e00001127983 */ /* 0x000ee80000100800 */
[----:B------:R-:W3:Y:S01]  /*86e40*/  LDL R19, [R1+0x35ec] ;  /* 0x0035ec0001137983 */ /* 0x000ee20000100800 */
[----:B------:R-:W-:-:S04]  /*86e50*/  IMAD.WIDE R16, R3, 0x2, R8 ;  /* 0x0000000203107825 */ /* 0x000fc800078e0208 */
[C---:B------:R-:W-:Y:S01]  /*86e60*/  IMAD.WIDE R26, R3.reuse, 0x2, R10 ;  /* 0x00000002031a7825 */ /* 0x040fe200078e020a */
[----:B------:R0:W-:Y:S03]  /*86e70*/  @P5 STG.E.U16 desc[UR8][R16.64], R0 ;  /* 0x0000000010005986 */ /* 0x0001e6000c101508 */
[----:B0-----:R-:W-:Y:S01]  /*86e80*/  IMAD.WIDE R16, R3, 0x2, R22 ;  /* 0x0000000203107825 */ /* 0x001fe200078e0216 */
[----:B----4-:R0:W-:Y:S01]  /*86e90*/  @P4 STG.E.U16 desc[UR8][R26.64], R24 ;  /* 0x000000181a004986 */ /* 0x0101e2000c101508 */
[----:B------:R-:W-:Y:S01]  /*86ea0*/  ISETP.LT.AND P4, PT, R2, UR6, !P0 ;  /* 0x0000000602007c0c */ /* 0x000fe2000c781270 */
[----:B------:R-:W-:Y:S01]  /*86eb0*/  ULDC UR6, c[0x0][0x228] ;  /* 0x00008a0000067ab9 */ /* 0x000fe20000000800 */
[----:B--2---:R-:W-:Y:S01]  /*86ec0*/  ISETP.LT.AND P6, PT, R28, UR12, !P0 ;  /* 0x0000000c1c007c0c */ /* 0x004fe2000c7c1270 */
[----:B------:R-:W-:Y:S01]  /*86ed0*/  VIADD R28, R25, 0xe ;  /* 0x0000000e191c7836 */ /* 0x000fe20000000000 */
[----:B---3--:R-:W-:Y:S01]  /*86ee0*/  ISETP.LT.AND P3, PT, R18, UR4, !P0 ;  /* 0x0000000412007c0c */ /* 0x008fe2000c761270 */
[----:B------:R-:W-:Y:S01]  /*86ef0*/  ULDC UR4, c[0x0][0x22c] ;  /* 0x00008b0000047ab9 */ /* 0x000fe20000000800 */
[----:B------:R-:W-:-:S02]  /*86f00*/  PRMT R0, R24, 0x7632, R0 ;  /* 0x0000763218007816 */ /* 0x000fc40000000000 */
[----:B------:R-:W-:Y:S01]  /*86f10*/  ISETP.LT.AND P5, PT, R19, UR10, !P0 ;  /* 0x0000000a13007c0c */ /* 0x000fe2000c7a1270 */
[----:B------:R-:W-:Y:S01]  /*86f20*/  IMAD.WIDE R18, R3, 0x2, R20 ;  /* 0x0000000203127825 */ /* 0x000fe200078e0214 */
[----:B------:R1:W-:Y:S01]  /*86f30*/  STL [R1+0x36c8], R2 ;  /* 0x0036c80201007387 */ /* 0x0003e20000100800 */
[----:B------:R-:W-:Y:S01]  /*86f40*/  ISETP.GE.AND P2, PT, R28, UR4, PT ;  /* 0x000000041c007c0c */ /* 0x000fe2000bf46270 */
[----:B------:R-:W-:Y:S01]  /*86f50*/  ULDC UR4, c[0x0][0x228] ;  /* 0x00008a0000047ab9 */ /* 0x000fe20000000800 */
[----:B------:R-:W-:Y:S01]  /*86f60*/  PRMT R29, R15, 0x7632, R29 ;  /* 0x000076320f1d7816 */ /* 0x000fe2000000001d */
[C---:B0-----:R-:W-:Y:S01]  /*86f70*/  IMAD.WIDE R24, R3.reuse, 0x2, R6 ;  /* 0x0000000203187825 */ /* 0x041fe200078e0206 */
[----:B------:R-:W-:Y:S01]  /*86f80*/  ULDC UR10, c[0x0][0x228] ;  /* 0x00008a00000a7ab9 */ /* 0x000fe20000000800 */
[----:B------:R-:W-:Y:S01]  /*86f90*/  ULDC UR12, c[0x0][0x228] ;  /* 0x00008a00000c7ab9 */ /* 0x000fe20000000800 */
[----:B------:R0:W-:Y:S04]  /*86fa0*/  @P3 STG.E.U16 desc[UR8][R16.64], R0 ;  /* 0x0000000010003986 */ /* 0x0001e8000c101508 */
[----:B-1----:R-:W2:Y:S04]  /*86fb0*/  LDL.LU R2, [R1+0x11c] ;  /* 0x00011c0001027983 */ /* 0x002ea80000300800 */
[----:B------:R-:W3:Y:S04]  /*86fc0*/  LDL R28, [R1+0x140c] ;  /* 0x00140c00011c7983 */ /* 0x000ee80000100800 */
[----:B0-----:R-:W4:Y:S04]  /*86fd0*/  LDL R0, [R1+0x35d8] ;  /* 0x0035d80001007983 */ /* 0x001f280000100800 */
[----:B------:R-:W2:Y:S04]  /*86fe0*/  LDL R16, [R1+0x35dc] ;  /* 0x0035dc0001107983 */ /* 0x000ea80000100800 */
[----:B------:R-:W2:Y:S04]  /*86ff0*/  LDL.LU R17, [R1+0xa8] ;  /* 0x0000a80001117983 */ /* 0x000ea80000300800 */
[----:B------:R0:W-:Y:S04]  /*87000*/  @P4 STG.E.U16 desc[UR8][R18.64], R15 ;  /* 0x0000000f12004986 */ /* 0x0001e8000c101508 */
[----:B0-----:R-:W2:Y:S04]  /*87010*/  LDL.LU R15, [R1+0x36cc] ;  /* 0x0036cc00010f7983 */ /* 0x001ea80000300800 */
[----:B------:R-:W2:Y:S04]  /*87020*/  LDL R18, [R1+0x35e4] ;  /* 0x0035e40001127983 */ /* 0x000ea80000100800 */
[----:B------:R-:W2:Y:S01]  /*87030*/  LDL R19, [R1+0x35d4] ;  /* 0x0035d40001137983 */ /* 0x000ea20000100800 */
[----:B------:R-:W-:-:S03]  /*87040*/  IMAD.WIDE R26, R3, 0x2, R4 ;  /* 0x00000002031a7825 */ /* 0x000fc600078e0204 */
[----:B------:R0:W-:Y:S04]  /*87050*/  @P5 STG.E.U16 desc[UR8][R24.64], R29 ;  /* 0x0000001d18005986 */ /* 0x0001e8000c101508 */
[----:B------:R-:W-:Y:S04]  /*87060*/  STL [R1+0x36bc], R12 ;  /* 0x0036bc0c01007387 */ /* 0x000fe80000100800 */
[----:B------:R-:W-:Y:S01]  /*87070*/  STL [R1+0x36b8], R13 ;  /* 0x0036b80d01007387 */ /* 0x000fe20000100800 */
[----:B---3--:R-:W-:Y:S01]  /*87080*/  VIADD R28, R28, 0xf ;  /* 0x0000000f1c1c7836 */ /* 0x008fe20000000000 */
[----:B----4-:R-:W-:Y:S01]  /*87090*/  ISETP.LT.AND P5, PT, R0, UR10, !P2 ;  /* 0x0000000a00007c0c */ /* 0x010fe2000d7a1270 */
[----:B------:R-:W-:Y:S01]  /*870a0*/  VIADD R0, R3, UR24 ;  /* 0x0000001803007c36 */ /* 0x000fe20008000000 */
[----:B------:R-:W-:Y:S01]  /*870b0*/  ULDC UR10, c[0x0][0x228] ;  /* 0x00008a00000a7ab9 */ /* 0x000fe20000000800 */
[----:B--2---:R1:W-:Y:S01]  /*870c0*/  @P6 STG.E.U16 desc[UR8][R26.64], R17 ;  /* 0x000000111a006986 */ /* 0x0043e2000c101508 */
[----:B------:R-:W-:-:S02]  /*870d0*/  ISETP.LT.AND P6, PT, R16, UR12, !P2 ;  /* 0x0000000c10007c0c */ /* 0x000fc4000d7c1270 */
[----:B0-----:R-:W-:Y:S01]  /*870e0*/  PRMT R29, R17, 0x7632, R29 ;  /* 0x00007632111d7816 */ /* 0x001fe2000000001d */
[----:B------:R-:W-:Y:S01]  /*870f0*/  IMAD.WIDE R24, R0, 0x2, R8 ;  /* 0x0000000200187825 */ /* 0x000fe200078e0208 */
[----:B------:R-:W-:Y:S01]  /*87100*/  ULDC UR12, c[0x0][0x228] ;  /* 0x00008a00000c7ab9 */ /* 0x000fe20000000800 */
[----:B------:R-:W-:Y:S02]  /*87110*/  ISETP.LT.AND P3, PT, R18, UR4, !P0 ;  /* 0x0000000412007c0c */ /* 0x000fe4000c761270 */
[----:B------:R-:W-:Y:S01]  /*87120*/  ISETP.LT.AND P4, PT, R19, UR6, !P2 ;  /* 0x0000000613007c0c */ /* 0x000fe2000d781270 */
[----:B-1----:R-:W-:Y:S01]  /*87130*/  IMAD.WIDE R16, R3, 0x2, R14 ;  /* 0x0000000203107825 */ /* 0x002fe200078e020e */
[----:B------:R-:W-:Y:S01]  /*87140*/  ULDC UR4, c[0x0][0x22c] ;  /* 0x00008b0000047ab9 */ /* 0x000fe20000000800 */
[----:B------:R-:W-:Y:S02]  /*87150*/  ULDC UR6, c[0x0][0x228] ;  /* 0x00008a0000067ab9 */ /* 0x000fe40000000800 */
[----:B------:R-:W-:-:S02]  /*87160*/  IMAD.WIDE R18, R0, 0x2, R12 ;  /* 0x0000000200127825 */ /* 0x000fc400078e020c */
[----:B------:R-:W2:Y:S01]  /*87170*/  LDL.LU R13, [R1+0xec] ;  /* 0x0000ec00010d7983 */ /* 0x000ea20000300800 */
[----:B------:R-:W-:Y:S01]  /*87180*/  ISETP.GE.AND P0, PT, R28, UR4, PT ;  /* 0x000000041c007c0c */ /* 0x000fe2000bf06270 */
[----:B------:R-:W-:Y:S01]  /*87190*/  IMAD.WIDE R26, R0, 0x2, R10 ;  /* 0x00000002001a7825 */ /* 0x000fe200078e020a */
[----:B------:R-:W-:Y:S01]  /*871a0*/  PRMT R3, R2, 0x7632, R3 ;  /* 0x0000763202037816 */ /* 0x000fe20000000003 */
[----:B------:R-:W-:Y:S01]  /*871b0*/  STL [R1+0x36c4], R8 ;  /* 0x0036c40801007387 */ /* 0x000fe20000100800 */
[----:B------:R-:W-:-:S03]  /*871c0*/  ULDC UR4, c[0x0][0x228] ;  /* 0x00008a0000047ab9 */ /* 0x000fc60000000800 */
        /* <DEDUP_REMOVED lines=12> */
[----:B--2---:R-:W-:Y:S01]  /*87290*/  @P6 STG.E.U16 desc[UR8][R26.64], R28 ;  /* 0x0000001c1a006986 */ /* 0x004fe2000c101508 */
[----:B----4-:R-:W-:Y:S01]  /*872a0*/  ISETP.LT.AND P4, PT, R29, UR10, !P2 ;  /* 0x0000000a1d007c0c */ /* 0x010fe2000d781270 */
[----:B------:R-:W-:Y:S01]  /*872b0*/  ULDC UR10, c[0x0][0x228] ;  /* 0x00008a00000a7ab9 */ /* 0x000fe20000000800 */
[----:B------:R-:W-:Y:S02]  /*872c0*/  PRMT R8, R28, 0x7632, R8 ;  /* 0x000076321c087816 */ /* 0x000fe40000000008 */
[----:B------:R-:W-:Y:S01]  /*872d0*/  ISETP.LT.AND P3, PT, R16, UR12, !P2 ;  /* 0x0000000c10007c0c */ /* 0x000fe2000d761270 */
[----:B------:R-:W-:Y:S01]  /*872e0*/  ULDC UR12, c[0x0][0x228] ;  /* 0x00008a00000c7ab9 */ /* 0x000fe20000000800 */
[----:B---3--:R-:W-:Y:S02]  /*872f0*/  ISETP.LT.AND P5, PT, R2, UR6, !P2 ;  /* 0x0000000602007c0c */ /* 0x008fe4000d7a1270 */
[----:B------:R-:W-:Y:S01]  /*87300*/  ISETP.LT.AND P6, PT, R19, UR4, !P2 ;  /* 0x0000000413007c0c */ /* 0x000fe2000d7c1270 */
[----:B------:R0:W-:Y:S01]  /*87310*/  STL [R1+0x36b4], R2 ;  /* 0x0036b40201007387 */ /* 0x0001e20000100800 */
[----:B------:R-:W-:Y:S01]  /*87320*/  ISETP.LT.AND P2, PT, R17, UR14, !P2 ;  /* 0x0000000e11007c0c */ /* 0x000fe2000d741270 */
[C---:B------:R-:W-:Y:S01]  /*87330*/  IMAD.WIDE R16, R0.reuse, 0x2, R22 ;  /* 0x0000000200107825 */ /* 0x040fe200078e0216 */
[----:B------:R-:W-:Y:S01]  /*87340*/  PRMT R12, R9, 0x7632, R12 ;  /* 0x00007632090c7816 */ /* 0x000fe2000000000c */
[----:B------:R-:W-:Y:S01]  /*87350*/  ULDC UR4, c[0x0][0x228] ;  /* 0x00008a0000047ab9 */ /* 0x000fe20000000800 */
[----:B------:R-:W-:Y:S01]  /*87360*/  PRMT R3, R13, 0x7632, R3 ;  /* 0x000076320d037816 */ /* 0x000fe20000000003 */
[C---:B------:R-:W-:Y:S01]  /*87370*/  IMAD.WIDE R18, R0.reuse, 0x2, R20 ;  /* 0x0000000200127825 */ /* 0x040fe200078e0214 */
[----:B------:R-:W-:Y:S01]  /*87380*/  ULDC UR6, c[0x0][0x228] ;  /* 0x00008a0000067ab9 */ /* 0x000fe20000000800 */
[----:B------:R-:W-:Y:S01]  /*87390*/  ULDC UR14, c[0x0][0x228] ;  /* 0x00008a00000e7ab9 */ /* 0x000fe20000000800 */
[----:B0-----:R-:W2:Y:S04]  /*873a0*/  LDL.LU R2, [R1+0xdc] ;  /* 0x0000dc0001027983 */ /* 0x001ea80000300800 */
        /* <DEDUP_REMOVED lines=10> */
[----:B------:R0:W-:Y:S01]  /*87450*/  @P4 STG.E.U16 desc[UR8][R24.64], R12 ;  /* 0x0000000c18004986 */ /* 0x0001e2000c101508 */
[----:B------:R-:W-:-:S03]  /*87460*/  IMAD.WIDE R26, R0, 0x2, R4 ;  /* 0x00000002001a7825 */ /* 0x000fc600078e0204 */
[----:B0-----:R-:W3:Y:S04]  /*87470*/  LDL.LU R12, [R1+0x36bc] ;  /* 0x0036bc00010c7983 */ /* 0x001ee80000300800 */
[----:B------:R-:W3:Y:S04]  /*87480*/  LDL R25, [R1+0x35d4] ;  /* 0x0035d40001197983 */ /* 0x000ee80000100800 */
[----:B------:R0:W-:Y:S04]  /*87490*/  @P3 STG.E.U16 desc[UR8][R26.64], R13 ;  /* 0x0000000d1a003986 */ /* 0x0001e8000c101508 */
[----:B0-----:R-:W3:Y:S01]  /*874a0*/  LDL.LU R13, [R1+0x36b8] ;  /* 0x0036b800010d7983 */ /* 0x001ee20000300800 */
        /* <DEDUP_REMOVED lines=12> */
[----:B------:R-:W-:Y:S01]  /*87570*/  PRMT R29, R21, 0x7632, R29 ;  /* 0x00007632151d7816 */ /* 0x000fe2000000001d */
[----:B------:R-:W-:Y:S01]  /*87580*/  ULDC UR10, c[0x0][0x228] ;  /* 0x00008a00000a7ab9 */ /* 0x000fe20000000800 */
[----:B------:R-:W-:Y:S01]  /*87590*/  ISETP.GE.AND P2, PT, R0, UR4, PT ;  /* 0x0000000400007c0c */ /* 0x000fe2000bf46270 */
[----:B------:R-:W-:Y:S01]  /*875a0*/  IMAD.WIDE R24, R3, 0x2, R10 ;  /* 0x0000000203187825 */ /* 0x000fe200078e020a */
[----:B------:R-:W-:Y:S01]  /*875b0*/  ULDC UR4, c[0x0][0x228] ;  /* 0x00008a0000047ab9 */ /* 0x000fe20000000800 */
[----:B------:R-:W-:-:S02]  /*875c0*/  ULDC UR12, c[0x0][0x228] ;  /* 0x00008a00000c7ab9 */ /* 0x000fc40000000800 */
[C---:B------:R-:W-:Y:S01]  /*875d0*/  IMAD.WIDE R16, R3.reuse, 0x2, R12 ;  /* 0x0000000203107825 */ /* 0x040fe200078e020c */
[----:B------:R0:W-:Y:S04]  /*875e0*/  STL [R1+0x36ac], R13 ;  /* 0x0036ac0d01007387 */ /* 0x0001e80000100800 */
[----:B------:R-:W-:Y:S04]  /*875f0*/  @P3 STG.E.U16 desc[UR8][R16.64], R2 ;  /* 0x0000000210003986 */ /* 0x000fe8000c101508 */
[----:B0-----:R-:W2:Y:S04]  /*87600*/  LDL.LU R13, [R1+0xbc] ;  /* 0x0000bc00010d7983 */ /* 0x001ea80000300800 */
[----:B------:R0:W-:Y:S04]  /*87610*/  STL [R1+0x36a8], R9 ;  /* 0x0036a80901007387 */ /* 0x0001e80000100800 */
[----:B------:R1:W-:Y:S04]  /*87620*/  @P4 STG.E.U16 desc[UR8][R18.64], R28 ;  /* 0x0000001c12004986 */ /* 0x0003e8000c101508 */
[----:B0-----:R-:W3:Y:S04]  /*87630*/  LDL.LU R9, [R1+0xac] ;  /* 0x0000ac0001097983 */ /* 0x001ee80000300800 */
[----:B------:R-:W4:Y:S04]  /*87640*/  LDL R0, [R1+0x35d4] ;  /* 0x0035d40001007983 */ /* 0x000f280000100800 */
[----:B------:R-:W3:Y:S04]  /*87650*/  LDL.LU R2, [R1+0x36b4] ;  /* 0x0036b40001027983 */ /* 0x000ee80000300800 */
[----:B-1----:R-:W4:Y:S04]  /*87660*/  LDL R19, [R1+0x35ec] ;  /* 0x0035ec0001137983 */ /* 0x002f280000100800 */
[----:B------:R-:W4:Y:S04]  /*87670*/  LDL R16, [R1+0x35e8] ;  /* 0x0035e80001107983 */ /* 0x000f280000100800 */
[----:B------:R-:W4:Y:S04]  /*87680*/  LDL R17, [R1+0x35e4] ;  /* 0x0035e40001117983 */ /* 0x000f280000100800 */
[----:B------:R0:W-:Y:S04]  /*87690*/  @P5 STG.E.U16 desc[UR8][R24.64], R21 ;  /* 0x0000001518005986 */ /* 0x0001e8000c101508 */
[----:B0-----:R-:W4:Y:S01]  /*876a0*/  LDL.LU R21, [R1+0x36b0] ;  /* 0x0036b00001157983 */ /* 0x001f220000300800 */
[----:B------:R-:W-:-:S05]  /*876b0*/  IMAD.WIDE R26, R3, 0x2, R22 ;  /* 0x00000002031a7825 */ /* 0x000fca00078e0216 */
[----:B------:R-:W-:Y:S01]  /*876c0*/  @P6 STG.E.U16 desc[UR8][R26.64], R29 ;  /* 0x0000001d1a006986 */ /* 0x000fe2000c101508 */
[----:B------:R-:W-:-:S03]  /*876d0*/  IMAD.WIDE R24, R3, 0x2, R6 ;  /* 0x0000000203187825 */ /* 0x000fc600078e0206 */
[----:B------:R0:W-:Y:S04]  /*876e0*/  STL [R1+0x369c], R29 ;  /* 0x00369c1d01007387 */ /* 0x0001e80000100800 */
[----:B0-----:R-:W4:Y:S04]  /*876f0*/  LDL R29, [R1+0x140c] ;  /* 0x00140c00011d7983 */ /* 0x001f280000100800 */
[----:B------:R0:W-:Y:S04]  /*87700*/  STL [R1+0x36a4], R7 ;  /* 0x0036a40701007387 */ /* 0x0001e80000100800 */
[----:B0-----:R-:W4:Y:S01]  /*87710*/  LDL.LU R7, [R1+0x80] ;  /* 0x0000800001077983 */ /* 0x001f220000300800 */
[----:B--2---:R-:W-:-:S02]  /*87720*/  PRMT R28, R13, 0x7632, R28 ;  /* 0x000076320d1c7816 */ /* 0x004fc4000000001c */
[----:B---3--:R-:W-:Y:S01]  /*87730*/  ISETP.LT.AND P5, PT, R2, UR4, !P0 ;  /* 0x0000000402007c0c */ /* 0x008fe2000c7a1270 */
[----:B------:R-:W-:Y:S01]  /*87740*/  ULDC UR4, c[0x0][0x228] ;  /* 0x00008a0000047ab9 */ /* 0x000fe20000000800 */
[----:B----4-:R-:W-:Y:S02]  /*87750*/  ISETP.LT.AND P4, PT, R19, UR6, !P0 ;  /* 0x0000000613007c0c */ /* 0x010fe4000c781270 */
        /* <DEDUP_REMOVED lines=200> */
[----:B------:R-:W-:Y:S01]  /*883e0*/  PRMT R29, R21, 0x7632, R29 ;  /* 0x00007632151d7816 */ /* 0x000fe2000000001d */
[----:B------:R-:W-:Y:S01]  /*883f0*/  ULDC UR10, c[0x0][0x228] ;  /* 0x00008a00000a7ab9 */ /* 0x000fe20000000800 */
[----:B------:R-:W-:Y:S01]  /*88400*/  ULDC UR12, c[0x0][0x228] ;  /* 0x00008a00000c7ab9 */ /* 0x000fe20000000800 */
[----:B------:R-:W-:Y:S01]  /*88410*/  ISETP.LT.AND P2, PT, R25, UR4, !P0 ;  /* 0x0000000419007c0c */ /* 0x000fe2000c741270 */
[----:B------:R-:W-:-:S02]  /*88420*/  ULDC UR4, c[0x0][0x22c] ;  /* 0x00008b0000047ab9 */ /* 0x000fc40000000800 */
[----:B------:R-:W-:Y:S01]  /*88430*/  ISETP.GE.AND P3, PT, R0, UR4, PT ;  /* 0x0000000400007c0c */ /* 0x000fe2000bf66270 */
[----:B------:R-:W-:Y:S01]  /*88440*/  IMAD.WIDE R24, R3, 0x2, R10 ;  /* 0x0000000203187825 */ /* 0x000fe200078e020a */
[----:B------:R-:W-:-:S03]  /*88450*/  ULDC UR4, c[0x0][0x228] ;  /* 0x00008a0000047ab9 */ /* 0x000fc60000000800 */
        /* <DEDUP_REMOVED lines=42> */
[----:B------:R-:W4:Y:S04]  /*88700*/  LDL R25, [R1+0x35e0] ;  /* 0x0035e00001197983 */ /* 0x000f280000100800 */
[----:B--2---:R-:W2:Y:S04]  /*88710*/  LDL.LU R9, [R1+0x3674] ;  /* 0x0036740001097983 */ /* 0x004ea80000300800 */
[----:B------:R-:W4:Y:S04]  /*88720*/  LDL.LU R19, [R1+0x98] ;  /* 0x0000980001137983 */ /* 0x000f280000300800 */
[----:B------:R-:W-:Y:S01]  /*88730*/  @P0 STG.E.U16 desc[UR8][R16.64], R3 ;  /* 0x0000000310000986 */ /* 0x000fe2000c101508 */
[----:B---3--:R-:W-:-:S05]  /*88740*/  IMAD.WIDE R26, R0, 0x2, R12 ;  /* 0x00000002001a7825 */ /* 0x008fca00078e020c */
[----:B----4-:R0:W-:Y:S04]  /*88750*/  @P6 STG.E.U16 desc[UR8][R26.64], R19 ;  /* 0x000000131a006986 */ /* 0x0101e8000c101508 */
[----:B0-----:R-:W3:Y:S01]  /*88760*/  LDL R27, [R1+0x35d8] ;  /* 0x0035d800011b7983 */ /* 0x001ee20000100800 */
[----:B------:R-:W-:Y:S01]  /*88770*/  ISETP.LT.AND P5, PT, R24, UR6, !P3 ;  /* 0x0000000618007c0c */ /* 0x000fe2000dfa1270 */
[----:B------:R-:W-:Y:S01]  /*88780*/  VIADD R16, R29, 0x15 ;  /* 0x000000151d107836 */ /* 0x000fe20000000000 */
[----:B------:R-:W-:Y:S01]  /*88790*/  PRMT R3, R19, 0x7632, R3 ;  /* 0x0000763213037816 */ /* 0x000fe20000000003 */
[----:B------:R-:W-:Y:S01]  /*887a0*/  ULDC UR6, c[0x0][0x228] ;  /* 0x00008a0000067ab9 */ /* 0x000fe20000000800 */
[----:B------:R-:W-:Y:S01]  /*887b0*/  IMAD.WIDE R18, R0, 0x2, R22 ;  /* 0x0000000200127825 */ /* 0x000fe200078e0216 */
[----:B------:R-:W-:Y:S01]  /*887c0*/  PRMT R26, R7, 0x7632, R26 ;  /* 0x00007632071a7816 */ /* 0x000fe2000000001a */
[----:B------:R-:W4:Y:S01]  /*887d0*/  LDL.LU R29, [R1+0x68] ;  /* 0x00006800011d7983 */ /* 0x000f220000300800 */
[----:B------:R-:W-:Y:S01]  /*887e0*/  ISETP.LT.AND P4, PT, R2, UR6, !P3 ;  /* 0x0000000602007c0c */ /* 0x000fe2000df81270 */
[----:B------:R-:W-:-:S02]  /*887f0*/  ULDC UR6, c[0x0][0x228] ;  /* 0x00008a0000067ab9 */ /* 0x000fc40000000800 */
[----:B------:R0:W-:Y:S04]  /*88800*/  STL [R1+0x366c], R2 ;  /* 0x00366c0201007387 */ /* 0x0001e80000100800 */
[----:B0-----:R-:W4:Y:S01]  /*88810*/  LDL R2, [R1+0x58] ;  /* 0x0000580001027983 */ /* 0x001f220000100800 */
[----:B---3--:R-:W-:Y:S01]  /*88820*/  ISETP.LT.AND P0, PT, R27, UR4, !P3 ;  /* 0x000000041b007c0c */ /* 0x008fe2000df01270 */
[----:B------:R-:W-:Y:S02]  /*88830*/  ULDC UR4, c[0x0][0x228] ;  /* 0x00008a0000047ab9 */ /* 0x000fe40000000800 */
[----:B------:R-:W-:Y:S01]  /*88840*/  ISETP.LT.AND P6, PT, R25, UR4, !P3 ;  /* 0x0000000419007c0c */ /* 0x000fe2000dfc1270 */
[----:B------:R-:W-:Y:S01]  /*88850*/  ULDC UR4, c[0x0][0x22c] ;  /* 0x00008b0000047ab9 */ /* 0x000fe20000000800 */
[----:B--2---:R-:W-:Y:S01]  /*88860*/  IMAD.WIDE R24, R0, 0x2, R8 ;  /* 0x0000000200187825 */ /* 0x004fe200078e0208 */
[----:B------:R-:W-:Y:S01]  /*88870*/  ISETP.GE.AND P2, PT, R16, UR4, PT ;  /* 0x0000000410007c0c */ /* 0x000fe2000bf46270 */
[----:B------:R-:W-:-:S02]  /*88880*/  ULDC UR4, c[0x0][0x228] ;  /* 0x00008a0000047ab9 */ /* 0x000fc40000000800 */
[----:B------:R-:W-:-:S04]  /*88890*/  IMAD.WIDE R16, R0, 0x2, R10 ;  /* 0x0000000200107825 */ /* 0x000fc800078e020a */
[----:B------:R0:W-:Y:S04]  /*888a0*/  @P0 STG.E.U16 desc[UR8][R24.64], R3 ;  /* 0x0000000318000986 */ /* 0x0001e8000c101508 */
[----:B------:R1:W-:Y:S04]  /*888b0*/  @P5 STG.E.U16 desc[UR8][R16.64], R7 ;  /* 0x0000000710005986 */ /* 0x0003e8000c101508 */
[----:B------:R2:W-:Y:S04]  /*888c0*/  @P6 STG.E.U16 desc[UR8][R18.64], R26 ;  /* 0x0000001a12006986 */ /* 0x0005e8000c101508 */
[----:B0-----:R-:W3:Y:S04]  /*888d0*/  LDL R3, [R1+0x35d4] ;  /* 0x0035d40001037983 */ /* 0x001ee80000100800 */
[----:B-1----:R-:W3:Y:S04]  /*888e0*/  LDL.LU R7, [R1+0x3670] ;  /* 0x0036700001077983 */ /* 0x002ee80000300800 */
[----:B------:R-:W3:Y:S04]  /*888f0*/  LDL.LU R16, [R1+0x78] ;  /* 0x0000780001107983 */ /* 0x000ee80000300800 */
[----:B--2---:R-:W2:Y:S04]  /*88900*/  LDL R26, [R1+0x35ec] ;  /* 0x0035ec00011a7983 */ /* 0x004ea80000100800 */
[----:B------:R-:W3:Y:S01]  /*88910*/  LDL R17, [R1+0x35e8] ;  /* 0x0035e80001117983 */ /* 0x000ee20000100800 */
[----:B------:R-:W-:-:S03]  /*88920*/  IMAD.WIDE R24, R0, 0x2, R20 ;  /* 0x0000000200187825 */ /* 0x000fc600078e0214 */
[----:B------:R-:W3:Y:S01]  /*88930*/  LDL R19, [R1+0x35e4] ;  /* 0x0035e40001137983 */ /* 0x000ee20000100800 */
[----:B----4-:R-:W-:-:S03]  /*88940*/  PRMT R28, R2, 0x7632, R28 ;  /* 0x00007632021c7816 */ /* 0x010fc6000000001c */
[----:B------:R-:W-:Y:S01]  /*88950*/  STL [R1+0x3664], R15 ;  /* 0x0036640f01007387 */ /* 0x000fe20000100800 */
[----:B--2---:R-:W-:Y:S01]  /*88960*/  ISETP.LT.AND P0, PT, R26, UR4, !P3 ;  /* 0x000000041a007c0c */ /* 0x004fe2000df01270 */
[----:B------:R-:W-:Y:S02]  /*88970*/  ULDC UR4, c[0x0][0x228] ;  /* 0x00008a0000047ab9 */ /* 0x000fe40000000800 */
[----:B---3--:R0:W-:Y:S01]  /*88980*/  @P4 STG.E.U16 desc[UR8][R24.64], R16 ;  /* 0x0000001018004986 */ /* 0x0081e2000c101508 */
[----:B------:R-:W-:Y:S02]  /*88990*/  PRMT R18, R16, 0x7632, R18 ;  /* 0x0000763210127816 */ /* 0x000fe40000000012 */
[----:B------:R-:W-:Y:S01]  /*889a0*/  ISETP.LT.AND P6, PT, R17, UR4, !P3 ;  /* 0x0000000411007c0c */ /* 0x000fe2000dfc1270 */
[----:B------:R-:W-:Y:S01]  /*889b0*/  ULDC UR4, c[0x0][0x228] ;  /* 0x00008a0000047ab9 */ /* 0x000fe20000000800 */
[----:B0-----:R-:W-:Y:S01]  /*889c0*/  IMAD.WIDE R16, R0, 0x2, R6 ;  /* 0x0000000200107825 */ /* 0x001fe200078e0206 */
[----:B------:R-:W-:Y:S01]  /*889d0*/  ISETP.LT.AND P4, PT, R3, UR10, !P2 ;  /* 0x0000000a03007c0c */ /* 0x000fe2000d781270 */
[----:B------:R-:W-:-:S03]  /*889e0*/  ULDC UR10, c[0x0][0x228] ;  /* 0x00008a00000a7ab9 */ /* 0x000fc60000000800 */
[----:B------:R0:W-:Y:S01]  /*889f0*/  @P0 STG.E.U16 desc[UR8][R16.64], R18 ;  /* 0x0000001210000986 */ /* 0x0001e2000c101508 */
[----:B------:R-:W-:-:S03]  /*88a00*/  IMAD.WIDE R24, R0, 0x2, R14 ;  /* 0x0000000200187825 */ /* 0x000fc600078e020e */
[----:B------:R-:W2:Y:S01]  /*88a10*/  LDL.LU R15, [R1+0x38] ;  /* 0x00003800010f7983 */ /* 0x000ea20000300800 */
[----:B------:R-:W-:-:S03]  /*88a20*/  VIADD R3, R0, UR24 ;  /* 0x0000001800037c36 */ /* 0x000fc60008000000 */
[----:B------:R-:W3:Y:S01]  /*88a30*/  LDL.LU R2, [R1+0x366c] ;  /* 0x00366c0001027983 */ /* 0x000ee20000300800 */
[----:B0-----:R-:W-:Y:S01]  /*88a40*/  IMAD.WIDE R16, R0, 0x2, R4 ;  /* 0x0000000200107825 */ /* 0x001fe200078e0204 */
[----:B------:R-:W-:-:S04]  /*88a50*/  PRMT R0, R29, 0x7632, R0 ;  /* 0x000076321d007816 */ /* 0x000fc80000000000 */
[----:B------:R0:W-:Y:S04]  /*88a60*/  @P6 STG.E.U16 desc[UR8][R16.64], R29 ;  /* 0x0000001d10006986 */ /* 0x0001e8000c101508 */
[----:B0-----:R-:W2:Y:S04]  /*88a70*/  LDL.LU R29, [R1+0x3668] ;  /* 0x00366800011d7983 */ /* 0x001ea80000300800 */
[----:B------:R-:W4:Y:S04]  /*88a80*/  LDL R16, [R1+0x35dc] ;  /* 0x0035dc0001107983 */ /* 0x000f280000100800 */
[----:B------:R-:W3:Y:S01]  /*88a90*/  LDL.LU R17, [R1+0x58] ;  /* 0x0000580001117983 */ /* 0x000ee20000300800 */
[----:B------:R-:W-:-:S02]  /*88aa0*/  ISETP.LT.AND P3, PT, R19, UR6, !P3 ;  /* 0x0000000613007c0c */ /* 0x000fc4000df61270 */
[----:B------:R-:W-:Y:S01]  /*88ab0*/  ISETP.LT.AND P5, PT, R27, UR12, !P2 ;  /* 0x0000000c1b007c0c */ /* 0x000fe2000d7a1270 */
[C---:B------:R-:W-:Y:S01]  /*88ac0*/  IMAD.WIDE R18, R3.reuse, 0x2, R12 ;  /* 0x0000000203127825 */ /* 0x040fe200078e020c */
[----:B------:R-:W-:Y:S01]  /*88ad0*/  ULDC UR6, c[0x0][0x228] ;  /* 0x00008a0000067ab9 */ /* 0x000fe20000000800 */
[----:B------:R-:W-:Y:S02]  /*88ae0*/  ULDC UR12, c[0x0][0x228] ;  /* 0x00008a00000c7ab9 */ /* 0x000fe40000000800 */
[----:B------:R-:W-:-:S06]  /*88af0*/  IMAD.WIDE R26, R3, 0x2, R8 ;  /* 0x00000002031a7825 */ /* 0x000fcc00078e0208 */
[----:B------:R0:W-:Y:S04]  /*88b00*/  @P3 STG.E.U16 desc[UR8][R24.64], R0 ;  /* 0x0000000018003986 */ /* 0x0001e8000c101508 */
[----:B0-----:R-:W2:Y:S04]  /*88b10*/  LDL.LU R24, [R1+0x48] ;  /* 0x0000480001187983 */ /* 0x001ea80000300800 */
[----:B------:R-:W2:Y:S04]  /*88b20*/  LDL R25, [R1+0x140c] ;  /* 0x00140c0001197983 */ /* 0x000ea80000100800 */
[----:B---3--:R0:W-:Y:S04]  /*88b30*/  @P4 STG.E.U16 desc[UR8][R18.64], R17 ;  /* 0x0000001112004986 */ /* 0x0081e8000c101508 */
[----:B------:R1:W-:Y:S04]  /*88b40*/  @P5 STG.E.U16 desc[UR8][R26.64], R28 ;  /* 0x0000001c1a005986 */ /* 0x0003e8000c101508 */
[----:B0-----:R-:W3:Y:S04]  /*88b50*/  LDL R18, [R1+0x35ec] ;  /* 0x0035ec0001127983 */ /* 0x001ee80000100800 */
[----:B-1----:R-:W3:Y:S04]  /*88b60*/  LDL R27, [R1+0x35e0] ;  /* 0x0035e000011b7983 */ /* 0x002ee80000100800 */
[----:B------:R-:W3:Y:S01]  /*88b70*/  LDL R19, [R1+0x35e8] ;  /* 0x0035e80001137983 */ /* 0x000ee20000100800 */
[----:B----4-:R-:W-:Y:S01]  /*88b80*/  ISETP.LT.AND P0, PT, R16, UR4, !P2 ;  /* 0x0000000410007c0c */ /* 0x010fe2000d701270 */
[----:B------:R-:W-:Y:S01]  /*88b90*/  ULDC UR4, c[0x0][0x228] ;  /* 0x00008a0000047ab9 */ /* 0x000fe20000000800 */
[----:B------:R-:W-:Y:S01]  /*88ba0*/  IMAD.WIDE R16, R3, 0x2, R10 ;  /* 0x0000000203107825 */ /* 0x000fe200078e020a */
[----:B------:R-:W-:-:S02]  /*88bb0*/  ISETP.LT.AND P4, PT, R2, UR6, !P2 ;  /* 0x0000000602007c0c */ /* 0x000fc4000d781270 */
[----:B--2---:R-:W-:Y:S01]  /*88bc0*/  PRMT R0, R24, 0x7632, R0 ;  /* 0x0000763218007816 */ /* 0x004fe20000000000 */
[----:B------:R0:W-:Y:S01]  /*88bd0*/  STL [R1+0x3660], R11 ;  /* 0x0036600b01007387 */ /* 0x0001e20000100800 */
[----:B------:R-:W-:Y:S01]  /*88be0*/  PRMT R29, R15, 0x7632, R29 ;  /* 0x000076320f1d7816 */ /* 0x000fe2000000001d */
[----:B------:R-:W-:-:S05]  /*88bf0*/  ULDC UR6, c[0x0][0x228] ;  /* 0x00008a0000067ab9 */ /* 0x000fca0000000800 */
[----:B------:R1:W-:Y:S04]  /*88c00*/  @P0 STG.E.U16 desc[UR8][R16.64], R24 ;  /* 0x0000001810000986 */ /* 0x0003e8000c101508 */
[----:B0-----:R-:W2:Y:S01]  /*88c10*/  LDL R11, [R1+0x9c] ;  /* 0x00009c00010b7983 */ /* 0x001ea20000100800 */
[----:B-1----:R-:W-:-:S04]  /*88c20*/  IMAD.WIDE R16, R3, 0x2, R22 ;  /* 0x0000000203107825 */ /* 0x002fc800078e0216 */
[----:B------:R-:W-:Y:S02]  /*88c30*/  VIADD R28, R25, 0x17 ;  /* 0x00000017191c7836 */ /* 0x000fe40000000000 */
[----:B------:R-:W-:Y:S01]  /*88c40*/  IMAD.WIDE R24, R3, 0x2, R6 ;  /* 0x0000000203187825 */ /* 0x000fe200078e0206 */
[----:B---3--:R-:W-:Y:S02]  /*88c50*/  ISETP.LT.AND P3, PT, R27, UR4, !P2 ;  /* 0x000000041b007c0c */ /* 0x008fe4000d761270 */
[----:B------:R-:W-:Y:S02]  /*88c60*/  ISETP.LT.AND P5, PT, R18, UR10, !P2 ;  /* 0x0000000a12007c0c */ /* 0x000fe4000d7a1270 */
[----:B------:R-:W-:Y:S01]  /*88c70*/  ISETP.LT.AND P6, PT, R19, UR12, !P2 ;  /* 0x0000000c13007c0c */ /* 0x000fe2000d7c1270 */
[----:B------:R-:W-:Y:S01]  /*88c80*/  IMAD.WIDE R18, R3, 0x2, R20 ;  /* 0x0000000203127825 */ /* 0x000fe200078e0214 */
[----:B------:R-:W-:Y:S01]  /*88c90*/  ULDC UR4, c[0x0][0x228] ;  /* 0x00008a0000047ab9 */ /* 0x000fe20000000800 */
[----:B------:R-:W-:-:S06]  /*88ca0*/  ULDC UR10, c[0x0][0x228] ;  /* 0x00008a00000a7ab9 */ /* 0x000fcc0000000800 */
[----:B------:R0:W-:Y:S04]  /*88cb0*/  @P3 STG.E.U16 desc[UR8][R16.64], R0 ;  /* 0x0000000010003986 */ /* 0x0001e8000c101508 */
[----:B------:R1:W-:Y:S04]  /*88cc0*/  @P4 STG.E.U16 desc[UR8][R18.64], R15 ;  /* 0x0000000f12004986 */ /* 0x0003e8000c101508 */
[----:B0-----:R-:W3:Y:S04]  /*88cd0*/  LDL.LU R0, [R1+0x28] ;  /* 0x0000280001007983 */ /* 0x001ee80000300800 */
[----:B------:R-:W4:Y:S04]  /*88ce0*/  LDL R16, [R1+0x35d8] ;  /* 0x0035d80001107983 */ /* 0x000f280000100800 */
[----:B------:R-:W2:Y:S04]  /*88cf0*/  LDL R17, [R1+0x35dc] ;  /* 0x0035dc0001117983 */ /* 0x000ea80000100800 */
[----:B-1----:R-:W2:Y:S04]  /*88d00*/  LDL.LU R15, [R1+0x3664] ;  /* 0x00366400010f7983 */ /* 0x002ea80000300800 */
[----:B------:R-:W2:Y:S04]  /*88d10*/  LDL R19, [R1+0x35e4] ;  /* 0x0035e40001137983 */ /* 0x000ea80000100800 */
[----:B------:R0:W-:Y:S04]  /*88d20*/  @P5 STG.E.U16 desc[UR8][R24.64], R29 ;  /* 0x0000001d18005986 */ /* 0x0001e8000c101508 */
[----:B0-----:R-:W2:Y:S01]  /*88d30*/  LDL R29, [R1+0x140c] ;  /* 0x00140c00011d7983 */ /* 0x001ea20000100800 */
[----:B------:R-:W-:-:S05]  /*88d40*/  IMAD.WIDE R26, R3, 0x2, R4 ;  /* 0x00000002031a7825 */ /* 0x000fca00078e0204 */
[----:B---3--:R0:W-:Y:S01]  /*88d50*/  @P6 STG.E.U16 desc[UR8][R26.64], R0 ;  /* 0x000000001a006986 */ /* 0x0081e2000c101508 */
[----:B----4-:R-:W-:Y:S01]  /*88d60*/  ISETP.LT.AND P6, PT, R16, UR10, !P1 ;  /* 0x0000000a10007c0c */ /* 0x010fe2000cfc1270 */
[----:B------:R-:W-:Y:S02]  /*88d70*/  ULDC UR10, c[0x0][0x228] ;  /* 0x00008a00000a7ab9 */ /* 0x000fe40000000800 */
[----:B0-----:R-:W3:Y:S01]  /*88d80*/  LDL R27, [R1+0x35d4] ;  /* 0x0035d400011b7983 */ /* 0x001ee20000100800 */
[----:B--2---:R-:W-:Y:S01]  /*88d90*/  ISETP.LT.AND P3, PT, R19, UR4, !P2 ;  /* 0x0000000413007c0c */ /* 0x004fe2000d761270 */
[----:B------:R-:W-:Y:S01]  /*88da0*/  ULDC UR4, c[0x0][0x228] ;  /* 0x00008a0000047ab9 */ /* 0x000fe20000000800 */
[----:B------:R-:W-:Y:S02]  /*88db0*/  PRMT R26, R0, 0x7632, R26 ;  /* 0x00007632001a7816 */ /* 0x000fe4000000001a */
[----:B------:R-:W-:Y:S01]  /*88dc0*/  ISETP.LT.AND P4, PT, R17, UR4, !P1 ;  /* 0x0000000411007c0c */ /* 0x000fe2000cf81270 */
[----:B------:R-:W-:Y:S01]  /*88dd0*/  IMAD.WIDE R16, R3, 0x2, R14 ;  /* 0x0000000203107825 */ /* 0x000fe200078e020e */
[----:B------:R-:W-:-:S03]  /*88de0*/  ULDC UR4, c[0x0][0x228] ;  /* 0x00008a0000047ab9 */ /* 0x000fc60000000800 */
[----:B------:R-:W-:Y:S01]  /*88df0*/  VIADD R0, R3, UR24 ;  /* 0x0000001803007c36 */ /* 0x000fe20008000000 */
[----:B------:R-:W-:-:S03]  /*88e00*/  PRMT R3, R11, 0x7632, R3 ;  /* 0x000076320b037816 */ /* 0x000fc60000000003 */
[----:B------:R-:W-:Y:S01]  /*88e10*/  @P3 STG.E.U16 desc[UR8][R16.64], R26 ;  /* 0x0000001a10003986 */ /* 0x000fe2000c101508 */
[----:B------:R-:W-:-:S03]  /*88e20*/  VIADD R24, R29, 0x18 ;  /* 0x000000181d187836 */ /* 0x000fc60000000000 */
[----:B------:R0:W-:Y:S04]  /*88e30*/  STL [R1+0x365c], R29 ;  /* 0x00365c1d01007387 */ /* 0x0001e80000100800 */
[----:B0-----:R-:W2:Y:S04]  /*88e40*/  LDL.LU R29, [R1+0x7c] ;  /* 0x00007c00011d7983 */ /* 0x001ea80000300800 */
[----:B------:R-:W4:Y:S04]  /*88e50*/  LDL.LU R11, [R1+0x3660] ;  /* 0x00366000010b7983 */ /* 0x000f280000300800 */
[----:B------:R-:W2:Y:S01]  /*88e60*/  LDL.LU R17, [R1+0x9c] ;  /* 0x00009c0001117983 */ /* 0x000ea20000300800 */
[----:B------:R-:W-:Y:S01]  /*88e70*/  IMAD.WIDE R18, R0, 0x2, R12 ;  /* 0x0000000200127825 */ /* 0x000fe200078e020c */
[----:B------:R-:W-:Y:S01]  /*88e80*/  ISETP.GE.AND P2, PT, R24, UR7, PT ;  /* 0x0000000718007c0c */ /* 0x000fe2000bf46270 */
[----:B------:R-:W-:Y:S01]  /*88e90*/  ULDC UR7, c[0x0][0x228] ;  /* 0x00008a0000077ab9 */ /* 0x000fe20000000800 */
[----:B------:R-:W4:Y:S01]  /*88ea0*/  LDL R26, [R1+0x35e4] ;  /* 0x0035e400011a7983 */ /* 0x000f220000100800 */
[----:B------:R-:W-:Y:S01]  /*88eb0*/  IMAD.WIDE R24, R0, 0x2, R8 ;  /* 0x0000000200187825 */ /* 0x000fe200078e0208 */
[----:B---3--:R-:W-:Y:S01]  /*88ec0*/  ISETP.LT.AND P5, PT, R27, UR6, !P1 ;  /* 0x000000061b007c0c */ /* 0x008fe2000cfa1270 */
[----:B------:R-:W-:-:S12]  /*88ed0*/  ULDC UR6, c[0x0][0x228] ;  /* 0x00008a0000067ab9 */ /* 0x000fd80000000800 */
[----:B--2---:R0:W-:Y:S04]  /*88ee0*/  @P5 STG.E.U16 desc[UR8][R18.64], R17 ;  /* 0x0000001112005986 */ /* 0x0041e8000c101508 */
[----:B------:R1:W-:Y:S04]  /*88ef0*/  @P6 STG.E.U16 desc[UR8][R24.64], R3 ;  /* 0x0000000318006986 */ /* 0x0003e8000c101508 */
[----:B0-----:R-:W2:Y:S04]  /*88f00*/  LDL R18, [R1+0x35ec] ;  /* 0x0035ec0001127983 */ /* 0x001ea80000100800 */
[----:B-1----:R-:W3:Y:S04]  /*88f10*/  LDL R24, [R1+0x35e0] ;  /* 0x0035e00001187983 */ /* 0x002ee80000100800 */
[----:B------:R-:W2:Y:S04]  /*88f20*/  LDL R19, [R1+0x35e8] ;  /* 0x0035e80001137983 */ /* 0x000ea80000100800 */
[----:B------:R-:W2:Y:S01]  /*88f30*/  LDL.LU R25, [R1+0x8c] ;  /* 0x00008c0001197983 */ /* 0x000ea20000300800 */
[----:B----4-:R-:W-:-:S03]  /*88f40*/  IMAD.WIDE R16, R0, 0x2, R10 ;  /* 0x0000000200107825 */ /* 0x010fc600078e020a */
[----:B------:R-:W-:Y:S01]  /*88f50*/  STL [R1+0x3658], R21 ;  /* 0x0036581501007387 */ /* 0x000fe20000100800 */
[----:B---3--:R-:W-:Y:S01]  /*88f60*/  ISETP.LT.AND P6, PT, R24, UR4, !P1 ;  /* 0x0000000418007c0c */ /* 0x008fe2000cfc1270 */
[----:B------:R-:W-:Y:S02]  /*88f70*/  ULDC UR4, c[0x0][0x228] ;  /* 0x00008a0000047ab9 */ /* 0x000fe40000000800 */
[----:B--2---:R0:W-:Y:S01]  /*88f80*/  @P4 STG.E.U16 desc[UR8][R16.64], R25 ;  /* 0x0000001910004986 */ /* 0x0041e2000c101508 */
[----:B------:R-:W-:Y:S02]  /*88f90*/  PRMT R3, R25, 0x7632, R3 ;  /* 0x0000763219037816 */ /* 0x000fe40000000003 */
[----:B------:R-:W-:Y:S01]  /*88fa0*/  ISETP.LT.AND P5, PT, R18, UR6, !P1 ;  /* 0x0000000612007c0c */ /* 0x000fe2000cfa1270 */
[----:B------:R-:W-:Y:S01]  /*88fb0*/  ULDC UR6, c[0x0][0x228] ;  /* 0x00008a0000067ab9 */ /* 0x000fe20000000800 */
[----:B------:R-:W-:Y:S01]  /*88fc0*/  ISETP.LT.AND P4, PT, R19, UR7, !P1 ;  /* 0x0000000713007c0c */ /* 0x000fe2000cf81270 */
[----:B0-----:R-:W-:Y:S01]  /*88fd0*/  IMAD.WIDE R16, R0, 0x2, R22 ;  /* 0x0000000200107825 */ /* 0x001fe200078e0216 */
[----:B------:R-:W-:Y:S01]  /*88fe0*/  ISETP.LT.AND P3, PT, R2, UR4, !P1 ;  /* 0x0000000402007c0c */ /* 0x000fe2000cf61270 */
[----:B------:R-:W-:Y:S01]  /*88ff0*/  ULDC UR4, c[0x0][0x228] ;  /* 0x00008a0000047ab9 */ /* 0x000fe20000000800 */
[----:B------:R-:W-:Y:S01]  /*89000*/  ISETP.GE.AND P0, PT, R28, UR11, PT ;  /* 0x0000000b1c007c0c */ /* 0x000fe2000bf06270 */
[----:B------:R-:W-:Y:S01]  /*89010*/  IMAD.WIDE R18, R0, 0x2, R6 ;  /* 0x0000000200127825 */ /* 0x000fe200078e0206 */
[----:B------:R0:W-:Y:S01]  /*89020*/  @P6 STG.E.U16 desc[UR8][R16.64], R3 ;  /* 0x0000000310006986 */ /* 0x0001e2000c101508 */
[----:B------:R-:W-:-:S02]  /*89030*/  ULDC UR7, c[0x0][0x228] ;  /* 0x00008a0000077ab9 */ /* 0x000fc40000000800 */
[C---:B0-----:R-:W-:Y:S02]  /*89040*/  IMAD.WIDE R16, R0.reuse, 0x2, R20 ;  /* 0x0000000200107825 */ /* 0x041fe400078e0214 */
[----:B------:R-:W2:Y:S04]  /*89050*/  LDL R21, [R1+0x4c] ;  /* 0x00004c0001157983 */ /* 0x000ea80000100800 */
[----:B------:R0:W-:Y:S04]  /*89060*/  STL [R1+0x3654], R7 ;  /* 0x0036540701007387 */ /* 0x0001e80000100800 */
[----:B0-----:R-:W3:Y:S01]  /*89070*/  LDL.LU R7, [R1+0x6c] ;  /* 0x00006c0001077983 */ /* 0x001ee20000300800 */
[----:B------:R-:W-:Y:S01]  /*89080*/  PRMT R3, R29, 0x7632, R3 ;  /* 0x000076321d037816 */ /* 0x000fe20000000003 */
[----:B------:R-:W-:-:S02]  /*89090*/  IMAD.WIDE R24, R0, 0x2, R4 ;  /* 0x0000000200187825 */ /* 0x000fc400078e0204 */
[----:B------:R0:W-:Y:S04]  /*890a0*/  @P3 STG.E.U16 desc[UR8][R16.64], R29 ;  /* 0x0000001d10003986 */ /* 0x0001e8000c101508 */
[----:B------:R1:W-:Y:S04]  /*890b0*/  @P5 STG.E.U16 desc[UR8][R18.64], R3 ;  /* 0x0000000312005986 */ /* 0x0003e8000c101508 */
[----:B0-----:R-:W4:Y:S04]  /*890c0*/  LDL.LU R29, [R1+0x365c] ;  /* 0x00365c00011d7983 */ /* 0x001f280000300800 */
[----:B-1----:R-:W2:Y:S01]  /*890d0*/  LDL.LU R18, [R1+0x5c] ;  /* 0x00005c0001127983 */ /* 0x002ea20000300800 */
[----:B------:R-:W-:Y:S01]  /*890e0*/  ISETP.LT.AND P1, PT, R26, UR10, !P1 ;  /* 0x0000000a1a007c0c */ /* 0x000fe2000cf21270 */
[----:B------:R-:W-:Y:S01]  /*890f0*/  ULDC UR10, c[0x0][0x228] ;  /* 0x00008a00000a7ab9 */ /* 0x000fe20000000800 */
[----:B------:R-:W-:Y:S01]  /*89100*/  ISETP.LT.AND P6, PT, R27, UR4, !P0 ;  /* 0x000000041b007c0c */ /* 0x000fe2000c7c1270 */
[----:B---3--:R0:W-:Y:S01]  /*89110*/  @P4 STG.E.U16 desc[UR8][R24.64], R7 ;  /* 0x0000000718004986 */ /* 0x0081e2000c101508 */
[C---:B------:R-:W-:Y:S01]  /*89120*/  IMAD.WIDE R26, R0.reuse, 0x2, R14 ;  /* 0x00000002001a7825 */ /* 0x040fe200078e020e */
[----:B------:R-:W-:Y:S01]  /*89130*/  PRMT R28, R7, 0x7632, R28 ;  /* 0x00007632071c7816 */ /* 0x000fe2000000001c */
[----:B------:R-:W-:Y:S01]  /*89140*/  ULDC UR4, c[0x0][0x228] ;  /* 0x00008a0000047ab9 */ /* 0x000fe20000000800 */
[----:B------:R-:W3:Y:S04]  /*89150*/  LDL R19, [R1+0x35e0] ;  /* 0x0035e00001137983 */ /* 0x000ee80000100800 */
[----:B0-----:R-:W3:Y:S01]  /*89160*/  LDL R25, [R1+0x35d8] ;  /* 0x0035d80001197983 */ /* 0x001ee20000100800 */
[----:B------:R-:W-:-:S03]  /*89170*/  VIADD R0, R0, UR24 ;  /* 0x0000001800007c36 */ /* 0x000fc60008000000 */
[----:B------:R0:W-:Y:S01]  /*89180*/  @P1 STG.E.U16 desc[UR8][R26.64], R28 ;  /* 0x0000001c1a001986 */ /* 0x0001e2000c101508 */
[----:B------:R-:W-:Y:S01]  /*89190*/  IMAD.WIDE R16, R0, 0x2, R12 ;  /* 0x0000000200107825 */ /* 0x000fe200078e020c */
[----:B--2---:R-:W-:Y:S02]  /*891a0*/  PRMT R3, R18, 0x7632, R3 ;  /* 0x0000763212037816 */ /* 0x004fe40000000003 */
[----:B------:R-:W2:Y:S04]  /*891b0*/  LDL R7, [R1+0x35ec] ;  /* 0x0035ec0001077983 */ /* 0x000ea80000100800 */
[----:B0-----:R-:W2:Y:S01]  /*891c0*/  LDL R27, [R1+0x35dc] ;  /* 0x0035dc00011b7983 */ /* 0x001ea20000100800 */
[----:B----4-:R-:W-:-:S03]  /*891d0*/  VIADD R24, R29, 0x19 ;  /* 0x000000191d187836 */ /* 0x010fc60000000000 */
[----:B------:R0:W-:Y:S01]  /*891e0*/  @P6 STG.E.U16 desc[UR8][R16.64], R18 ;  /* 0x0000001210006986 */ /* 0x0001e2000c101508 */
[----:B------:R-:W-:-:S03]  /*891f0*/  PRMT R26, R21, 0x7632, R26 ;  /* 0x00007632151a7816 */ /* 0x000fc6000000001a */
[----:B------:R1:W-:Y:S01]  /*89200*/  STL [R1+0x3650], R29 ;  /* 0x0036501d01007387 */ /* 0x0003e20000100800 */
[----:B0-----:R-:W-:-:S03]  /*89210*/  IMAD.WIDE R16, R0, 0x2, R8 ;  /* 0x0000000200107825 */ /* 0x001fc600078e0208 */
[----:B-1----:R-:W4:Y:S01]  /*89220*/  LDL.LU R29, [R1+0x2c] ;  /* 0x00002c00011d7983 */ /* 0x002f220000300800 */
[----:B---3--:R-:W-:Y:S01]  /*89230*/  ISETP.LT.AND P3, PT, R25, UR4, !P0 ;  /* 0x0000000419007c0c */ /* 0x008fe2000c761270 */
[----:B------:R-:W-:Y:S02]  /*89240*/  ULDC UR4, c[0x0][0x228] ;  /* 0x00008a0000047ab9 */ /* 0x000fe40000000800 */
[----:B------:R-:W-:Y:S01]  /*89250*/  ISETP.LT.AND P5, PT, R2, UR4, !P0 ;  /* 0x0000000402007c0c */ /* 0x000fe2000c7a1270 */
[----:B------:R-:W-:Y:S01]  /*89260*/  ULDC UR4, c[0x0][0x228] ;  /* 0x00008a0000047ab9 */ /* 0x000fe20000000800 */
[----:B------:R-:W3:Y:S04]  /*89270*/  LDL.LU R2, [R1+0x1b0] ;  /* 0x0001b00001027983 */ /* 0x000ee80000300800 */
[----:B------:R-:W3:Y:S04]  /*89280*/  LDL.LU R21, [R1+0x3658] ;  /* 0x0036580001157983 */ /* 0x000ee80000300800 */
[----:B------:R0:W-:Y:S04]  /*89290*/  @P3 STG.E.U16 desc[UR8][R16.64], R3 ;  /* 0x0000000310003986 */ /* 0x0001e8000c101508 */
[----:B0-----:R-:W3:Y:S01]  /*892a0*/  LDL.LU R17, [R1+0x4c] ;  /* 0x00004c0001117983 */ /* 0x001ee20000300800 */
[----:B--2---:R-:W-:Y:S01]  /*892b0*/  ISETP.LT.AND P4, PT, R27, UR6, !P0 ;  /* 0x000000061b007c0c */ /* 0x004fe2000c781270 */
[----:B------:R-:W-:Y:S01]  /*892c0*/  ULDC UR6, c[0x0][0x228] ;  /* 0x00008a0000067ab9 */ /* 0x000fe20000000800 */
[----:B------:R-:W-:Y:S01]  /*892d0*/  ISETP.LT.AND P6, PT, R19, UR7, !P0 ;  /* 0x0000000713007c0c */ /* 0x000fe2000c7c1270 */
[----:B------:R-:W-:Y:S01]  /*892e0*/  IMAD.WIDE R18, R0, 0x2, R10 ;  /* 0x0000000200127825 */ /* 0x000fe200078e020a */
[----:B------:R-:W-:Y:S01]  /*892f0*/  ISETP.GE.AND P1, PT, R24, UR5, PT ;  /* 0x0000000518007c0c */ /* 0x000fe2000bf26270 */
[----:B------:R-:W2:Y:S01]  /*89300*/  LDL R3, [R1+0x35d8] ;  /* 0x0035d80001037983 */ /* 0x000ea20000100800 */
[----:B------:R-:W-:Y:S01]  /*89310*/  ISETP.LT.AND P3, PT, R7, UR4, !P0 ;  /* 0x0000000407007c0c */ /* 0x000fe2000c761270 */
[----:B------:R-:W-:Y:S01]  /*89320*/  IMAD.WIDE R24, R0, 0x2, R22 ;  /* 0x0000000200187825 */ /* 0x000fe200078e0216 */
[----:B------:R-:W-:Y:S01]  /*89330*/  ULDC UR4, c[0x0][0x228] ;  /* 0x00008a0000047ab9 */ /* 0x000fe20000000800 */
[----:B------:R-:W-:Y:S01]  /*89340*/  ULDC UR5, c[0x0][0x228] ;  /* 0x00008a0000057ab9 */ /* 0x000fe20000000800 */
[----:B----4-:R-:W-:Y:S01]  /*89350*/  PRMT R28, R29, 0x7632, R28 ;  /* 0x000076321d1c7816 */ /* 0x010fe2000000001c */
[----:B------:R-:W-:-:S02]  /*89360*/  ULDC UR7, c[0x0][0x228] ;  /* 0x00008a0000077ab9 */ /* 0x000fc40000000800 */
[----:B---3--:R0:W-:Y:S04]  /*89370*/  @P4 STG.E.U16 desc[UR8][R18.64], R17 ;  /* 0x0000001112004986 */ /* 0x0081e8000c101508 */
[----:B------:R1:W-:Y:S04]  /*89380*/  @P6 STG.E.U16 desc[UR8][R24.64], R26 ;  /* 0x0000001a18006986 */ /* 0x0003e8000c101508 */
[----:B0-----:R-:W3:Y:S04]  /*89390*/  LDL R19, [R1+0x35d4] ;  /* 0x0035d40001137983 */ /* 0x001ee80000100800 */
[----:B-1----:R-:W4:Y:S04]  /*893a0*/  LDL.LU R26, [R1+0x3c] ;  /* 0x00003c00011a7983 */ /* 0x002f280000300800 */
[----:B------:R-:W2:Y:S04]  /*893b0*/  LDL R24, [R1+0x35e8] ;  /* 0x0035e80001187983 */ /* 0x000ea80000100800 */
[----:B------:R-:W3:Y:S04]  /*893c0*/  LDL R25, [R1+0x35e4] ;  /* 0x0035e40001197983 */ /* 0x000ee80000100800 */
[----:B------:R-:W3:Y:S01]  /*893d0*/  LDL.LU R7, [R1+0x3654] ;  /* 0x0036540001077983 */ /* 0x000ee20000300800 */
[----:B------:R-:W-:-:S05]  /*893e0*/  IMAD.WIDE R16, R0, 0x2, R20 ;  /* 0x0000000200107825 */ /* 0x000fca00078e0214 */
[----:B----4-:R0:W-:Y:S01]  /*893f0*/  @P5 STG.E.U16 desc[UR8][R16.64], R26 ;  /* 0x0000001a10005986 */ /* 0x0101e2000c101508 */
[----:B------:R-:W-:Y:S02]  /*89400*/  PRMT R18, R26, 0x7632, R18 ;  /* 0x000076321a127816 */ /* 0x000fe40000000012 */
[----:B--2---:R-:W-:Y:S01]  /*89410*/  ISETP.LT.AND P4, PT, R24, UR4, !P0 ;  /* 0x0000000418007c0c */ /* 0x004fe2000c781270 */
[----:B------:R-:W-:Y:S01]  /*89420*/  ULDC UR4, c[0x0][0x228] ;  /* 0x00008a0000047ab9 */ /* 0x000fe20000000800 */
[----:B---3--:R-:W-:Y:S01]  /*89430*/  ISETP.LT.AND P0, PT, R25, UR5, !P0 ;  /* 0x0000000519007c0c */ /* 0x008fe2000c701270 */
[C---:B0-----:R-:W-:Y:S01]  /*89440*/  IMAD.WIDE R16, R0.reuse, 0x2, R6 ;  /* 0x0000000200107825 */ /* 0x041fe200078e0206 */
[----:B------:R0:W-:Y:S01]  /*89450*/  STL [R1+0x364c], R7 ;  /* 0x00364c0701007387 */ /* 0x0001e20000100800 */
[----:B------:R-:W-:Y:S01]  /*89460*/  ISETP.LT.AND P6, PT, R19, UR6, !P2 ;  /* 0x0000000613007c0c */ /* 0x000fe2000d7c1270 */
[----:B------:R-:W-:Y:S01]  /*89470*/  ULDC UR5, c[0x0][0x228] ;  /* 0x00008a0000057ab9 */ /* 0x000fe20000000800 */
[C---:B------:R-:W-:Y:S01]  /*89480*/  IMAD.WIDE R24, R0.reuse, 0x2, R14 ;  /* 0x0000000200187825 */ /* 0x040fe200078e020e */
[----:B------:R-:W-:Y:S01]  /*89490*/  @P3 STG.E.U16 desc[UR8][R16.64], R18 ;  /* 0x0000001210003986 */ /* 0x000fe2000c101508 */
[----:B------:R-:W-:Y:S01]  /*894a0*/  ISETP.LT.AND P3, PT, R27, UR10, !P2 ;  /* 0x0000000a1b007c0c */ /* 0x000fe2000d761270 */
[----:B------:R-:W-:Y:S01]  /*894b0*/  ULDC UR6, c[0x0][0x228] ;  /* 0x00008a0000067ab9 */ /* 0x000fe20000000800 */
[----:B------:R-:W-:Y:S01]  /*894c0*/  IMAD.WIDE R26, R0, 0x2, R4 ;  /* 0x00000002001a7825 */ /* 0x000fe200078e0204 */
[----:B------:R-:W-:Y:S01]  /*894d0*/  ISETP.LT.AND P5, PT, R3, UR7, !P2 ;  /* 0x0000000703007c0c */ /* 0x000fe2000d7a1270 */
[----:B------:R-:W-:Y:S01]  /*894e0*/  ULDC UR7, c[0x0][0x228] ;  /* 0x00008a0000077ab9 */ /* 0x000fe20000000800 */
[----:B0-----:R-:W2:Y:S01]  /*894f0*/  LDL R7, [R1+0x35e8] ;  /* 0x0035e80001077983 */ /* 0x001ea20000100800 */
[----:B------:R-:W-:-:S03]  /*89500*/  ULDC UR10, c[0x0][0x228] ;  /* 0x00008a00000a7ab9 */ /* 0x000fc60000000800 */
[----:B------:R0:W-:Y:S04]  /*89510*/  @P4 STG.E.U16 desc[UR8][R26.64], R29 ;  /* 0x0000001d1a004986 */ /* 0x0001e8000c101508 */
[----:B------:R1:W-:Y:S04]  /*89520*/  @P0 STG.E.U16 desc[UR8][R24.64], R28 ;  /* 0x0000001c18000986 */ /* 0x0003e8000c101508 */
[----:B0-----:R-:W3:Y:S04]  /*89530*/  LDL.LU R29, [R1+0x3650] ;  /* 0x00365000011d7983 */ /* 0x001ee80000300800 */
[----:B-1----:R-:W4:Y:S01]  /*89540*/  LDL.LU R24, [R1+0x1d0] ;  /* 0x0001d00001187983 */ /* 0x002f220000300800 */
[----:B------:R-:W-:Y:S01]  /*89550*/  VIADD R3, R0, UR24 ;  /* 0x0000001800037c36 */ /* 0x000fe20008000000 */
[----:B------:R-:W-:-:S02]  /*89560*/  PRMT R0, R2, 0x7632, R0 ;  /* 0x0000763202007816 */ /* 0x000fc40000000000 */
[----:B------:R-:W3:Y:S01]  /*89570*/  LDL R28, [R1+0x35e4] ;  /* 0x0035e400011c7983 */ /* 0x000ee20000100800 */
[----:B------:R-:W-:-:S03]  /*89580*/  IMAD.WIDE R18, R3, 0x2, R12 ;  /* 0x0000000203127825 */ /* 0x000fc600078e020c */
[----:B------:R-:W3:Y:S01]  /*89590*/  LDL.LU R25, [R1+0x1c0] ;  /* 0x0001c00001197983 */ /* 0x000ee20000300800 */
[----:B------:R-:W-:-:S04]  /*895a0*/  IMAD.WIDE R16, R3, 0x2, R8 ;  /* 0x0000000203107825 */ /* 0x000fc800078e0208 */
[C---:B------:R-:W-:Y:S01]  /*895b0*/  IMAD.WIDE R26, R3.reuse, 0x2, R10 ;  /* 0x00000002031a7825 */ /* 0x040fe200078e020a */
[----:B------:R0:W-:Y:S04]  /*895c0*/  @P6 STG.E.U16 desc[UR8][R18.64], R2 ;  /* 0x0000000212006986 */ /* 0x0001e8000c101508 */
[----:B------:R-:W-:Y:S04]  /*895d0*/  @P5 STG.E.U16 desc[UR8][R16.64], R0 ;  /* 0x0000000010005986 */ /* 0x000fe8000c101508 */
[----:B0-----:R-:W3:Y:S04]  /*895e0*/  LDL R18, [R1+0x35e0] ;  /* 0x0035e00001127983 */ /* 0x001ee80000100800 */
[----:B------:R-:W3:Y:S04]  /*895f0*/  LDL R19, [R1+0x35ec] ;  /* 0x0035ec0001137983 */ /* 0x000ee80000100800 */
[----:B------:R-:W3:Y:S04]  /*89600*/  LDL R2, [R1+0x1e0] ;  /* 0x0001e00001027983 */ /* 0x000ee80000100800 */
[----:B----4-:R0:W-:Y:S04]  /*89610*/  @P3 STG.E.U16 desc[UR8][R26.64], R24 ;  /* 0x000000181a003986 */ /* 0x0101e8000c101508 */
[----:B0-----:R-:W4:Y:S01]  /*89620*/  LDL R27, [R1+0x35f0] ;  /* 0x0035f000011b7983 */ /* 0x001f220000100800 */
[----:B------:R-:W-:Y:S01]  /*89630*/  PRMT R0, R24, 0x7632, R0 ;  /* 0x0000763218007816 */ /* 0x000fe20000000000 */
[----:B------:R-:W-:Y:S01]  /*89640*/  IMAD.WIDE R16, R3, 0x2, R22 ;  /* 0x0000000203107825 */ /* 0x000fe200078e0216 */
[----:B----4-:R-:W-:Y:S01]  /*89650*/  ISETP.LT.AND P6, PT, R27, UR5, !P2 ;  /* 0x000000051b007c0c */ /* 0x010fe2000d7c1270 */
[----:B------:R-:W-:-:S02]  /*89660*/  ULDC UR5, c[0x0][0x228] ;  /* 0x00008a0000057ab9 */ /* 0x000fc40000000800 */
[----:B--2---:R-:W-:Y:S02]  /*89670*/  ISETP.LT.AND P4, PT, R7, UR5, !P2 ;  /* 0x0000000507007c0c */ /* 0x004fe4000d781270 */
[----:B---3--:R-:W-:Y:S01]  /*89680*/  ISETP.LT.AND P3, PT, R18, UR4, !P2 ;  /* 0x0000000412007c0c */ /* 0x008fe2000d761270 */
[----:B------:R-:W2:Y:S01]  /*89690*/  LDL.LU R7, [R1+0x364c] ;  /* 0x00364c0001077983 */ /* 0x000ea20000300800 */
[----:B------:R-:W-:Y:S01]  /*896a0*/  ULDC UR4, c[0x0][0x228] ;  /* 0x00008a0000047ab9 */ /* 0x000fe20000000800 */
[----:B------:R-:W-:Y:S01]  /*896b0*/  VIADD R24, R29, 0x1a ;  /* 0x0000001a1d187836 */ /* 0x000fe20000000000 */
[----:B------:R-:W-:Y:S01]  /*896c0*/  ISETP.LT.AND P5, PT, R19, UR4, !P2 ;  /* 0x0000000413007c0c */ /* 0x000fe2000d7a1270 */
[----:B------:R-:W-:Y:S01]  /*896d0*/  IMAD.WIDE R18, R3, 0x2, R20 ;  /* 0x0000000203127825 */ /* 0x000fe200078e0214 */
[----:B------:R-:W-:Y:S01]  /*896e0*/  ISETP.LT.AND P2, PT, R28, UR6, !P2 ;  /* 0x000000061c007c0c */ /* 0x000fe2000d741270 */
[----:B------:R-:W-:Y:S01]  /*896f0*/  ULDC UR4, c[0x0][0x228] ;  /* 0x00008a0000047ab9 */ /* 0x000fe20000000800 */
[----:B------:R-:W3:Y:S01]  /*89700*/  LDL.LU R28, [R1+0x1f0] ;  /* 0x0001f000011c7983 */ /* 0x000ee20000300800 */
[----:B------:R-:W-:Y:S01]  /*89710*/  ISETP.GE.AND P0, PT, R24, UR23, PT ;  /* 0x0000001718007c0c */ /* 0x000fe2000bf06270 */
[----:B------:R-:W-:Y:S01]  /*89720*/  ULDC UR5, c[0x0][0x228] ;  /* 0x00008a0000057ab9 */ /* 0x000fe20000000800 */
[----:B------:R-:W-:-:S02]  /*89730*/  PRMT R26, R2, 0x7632, R26 ;  /* 0x00007632021a7816 */ /* 0x000fc4000000001a */
[----:B------:R0:W-:Y:S01]  /*89740*/  @P3 STG.E.U16 desc[UR8][R16.64], R0 ;  /* 0x0000000010003986 */ /* 0x0001e2000c101508 */
[----:B------:R-:W-:-:S03]  /*89750*/  ULDC UR6, c[0x0][0x228] ;  /* 0x00008a0000067ab9 */ /* 0x000fc60000000800 */
[----:B------:R1:W-:Y:S04]  /*89760*/  @P6 STG.E.U16 desc[UR8][R18.64], R25 ;  /* 0x0000001912006986 */ /* 0x0003e8000c101508 */
[----:B------:R-:W-:Y:S01]  /*89770*/  STL [R1+0x363c], R6 ;  /* 0x00363c0601007387 */ /* 0x000fe20000100800 */
[----:B0-----:R-:W-:Y:S01]  /*89780*/  PRMT R0, R25, 0x7632, R0 ;  /* 0x0000763219007816 */ /* 0x001fe20000000000 */
[----:B-1----:R-:W-:-:S04]  /*89790*/  IMAD.WIDE R18, R3, 0x2, R4 ;  /* 0x0000000203127825 */ /* 0x002fc800078e0204 */
[C---:B--2---:R-:W-:Y:S01]  /*897a0*/  IMAD.WIDE R24, R3.reuse, 0x2, R6 ;  /* 0x0000000203187825 */ /* 0x044fe200078e0206 */
[----:B------:R0:W-:Y:S04]  /*897b0*/  STL [R1+0x3638], R7 ;  /* 0x0036380701007387 */ /* 0x0001e80000100800 */
[----:B------:R-:W-:Y:S04]  /*897c0*/  @P5 STG.E.U16 desc[UR8][R24.64], R0 ;  /* 0x0000000018005986 */ /* 0x000fe8000c101508 */
[----:B0-----:R-:W2:Y:S04]  /*897d0*/  LDL.LU R7, [R1+0x1a0] ;  /* 0x0001a00001077983 */ /* 0x001ea80000300800 */
[----:B------:R0:W-:Y:S04]  /*897e0*/  STL.64 [R1+0x3640], R4 ;  /* 0x0036400401007387 */ /* 0x0001e80000100a00 */
[----:B0-----:R-:W4:Y:S04]  /*897f0*/  LDL R4, [R1+0x35dc] ;  /* 0x0035dc0001047983 */ /* 0x001f280000100800 */
[----:B------:R-:W3:Y:S04]  /*89800*/  LDL R5, [R1+0x35e0] ;  /* 0x0035e00001057983 */ /* 0x000ee80000100800 */
[----:B------:R-:W2:Y:S04]  /*89810*/  LDL.LU R2, [R1+0x3648] ;  /* 0x0036480001027983 */ /* 0x000ea80000300800 */
[----:B------:R-:W4:Y:S04]  /*89820*/  LDL R24, [R1+0x35d4] ;  /* 0x0035d40001187983 */ /* 0x000f280000100800 */
[----:B------:R-:W3:Y:S01]  /*89830*/  LDL.LU R25, [R1+0x1e0] ;  /* 0x0001e00001197983 */ /* 0x000ee20000300800 */
[----:B------:R-:W-:-:S03]  /*89840*/  IMAD.WIDE R16, R3, 0x2, R14 ;  /* 0x0000000203107825 */ /* 0x000fc600078e020e */
[----:B---3--:R-:W-:Y:S04]  /*89850*/  @P4 STG.E.U16 desc[UR8][R18.64], R25 ;  /* 0x0000001912004986 */ /* 0x008fe8000c101508 */
[----:B------:R-:W-:Y:S04]  /*89860*/  @P2 STG.E.U16 desc[UR8][R16.64], R26 ;  /* 0x0000001a10002986 */ /* 0x000fe8000c101508 */
[----:B--2---:R-:W0:Y:S04]  /*89870*/  LDS.128 R16, [R2] ;  /* 0x0000000002107984 */ /* 0x004e280000000c00 */
[----:B0-----:R0:W-:Y:S04]  /*89880*/  STL [R1+0x361c], R17 ;  /* 0x00361c1101007387 */ /* 0x0011e80000100800 */
[----:B0-----:R-:W2:Y:S01]  /*89890*/  LDL R17, [R1+0x35d8] ;  /* 0x0035d80001117983 */ /* 0x001ea20000100800 */
[----:B----4-:R-:W-:Y:S01]  /*898a0*/  ISETP.LT.AND P3, PT, R24, UR4, !P1 ;  /* 0x0000000418007c0c */ /* 0x010fe2000cf61270 */
[----:B------:R-:W-:Y:S01]  /*898b0*/  ULDC UR4, c[0x0][0x228] ;  /* 0x00008a0000047ab9 */ /* 0x000fe20000000800 */
[----:B------:R-:W-:Y:S01]  /*898c0*/  VIADD R3, R3, UR24 ;  /* 0x0000001803037c36 */ /* 0x000fe20008000000 */
[----:B------:R-:W-:Y:S01]  /*898d0*/  ISETP.LT.AND P5, PT, R4, UR5, !P1 ;  /* 0x0000000504007c0c */ /* 0x000fe2000cfa1270 */
[----:B------:R0:W-:Y:S01]  /*898e0*/  STL [R1+0x3608], R18 ;  /* 0x0036081201007387 */ /* 0x0001e20000100800 */
[----:B------:R-:W-:Y:S01]  /*898f0*/  ISETP.LT.AND P4, PT, R5, UR6, !P1 ;  /* 0x0000000605007c0c */ /* 0x000fe2000cf81270 */
[----:B------:R-:W-:Y:S01]  /*89900*/  IMAD.WIDE R24, R3, 0x2, R12 ;  /* 0x0000000203187825 */ /* 0x000fe200078e020c */
[----:B------:R-:W-:Y:S01]  /*89910*/  PRMT R6, R28, 0x7632, R6 ;  /* 0x000076321c067816 */ /* 0x000fe20000000006 */
[----:B------:R-:W-:Y:S01]  /*89920*/  ULDC UR5, c[0x0][0x228] ;  /* 0x00008a0000057ab9 */ /* 0x000fe20000000800 */
[----:B------:R-:W-:Y:S01]  /*89930*/  ISETP.LT.AND P6, PT, R27, UR7, !P1 ;  /* 0x000000071b007c0c */ /* 0x000fe2000cfc1270 */
[----:B------:R-:W-:Y:S01]  /*89940*/  IMAD.WIDE R4, R3, 0x2, R8 ;  /* 0x0000000203047825 */ /* 0x000fe200078e0208 */
[----:B------:R-:W-:Y:S01]  /*89950*/  PRMT R0, R7, 0x7632, R0 ;  /* 0x0000763207007816 */ /* 0x000fe20000000000 */
[----:B------:R-:W-:Y:S01]  /*89960*/  ULDC UR7, c[0x0][0x228] ;  /* 0x00008a0000077ab9 */ /* 0x000fe20000000800 */
[----:B------:R1:W-:Y:S01]  /*89970*/  @P3 STG.E.U16 desc[UR8][R24.64], R28 ;  /* 0x0000001c18003986 */ /* 0x0003e2000c101508 */
[----:B------:R-:W-:Y:S01]  /*89980*/  IMAD.WIDE R26, R3, 0x2, R22 ;  /* 0x00000002031a7825 */ /* 0x000fe200078e0216 */
[----:B------:R-:W-:-:S02]  /*89990*/  ULDC UR6, c[0x0][0x228] ;  /* 0x00008a0000067ab9 */ /* 0x000fc40000000800 */
[----:B0-----:R-:W3:Y:S04]  /*899a0*/  LDL R18, [R1+0x35e8] ;  /* 0x0035e80001127983 */ /* 0x001ee80000100800 */
[----:B------:R0:W-:Y:S01]  /*899b0*/  STL [R1+0x35fc], R19 ;  /* 0x0035fc1301007387 */ /* 0x0001e20000100800 */
[----:B-1----:R-:W-:-:S03]  /*899c0*/  IMAD.WIDE R24, R3, 0x2, R10 ;  /* 0x0000000203187825 */ /* 0x002fc600078e020a */
[----:B0-----:R-:W4:Y:S04]  /*899d0*/  LDL.LU R19, [R1+0x35e4] ;  /* 0x0035e40001137983 */ /* 0x001f280000300800 */
[----:B------:R0:W-:Y:S04]  /*899e0*/  STL [R1+0x3634], R22 ;  /* 0x0036341601007387 */ /* 0x0001e80000100800 */
[----:B0-----:R-:W4:Y:S04]  /*899f0*/  LDL.LU R22, [R1+0x1b4] ;  /* 0x0001b40001167983 */ /* 0x001f280000300800 */
[----:B------:R-:W-:Y:S01]  /*89a00*/  STL [R1+0x3630], R23 ;  /* 0x0036301701007387 */ /* 0x000fe20000100800 */
[----:B--2---:R-:W-:Y:S01]  /*89a10*/  ISETP.LT.AND P2, PT, R17, UR4, !P1 ;  /* 0x0000000411007c0c */ /* 0x004fe2000cf41270 */
[----:B------:R-:W-:-:S12]  /*89a20*/  ULDC UR4, c[0x0][0x228] ;  /* 0x00008a0000047ab9 */ /* 0x000fd80000000800 */
[----:B------:R0:W-:Y:S04]  /*89a30*/  @P2 STG.E.U16 desc[UR8][R4.64], R6 ;  /* 0x0000000604002986 */ /* 0x0001e8000c101508 */
[----:B------:R1:W-:Y:S04]  /*89a40*/  @P5 STG.E.U16 desc[UR8][R24.64], R7 ;  /* 0x0000000718005986 */ /* 0x0003e8000c101508 */
[----:B0-----:R-:W2:Y:S04]  /*89a50*/  LDL.LU.64 R4, [R1+0x3640] ;  /* 0x0036400001047983 */ /* 0x001ea80000300a00 */
[----:B------:R-:W2:Y:S04]  /*89a60*/  LDL.LU R6, [R1+0x363c] ;  /* 0x00363c0001067983 */ /* 0x000ea80000300800 */
[----:B-1----:R-:W2:Y:S04]  /*89a70*/  LDL.LU R7, [R1+0x3638] ;  /* 0x0036380001077983 */ /* 0x002ea80000300800 */
[----:B------:R-:W3:Y:S04]  /*89a80*/  LDL R24, [R1+0x35ec] ;  /* 0x0035ec0001187983 */ /* 0x000ee80000100800 */
[----:B------:R-:W4:Y:S04]  /*89a90*/  LDL.LU R25, [R1+0x10] ;  /* 0x0000100001197983 */ /* 0x000f280000300800 */
[----:B------:R0:W-:Y:S01]  /*89aa0*/  @P4 STG.E.U16 desc[UR8][R26.64], R0 ;  /* 0x000000001a004986 */ /* 0x0001e2000c101508 */
[----:B------:R-:W-:-:S02]  /*89ab0*/  VIADD R2, R29, 0x1b ;  /* 0x0000001b1d027836 */ /* 0x000fc40000000000 */
[C---:B------:R-:W-:Y:S01]  /*89ac0*/  IMAD.WIDE R28, R3.reuse, 0x2, R20 ;  /* 0x00000002031c7825 */ /* 0x040fe200078e0214 */
[----:B0-----:R-:W2:Y:S02]  /*89ad0*/  LDL R26, [R1+0x35d4] ;  /* 0x0035d400011a7983 */ /* 0x001ea40000100800 */
[----:B------:R-:W-:Y:S01]  /*89ae0*/  ISETP.GE.AND P3, PT, R2, UR21, PT ;  /* 0x0000001502007c0c */ /* 0x000fe2000bf66270 */
[----:B------:R-:W-:Y:S01]  /*89af0*/  VIADD R0, R3, UR24 ;  /* 0x0000001803007c36 */ /* 0x000fe20008000000 */
[----:B------:R-:W2:Y:S01]  /*89b00*/  LDL R27, [R1+0x35dc] ;  /* 0x0035dc00011b7983 */ /* 0x000ea20000100800 */
[----:B------:R-:W-:Y:S01]  /*89b10*/  ISETP.LT.AND P5, PT, R17, UR7, !P0 ;  /* 0x0000000711007c0c */ /* 0x000fe2000c7a1270 */
[----:B------:R-:W-:Y:S02]  /*89b20*/  ULDC UR7, c[0x0][0x228] ;  /* 0x00008a0000077ab9 */ /* 0x000fe40000000800 */
[----:B------:R0:W-:Y:S04]  /*89b30*/  STL [R1+0x3628], R17 ;  /* 0x0036281101007387 */ /* 0x0001e80000100800 */
[----:B0-----:R-:W2:Y:S04]  /*89b40*/  LDL.LU R17, [R1+0x1e4] ;  /* 0x0001e40001117983 */ /* 0x001ea80000300800 */
[----:B------:R-:W-:Y:S01]  /*89b50*/  STL [R1+0x362c], R13 ;  /* 0x00362c0d01007387 */ /* 0x000fe20000100800 */
[----:B---3--:R-:W-:Y:S01]  /*89b60*/  ISETP.LT.AND P4, PT, R24, UR4, !P1 ;  /* 0x0000000418007c0c */ /* 0x008fe2000cf81270 */
[----:B------:R-:W-:-:S02]  /*89b70*/  ULDC UR4, c[0x0][0x228] ;  /* 0x00008a0000047ab9 */ /* 0x000fc40000000800 */
[----:B------:R-:W-:Y:S01]  /*89b80*/  ISETP.LT.AND P2, PT, R18, UR4, !P1 ;  /* 0x0000000412007c0c */ /* 0x000fe2000cf41270 */
[----:B----4-:R2:W-:Y:S01]  /*89b90*/  @P6 STG.E.U16 desc[UR8][R28.64], R25 ;  /* 0x000000191c006986 */ /* 0x0105e2000c101508 */
[----:B------:R-:W-:Y:S01]  /*89ba0*/  PRMT R2, R25, 0x7632, R2 ;  /* 0x0000763219027816 */ /* 0x000fe20000000002 */
[----:B------:R-:W-:Y:S01]  /*89bb0*/  ULDC UR4, c[0x0][0x228] ;  /* 0x00008a0000047ab9 */ /* 0x000fe20000000800 */
[----:B------:R-:W-:Y:S01]  /*89bc0*/  ISETP.LT.AND P1, PT, R19, UR5, !P1 ;  /* 0x0000000513007c0c */ /* 0x000fe2000cf21270 */
[----:B------:R-:W-:Y:S01]  /*89bd0*/  ULDC UR5, c[0x0][0x228] ;  /* 0x00008a0000057ab9 */ /* 0x000fe20000000800 */
[----:B--2---:R-:W-:-:S04]  /*89be0*/  IMAD.WIDE R24, R3, 0x2, R6 ;  /* 0x0000000203187825 */ /* 0x004fc800078e0206 */
[----:B------:R-:W-:Y:S01]  /*89bf0*/  IMAD.WIDE R28, R3, 0x2, R4 ;  /* 0x00000002031c7825 */ /* 0x000fe200078e0204 */
[----:B------:R0:W-:Y:S04]  /*89c00*/  @P4 STG.E.U16 desc[UR8][R24.64], R2 ;  /* 0x0000000218004986 */ /* 0x0001e8000c101508 */
[----:B------:R-:W-:Y:S01]  /*89c10*/  @P2 STG.E.U16 desc[UR8][R28.64], R16 ;  /* 0x000000101c002986 */ /* 0x000fe2000c101508 */
[----:B0-----:R-:W-:Y:S01]  /*89c20*/  IMAD.WIDE R24, R0, 0x2, R12 ;  /* 0x0000000200187825 */ /* 0x001fe200078e020c */
[----:B------:R-:W-:-:S03]  /*89c30*/  PRMT R13, R16, 0x7632, R13 ;  /* 0x00007632100d7816 */ /* 0x000fc6000000000d */
[----:B------:R-:W-:-:S05]  /*89c40*/  IMAD.WIDE R2, R3, 0x2, R14 ;  /* 0x0000000203027825 */ /* 0x000fca00078e020e */
[----:B------:R0:W-:Y:S04]  /*89c50*/  @P1 STG.E.U16 desc[UR8][R2.64], R13 ;  /* 0x0000000d02001986 */ /* 0x0001e8000c101508 */
[----:B0-----:R-:W2:Y:S01]  /*89c60*/  LDL.LU R2, [R1+0x1d4] ;  /* 0x0001d40001027983 */ /* 0x001ea20000300800 */
[----:B------:R-:W-:Y:S02]  /*89c70*/  ISETP.LT.AND P6, PT, R26, UR6, !P0 ;  /* 0x000000061a007c0c */ /* 0x000fe4000c7c1270 */
[----:B------:R-:W-:Y:S01]  /*89c80*/  ISETP.LT.AND P4, PT, R27, UR10, !P0 ;  /* 0x0000000a1b007c0c */ /* 0x000fe2000c781270 */
[----:B------:R-:W3:Y:S01]  /*89c90*/  LDL R3, [R1+0x35ec] ;  /* 0x0035ec0001037983 */ /* 0x000ee20000100800 */
[----:B------:R-:W-:-:S03]  /*89ca0*/  PRMT R23, R22, 0x7632, R23 ;  /* 0x0000763216177816 */ /* 0x000fc60000000017 */
[----:B------:R-:W4:Y:S01]  /*89cb0*/  LDL R13, [R1+0x35d4] ;  /* 0x0035d400010d7983 */ /* 0x000f220000100800 */
[----:B------:R-:W-:Y:S01]  /*89cc0*/  IMAD.WIDE R26, R0, 0x2, R8 ;  /* 0x00000002001a7825 */ /* 0x000fe200078e0208 */
[----:B------:R-:W-:Y:S01]  /*89cd0*/  ULDC UR6, c[0x0][0x228] ;  /* 0x00008a0000067ab9 */ /* 0x000fe20000000800 */
[----:B------:R-:W-:-:S03]  /*89ce0*/  ULDC UR10, c[0x0][0x228] ;  /* 0x00008a00000a7ab9 */ /* 0x000fc60000000800 */
[----:B------:R0:W-:Y:S01]  /*89cf0*/  @P6 STG.E.U16 desc[UR8][R24.64], R22 ;  /* 0x0000001618006986 */ /* 0x0001e2000c101508 */
[----:B------:R-:W-:-:S03]  /*89d00*/  IMAD.WIDE R28, R0, 0x2, R10 ;  /* 0x00000002001c7825 */ /* 0x000fc600078e020a */
[----:B------:R1:W-:Y:S04]  /*89d10*/  @P5 STG.E.U16 desc[UR8][R26.64], R23 ;  /* 0x000000171a005986 */ /* 0x0003e8000c101508 */
[----:B0-----:R-:W4:Y:S04]  /*89d20*/  LDL.LU R22, [R1+0x3634] ;  /* 0x0036340001167983 */ /* 0x001f280000300800 */
[----:B------:R-:W3:Y:S04]  /*89d30*/  LDL R24, [R1+0x35e0] ;  /* 0x0035e00001187983 */ /* 0x000ee80000100800 */
[----:B------:R-:W4:Y:S04]  /*89d40*/  LDL R25, [R1+0x35f0] ;  /* 0x0035f00001197983 */ /* 0x000f280000100800 */
[----:B-1----:R-:W4:Y:S04]  /*89d50*/  LDL.LU R23, [R1+0x3630] ;  /* 0x0036300001177983 */ /* 0x002f280000300800 */
[----:B------:R-:W4:Y:S04]  /*89d60*/  LDL.LU R27, [R1+0x1c4] ;  /* 0x0001c400011b7983 */ /* 0x000f280000300800 */
[----:B--2---:R0:W-:Y:S04]  /*89d70*/  @P4 STG.E.U16 desc[UR8][R28.64], R2 ;  /* 0x000000021c004986 */ /* 0x0041e8000c101508 */
[----:B0-----:R-:W2:Y:S01]  /*89d80*/  LDL R29, [R1+0x140c] ;  /* 0x00140c00011d7983 */ /* 0x001ea20000100800 */
[----:B------:R-:W-:-:S02]  /*89d90*/  PRMT R16, R2, 0x7632, R16 ;  /* 0x0000763202107816 */ /* 0x000fc40000000010 */
[----:B---3--:R-:W-:Y:S01]  /*89da0*/  ISETP.LT.AND P6, PT, R24, UR4, !P0 ;  /* 0x0000000418007c0c */ /* 0x008fe2000c7c1270 */
[----:B------:R-:W-:Y:S01]  /*89db0*/  ULDC UR4, c[0x0][0x228] ;  /* 0x00008a0000047ab9 */ /* 0x000fe20000000800 */
[----:B----4-:R-:W-:Y:S01]  /*89dc0*/  ISETP.LT.AND P5, PT, R25, UR5, !P0 ;  /* 0x0000000519007c0c */ /* 0x010fe2000c7a1270 */
[----:B------:R-:W-:Y:S01]  /*89dd0*/  ULDC UR5, c[0x0][0x228] ;  /* 0x00008a0000057ab9 */ /* 0x000fe20000000800 */
[----:B------:R-:W-:Y:S01]  /*89de0*/  ISETP.LT.AND P1, PT, R3, UR4, !P0 ;  /* 0x0000000403007c0c */ /* 0x000fe2000c721270 */
[----:B------:R-:W-:Y:S01]  /*89df0*/  IMAD.WIDE R24, R0, 0x2, R20 ;  /* 0x0000000200187825 */ /* 0x000fe200078e0214 */
[----:B------:R-:W-:Y:S01]  /*89e00*/  ISETP.LT.AND P2, PT, R18, UR5, !P0 ;  /* 0x0000000512007c0c */ /* 0x000fe2000c741270 */
[----:B------:R0:W-:Y:S01]  /*89e10*/  STL [R1+0x3620], R18 ;  /* 0x0036201201007387 */ /* 0x0001e20000100800 */
[----:B------:R-:W-:Y:S01]  /*89e20*/  ULDC UR4, c[0x0][0x228] ;  /* 0x00008a0000047ab9 */ /* 0x000fe20000000800 */
[----:B------:R-:W-:Y:S01]  /*89e30*/  IMAD.WIDE R2, R0, 0x2, R22 ;  /* 0x0000000200027825 */ /* 0x000fe200078e0216 */
[----:B------:R-:W-:Y:S01]  /*89e40*/  PRMT R28, R27, 0x7632, R28 ;  /* 0x000076321b1c7816 */ /* 0x000fe2000000001c */
[----:B------:R-:W-:-:S03]  /*89e50*/  ULDC UR5, c[0x0][0x228] ;  /* 0x00008a0000057ab9 */ /* 0x000fc60000000800 */
[----:B------:R-:W-:Y:S04]  /*89e60*/  @P6 STG.E.U16 desc[UR8][R2.64], R16 ;  /* 0x0000001002006986 */ /* 0x000fe8000c101508 */
[----:B------:R1:W-:Y:S01]  /*89e70*/  @P5 STG.E.U16 desc[UR8][R24.64], R27 ;  /* 0x0000001b18005986 */ /* 0x0003e2000c101508 */
[----:B------:R-:W-:Y:S01]  /*89e80*/  ISETP.LT.AND P5, PT, R13, UR4, !P3 ;  /* 0x000000040d007c0c */ /* 0x000fe2000dfa1270 */
[----:B------:R-:W-:Y:S02]  /*89e90*/  ULDC UR4, c[0x0][0x228] ;  /* 0x00008a0000047ab9 */ /* 0x000fe40000000800 */
[----:B0-----:R-:W3:Y:S04]  /*89ea0*/  LDL.LU R18, [R1+0x1a4] ;  /* 0x0001a40001127983 */ /* 0x001ee80000300800 */
[----:B------:R-:W-:Y:S01]  /*89eb0*/  STL [R1+0x3624], R19 ;  /* 0x0036241301007387 */ /* 0x000fe20000100800 */
[----:B-1----:R-:W-:-:S03]  /*89ec0*/  IMAD.WIDE R24, R0, 0x2, R4 ;  /* 0x0000000200187825 */ /* 0x002fc600078e0204 */
[----:B------:R-:W4:Y:S01]  /*89ed0*/  LDL.LU R13, [R1+0x362c] ;  /* 0x00362c00010d7983 */ /* 0x000f220000300800 */
[----:B------:R-:W-:Y:S01]  /*89ee0*/  PRMT R16, R17, 0x7632, R16 ;  /* 0x0000763211107816 */ /* 0x000fe20000000010 */
[----:B--2---:R-:W-:-:S05]  /*89ef0*/  VIADD R26, R29, 0x1c ;  /* 0x0000001c1d1a7836 */ /* 0x004fca0000000000 */
[----:B------:R-:W-:Y:S01]  /*89f00*/  ISETP.GE.AND P4, PT, R26, UR19, PT ;  /* 0x000000131a007c0c */ /* 0x000fe2000bf86270 */
[----:B------:R-:W-:-:S05]  /*89f10*/  IMAD.WIDE R26, R0, 0x2, R6 ;  /* 0x00000002001a7825 */ /* 0x000fca00078e0206 */
[----:B------:R0:W-:Y:S04]  /*89f20*/  @P1 STG.E.U16 desc[UR8][R26.64], R28 ;  /* 0x0000001c1a001986 */ /* 0x0001e8000c101508 */
[----:B------:R1:W-:Y:S04]  /*89f30*/  @P2 STG.E.U16 desc[UR8][R24.64], R17 ;  /* 0x0000001118002986 */ /* 0x0003e8000c101508 */
[----:B0-----:R-:W2:Y:S04]  /*89f40*/  LDL R28, [R1+0x35e0] ;  /* 0x0035e000011c7983 */ /* 0x001ea80000100800 */
[----:B------:R-:W3:Y:S04]  /*89f50*/  LDL R26, [R1+0x35f0] ;  /* 0x0035f000011a7983 */ /* 0x000ee80000100800 */
[----:B------:R-:W2:Y:S04]  /*89f60*/  LDL.LU R27, [R1+0x1f4] ;  /* 0x0001f400011b7983 */ /* 0x000ea80000300800 */
[----:B-1----:R-:W3:Y:S01]  /*89f70*/  LDL.LU R17, [R1+0x3628] ;  /* 0x0036280001117983 */ /* 0x002ee20000300800 */
[----:B------:R-:W-:Y:S01]  /*89f80*/  ISETP.LT.AND P0, PT, R19, UR6, !P0 ;  /* 0x0000000613007c0c */ /* 0x000fe2000c701270 */
[C---:B------:R-:W-:Y:S01]  /*89f90*/  IMAD.WIDE R2, R0.reuse, 0x2, R14 ;  /* 0x0000000200027825 */ /* 0x040fe200078e020e */
[----:B------:R-:W-:Y:S01]  /*89fa0*/  ULDC UR6, c[0x0][0x228] ;  /* 0x00008a0000067ab9 */ /* 0x000fe20000000800 */
[----:B------:R-:W2:Y:S02]  /*89fb0*/  LDL R25, [R1+0x35dc] ;  /* 0x0035dc0001197983 */ /* 0x000ea40000100800 */
[----:B------:R-:W-:-:S08]  /*89fc0*/  VIADD R0, R0, UR24 ;  /* 0x0000001800007c36 */ /* 0x000fd00008000000 */
[----:B------:R4:W-:Y:S02]  /*89fd0*/  @P0 STG.E.U16 desc[UR8][R2.64], R16 ;  /* 0x0000001002000986 */ /* 0x0009e4000c101508 */
[----:B----4-:R-:W-:Y:S02]  /*89fe0*/  IMAD.WIDE R2, R0, 0x2, R12 ;  /* 0x0000000200027825 */ /* 0x010fe400078e020c */
[----:B------:R-:W-:Y:S04]  /*89ff0*/  STL [R1+0x3618], R22 ;  /* 0x0036181601007387 */ /* 0x000fe80000100800 */
[----:B------:R-:W-:Y:S01]  /*8a000*/  STL [R1+0x3614], R23 ;  /* 0x0036141701007387 */ /* 0x000fe20000100800 */
[----:B---3--:R-:W-:-:S03]  /*8a010*/  ISETP.LT.AND P0, PT, R17, UR4, !P3 ;  /* 0x0000000411007c0c */ /* 0x008fc6000df01270 */
[----:B--2---:R0:W-:Y:S01]  /*8a020*/  @P5 STG.E.U16 desc[UR8][R2.64], R27 ;  /* 0x0000001b02005986 */ /* 0x0041e2000c101508 */
[----:B------:R-:W-:Y:S01]  /*8a030*/  PRMT R19, R27, 0x7632, R19 ;  /* 0x000076321b137816 */ /* 0x000fe20000000013 */
[----:B------:R-:W-:Y:S01]  /*8a040*/  ULDC UR4, c[0x0][0x228] ;  /* 0x00008a0000047ab9 */ /* 0x000fe20000000800 */
[----:B------:R-:W-:Y:S01]  /*8a050*/  ISETP.LT.AND P5, PT, R26, UR7, !P3 ;  /* 0x000000071a007c0c */ /* 0x000fe2000dfa1270 */
[----:B------:R-:W-:Y:S01]  /*8a060*/  ULDC UR7, c[0x0][0x228] ;  /* 0x00008a0000077ab9 */ /* 0x000fe20000000800 */
[----:B0-----:R-:W-:-:S04]  /*8a070*/  IMAD.WIDE R2, R0, 0x2, R8 ;  /* 0x0000000200027825 */ /* 0x001fc800078e0208 */
[----:B------:R-:W-:Y:S01]  /*8a080*/  IMAD.WIDE R26, R0, 0x2, R22 ;  /* 0x00000002001a7825 */ /* 0x000fe200078e0216 */
[----:B------:R0:W-:Y:S04]  /*8a090*/  @P0 STG.E.U16 desc[UR8][R2.64], R19 ;  /* 0x0000001302000986 */ /* 0x0001e8000c101508 */
[----:B------:R-:W2:Y:S04]  /*8a0a0*/  LDL.LU R23, [R1+0x1b8] ;  /* 0x0001b80001177983 */ /* 0x000ea80000300800 */
[----:B0-----:R-:W3:Y:S04]  /*8a0b0*/  LDL.LU R19, [R1+0x3624] ;  /* 0x0036240001137983 */ /* 0x001ee80000300800 */
[----:B------:R-:W4:Y:S04]  /*8a0c0*/  LDL R2, [R1+0x35ec] ;  /* 0x0035ec0001027983 */ /* 0x000f280000100800 */
[----:B------:R-:W2:Y:S01]  /*8a0d0*/  LDL.LU R3, [R1+0x14] ;  /* 0x0000140001037983 */ /* 0x000ea20000300800 */
[----:B------:R-:W-:-:S02]  /*8a0e0*/  ISETP.LT.AND P6, PT, R25, UR5, !P3 ;  /* 0x0000000519007c0c */ /* 0x000fc4000dfc1270 */
[----:B------:R-:W-:Y:S01]  /*8a0f0*/  ISETP.LT.AND P1, PT, R28, UR6, !P3 ;  /* 0x000000061c007c0c */ /* 0x000fe2000df21270 */
[----:B------:R-:W-:Y:S01]  /*8a100*/  IMAD.WIDE R24, R0, 0x2, R10 ;  /* 0x0000000200187825 */ /* 0x000fe200078e020a */
[----:B------:R-:W-:Y:S01]  /*8a110*/  PRMT R16, R18, 0x7632, R16 ;  /* 0x0000763212107816 */ /* 0x000fe20000000010 */
[----:B------:R-:W-:Y:S01]  /*8a120*/  ULDC UR5, c[0x0][0x228] ;  /* 0x00008a0000057ab9 */ /* 0x000fe20000000800 */
[----:B------:R-:W-:Y:S01]  /*8a130*/  ULDC UR6, c[0x0][0x228] ;  /* 0x00008a0000067ab9 */ /* 0x000fe20000000800 */
[----:B------:R-:W-:-:S06]  /*8a140*/  VIADD R28, R29, 0x1d ;  /* 0x0000001d1d1c7836 */ /* 0x000fcc0000000000 */
[----:B------:R0:W-:Y:S01]  /*8a150*/  @P6 STG.E.U16 desc[UR8][R24.64], R18 ;  /* 0x0000001218006986 */ /* 0x0001e2000c101508 */
[----:B------:R-:W-:Y:S01]  /*8a160*/  ISETP.GE.AND P2, PT, R28, UR17, PT ;  /* 0x000000111c007c0c */ /* 0x000fe2000bf46270 */
[----:B------:R-:W-:Y:S02]  /*8a170*/  IMAD.WIDE R28, R0, 0x2, R20 ;  /* 0x00000002001c7825 */ /* 0x000fe400078e0214 */
[----:B------:R1:W-:Y:S04]  /*8a180*/  @P1 STG.E.U16 desc[UR8][R26.64], R16 ;  /* 0x000000101a001986 */ /* 0x0003e8000c101508 */
[----:B0-----:R-:W3:Y:S04]  /*8a190*/  LDL.LU R18, [R1+0x3620] ;  /* 0x0036200001127983 */ /* 0x001ee80000300800 */
[----:B-1----:R-:W3:Y:S04]  /*8a1a0*/  LDL R27, [R1+0x35d4] ;  /* 0x0035d400011b7983 */ /* 0x002ee80000100800 */
[----:B------:R-:W3:Y:S04]  /*8a1b0*/  LDL R25, [R1+0x35dc] ;  /* 0x0035dc0001197983 */ /* 0x000ee80000100800 */
[----:B--2---:R0:W-:Y:S01]  /*8a1c0*/  @P5 STG.E.U16 desc[UR8][R28.64], R3 ;  /* 0x000000031c005986 */ /* 0x0041e2000c101508 */
[----:B------:R-:W-:-:S02]  /*8a1d0*/  ISETP.LT.AND P5, PT, R17, UR7, !P4 ;  /* 0x0000000711007c0c */ /* 0x000fc4000e7a1270 */
[----:B------:R-:W-:Y:S01]  /*8a1e0*/  PRMT R24, R3, 0x7632, R24 ;  /* 0x0000763203187816 */ /* 0x000fe20000000018 */
[----:B------:R-:W2:Y:S01]  /*8a1f0*/  LDL.LU R17, [R1+0x361c] ;  /* 0x00361c0001117983 */ /* 0x000ea20000300800 */
[----:B----4-:R-:W-:Y:S01]  /*8a200*/  ISETP.LT.AND P1, PT, R2, UR4, !P3 ;  /* 0x0000000402007c0c */ /* 0x010fe2000df21270 */
[----:B------:R-:W-:Y:S01]  /*8a210*/  ULDC UR4, c[0x0][0x228] ;  /* 0x00008a0000047ab9 */ /* 0x000fe20000000800 */
[C---:B------:R-:W-:Y:S01]  /*8a220*/  VIADD R16, R0.reuse, UR24 ;  /* 0x0000001800107c36 */ /* 0x040fe20008000000 */
[----:B------:R-:W-:Y:S01]  /*8a230*/  ULDC UR7, c[0x0][0x228] ;  /* 0x00008a0000077ab9 */ /* 0x000fe20000000800 */
[----:B0-----:R-:W-:Y:S01]  /*8a240*/  IMAD.WIDE R2, R0, 0x2, R6 ;  /* 0x0000000200027825 */ /* 0x001fe200078e0206 */
[----:B------:R-:W-:Y:S08]  /*8a250*/  STL [R1+0x3610], R12 ;  /* 0x0036100c01007387 */ /* 0x000ff00000100800 */
[----:B------:R0:W-:Y:S01]  /*8a260*/  @P1 STG.E.U16 desc[UR8][R2.64], R24 ;  /* 0x0000001802001986 */ /* 0x0001e2000c101508 */
[----:B---3--:R-:W-:-:S02]  /*8a270*/  ISETP.LT.AND P0, PT, R18, UR4, !P3 ;  /* 0x0000000412007c0c */ /* 0x008fc4000df01270 */
[----:B------:R-:W-:Y:S01]  /*8a280*/  ISETP.LT.AND P6, PT, R27, UR6, !P4 ;  /* 0x000000061b007c0c */ /* 0x000fe2000e7c1270 */
[C---:B0-----:R-:W-:Y:S01]  /*8a290*/  IMAD.WIDE R2, R0.reuse, 0x2, R4 ;  /* 0x0000000200027825 */ /* 0x041fe200078e0204 */
[----:B------:R-:W-:Y:S01]  /*8a2a0*/  ISETP.LT.AND P3, PT, R19, UR5, !P3 ;  /* 0x0000000513007c0c */ /* 0x000fe2000df61270 */
[----:B------:R-:W-:Y:S01]  /*8a2b0*/  ULDC UR4, c[0x0][0x228] ;  /* 0x00008a0000047ab9 */ /* 0x000fe20000000800 */
[----:B------:R-:W-:Y:S01]  /*8a2c0*/  ISETP.LT.AND P1, PT, R25, UR10, !P4 ;  /* 0x0000000a19007c0c */ /* 0x000fe2000e721270 */
[----:B------:R-:W-:-:S04]  /*8a2d0*/  IMAD.WIDE R24, R0, 0x2, R14 ;  /* 0x0000000200187825 */ /* 0x000fc800078e020e */
[----:B------:R-:W-:Y:S01]  /*8a2e0*/  IMAD.WIDE R26, R16, 0x2, R12 ;  /* 0x00000002101a7825 */ /* 0x000fe200078e020c */
[----:B------:R-:W-:Y:S01]  /*8a2f0*/  ULDC UR5, c[0x0][0x228] ;  /* 0x00008a0000057ab9 */ /* 0x000fe20000000800 */
[----:B------:R-:W3:Y:S01]  /*8a300*/  LDL R12, [R1+0x35d4] ;  /* 0x0035d400010c7983 */ /* 0x000ee20000100800 */
[----:B------:R-:W-:-:S03]  /*8a310*/  ULDC UR6, c[0x0][0x228] ;  /* 0x00008a0000067ab9 */ /* 0x000fc60000000800 */
[----:B------:R0:W-:Y:S01]  /*8a320*/  STL [R1+0x360c], R13 ;  /* 0x00360c0d01007387 */ /* 0x0001e20000100800 */
[----:B------:R-:W-:Y:S01]  /*8a330*/  PRMT R0, R23, 0x7632, R0 ;  /* 0x0000763217007816 */ /* 0x000fe20000000000 */
[----:B------:R-:W-:Y:S02]  /*8a340*/  IMAD.WIDE R28, R16, 0x2, R8 ;  /* 0x00000002101c7825 */ /* 0x000fe400078e0208 */
[----:B0-----:R-:W4:Y:S01]  /*8a350*/  LDL.LU R13, [R1+0x1e8] ;  /* 0x0001e800010d7983 */ /* 0x001f220000300800 */
[----:B--2---:R-:W-:-:S03]  /*8a360*/  PRMT R22, R17, 0x7632, R22 ;  /* 0x0000763211167816 */ /* 0x004fc60000000016 */
[----:B------:R0:W-:Y:S04]  /*8a370*/  @P0 STG.E.U16 desc[UR8][R2.64], R17 ;  /* 0x0000001102000986 */ /* 0x0001e8000c101508 */
[----:B------:R1:W-:Y:S04]  /*8a380*/  @P3 STG.E.U16 desc[UR8][R24.64], R22 ;  /* 0x0000001618003986 */ /* 0x0003e8000c101508 */
[----:B------:R2:W-:Y:S04]  /*8a390*/  @P6 STG.E.U16 desc[UR8][R26.64], R23 ;  /* 0x000000171a006986 */ /* 0x0005e8000c101508 */
[----:B0-----:R-:W3:Y:S04]  /*8a3a0*/  LDL.LU R17, [R1+0x1d8] ;  /* 0x0001d80001117983 */ /* 0x001ee80000300800 */
[----:B-1----:R-:W4:Y:S04]  /*8a3b0*/  LDL.LU R22, [R1+0x3618] ;  /* 0x0036180001167983 */ /* 0x002f280000300800 */
[----:B------:R-:W4:Y:S04]  /*8a3c0*/  LDL R24, [R1+0x35f0] ;  /* 0x0035f00001187983 */ /* 0x000f280000100800 */
[----:B------:R-:W4:Y:S04]  /*8a3d0*/  LDL R25, [R1+0x35ec] ;  /* 0x0035ec0001197983 */ /* 0x000f280000100800 */
[----:B--2---:R-:W2:Y:S04]  /*8a3e0*/  LDL.LU R23, [R1+0x3614] ;  /* 0x0036140001177983 */ /* 0x004ea80000300800 */
[----:B------:R-:W2:Y:S04]  /*8a3f0*/  LDL R26, [R1+0x35e0] ;  /* 0x0035e000011a7983 */ /* 0x000ea80000100800 */
[----:B------:R-:W2:Y:S04]  /*8a400*/  LDL.LU R27, [R1+0x1c8] ;  /* 0x0001c800011b7983 */ /* 0x000ea80000300800 */
[----:B------:R0:W-:Y:S04]  /*8a410*/  @P5 STG.E.U16 desc[UR8][R28.64], R0 ;  /* 0x000000001c005986 */ /* 0x0001e8000c101508 */
[----:B0-----:R-:W2:Y:S01]  /*8a420*/  LDL.LU R29, [R1+0x140c] ;  /* 0x00140c00011d7983 */ /* 0x001ea20000300800 */
[----:B------:R-:W-:-:S03]  /*8a430*/  IMAD.WIDE R2, R16, 0x2, R10 ;  /* 0x0000000210027825 */ /* 0x000fc600078e020a */
[----:B------:R-:W2:Y:S04]  /*8a440*/  LDL.LU R28, [R1+0x1f8] ;  /* 0x0001f800011c7983 */ /* 0x000ea80000300800 */
[----:B---3--:R0:W-:Y:S01]  /*8a450*/  @P1 STG.E.U16 desc[UR8][R2.64], R17 ;  /* 0x0000001102001986 */ /* 0x0081e2000c101508 */
[----:B------:R-:W-:Y:S02]  /*8a460*/  PRMT R0, R17, 0x7632, R0 ;  /* 0x0000763211007816 */ /* 0x000fe40000000000 */
[----:B----4-:R-:W-:Y:S01]  /*8a470*/  ISETP.LT.AND P5, PT, R24, UR5, !P4 ;  /* 0x0000000518007c0c */ /* 0x010fe2000e7a1270 */
[----:B------:R-:W-:Y:S02]  /*8a480*/  ULDC UR5, c[0x0][0x228] ;  /* 0x00008a0000057ab9 */ /* 0x000fe40000000800 */
[----:B------:R-:W-:Y:S01]  /*8a490*/  ISETP.LT.AND P3, PT, R18, UR5, !P4 ;  /* 0x0000000512007c0c */ /* 0x000fe2000e761270 */
[----:B------:R-:W-:Y:S01]  /*8a4a0*/  ULDC UR5, c[0x0][0x228] ;  /* 0x00008a0000057ab9 */ /* 0x000fe20000000800 */
[----:B--2---:R-:W-:Y:S01]  /*8a4b0*/  ISETP.LT.AND P6, PT, R26, UR4, !P4 ;  /* 0x000000041a007c0c */ /* 0x004fe2000e7c1270 */
[----:B------:R-:W-:Y:S01]  /*8a4c0*/  ULDC UR4, c[0x0][0x228] ;  /* 0x00008a0000047ab9 */ /* 0x000fe20000000800 */
[----:B0-----:R-:W-:Y:S01]  /*8a4d0*/  IMAD.WIDE R2, R16, 0x2, R22 ;  /* 0x0000000210027825 */ /* 0x001fe200078e0216 */
[----:B------:R-:W-:Y:S01]  /*8a4e0*/  ISETP.LT.AND P0, PT, R25, UR4, !P4 ;  /* 0x0000000419007c0c */ /* 0x000fe2000e701270 */
[----:B------:R-:W-:-:S02]  /*8a4f0*/  ULDC UR4, c[0x0][0x228] ;  /* 0x00008a0000047ab9 */ /* 0x000fc40000000800 */
[----:B------:R-:W-:-:S07]  /*8a500*/  IMAD.WIDE R24, R16, 0x2, R20 ;  /* 0x0000000210187825 */ /* 0x000fce00078e0214 */
[----:B------:R0:W-:Y:S01]  /*8a510*/  @P6 STG.E.U16 desc[UR8][R2.64], R0 ;  /* 0x0000000002006986 */ /* 0x0001e2000c101508 */
[----:B------:R-:W-:-:S03]  /*8a520*/  VIADD R17, R29, 0x1e ;  /* 0x0000001e1d117836 */ /* 0x000fc60000000000 */
[----:B------:R1:W-:Y:S02]  /*8a530*/  @P5 STG.E.U16 desc[UR8][R24.64], R27 ;  /* 0x0000001b18005986 */ /* 0x0003e4000c101508 */
[----:B------:R-:W-:Y:S02]  /*8a540*/  ISETP.GE.AND P1, PT, R17, UR15, PT ;  /* 0x0000000f11007c0c */ /* 0x000fe4000bf26270 */
[----:B------:R-:W-:Y:S02]  /*8a550*/  PRMT R17, R27, 0x7632, R17 ;  /* 0x000076321b117816 */ /* 0x000fe40000000011 */
[----:B------:R-:W-:Y:S02]  /*8a560*/  ISETP.LT.AND P5, PT, R12, UR4, !P2 ;  /* 0x000000040c007c0c */ /* 0x000fe4000d7a1270 */
[----:B0-----:R-:W-:Y:S01]  /*8a570*/  PRMT R0, R13, 0x7632, R0 ;  /* 0x000076320d007816 */ /* 0x001fe20000000000 */
[----:B------:R-:W2:Y:S01]  /*8a580*/  LDL.LU R12, [R1+0x3610] ;  /* 0x00361000010c7983 */ /* 0x000ea20000300800 */
[----:B-1----:R-:W-:Y:S01]  /*8a590*/  IMAD.WIDE R26, R16, 0x2, R6 ;  /* 0x00000002101a7825 */ /* 0x002fe200078e0206 */
[----:B------:R-:W-:-:S03]  /*8a5a0*/  ULDC UR4, c[0x0][0x228] ;  /* 0x00008a0000047ab9 */ /* 0x000fc60000000800 */
[C---:B------:R-:W-:Y:S01]  /*8a5b0*/  IMAD.WIDE R24, R16.reuse, 0x2, R4 ;  /* 0x0000000210187825 */ /* 0x040fe200078e0204 */
[----:B------:R0:W-:Y:S04]  /*8a5c0*/  @P0 STG.E.U16 desc[UR8][R26.64], R17 ;  /* 0x000000111a000986 */ /* 0x0001e8000c101508 */
[----:B------:R1:W-:Y:S04]  /*8a5d0*/  @P3 STG.E.U16 desc[UR8][R24.64], R13 ;  /* 0x0000000d18003986 */ /* 0x0003e8000c101508 */
[----:B0-----:R-:W3:Y:S04]  /*8a5e0*/  LDL R26, [R1+0x35e0] ;  /* 0x0035e000011a7983 */ /* 0x001ee80000100800 */
[----:B------:R-:W4:Y:S04]  /*8a5f0*/  LDL R27, [R1+0x35f0] ;  /* 0x0035f000011b7983 */ /* 0x000f280000100800 */
[----:B-1----:R-:W2:Y:S04]  /*8a600*/  LDL.LU R13, [R1+0x360c] ;  /* 0x00360c00010d7983 */ /* 0x002ea80000300800 */
[----:B------:R-:W3:Y:S04]  /*8a610*/  LDL R24, [R1+0x35d8] ;  /* 0x0035d80001187983 */ /* 0x000ee80000100800 */
[----:B------:R-:W4:Y:S01]  /*8a620*/  LDL R25, [R1+0x35dc] ;  /* 0x0035dc0001197983 */ /* 0x000f220000100800 */
[----:B------:R-:W-:-:S04]  /*8a630*/  IMAD.WIDE R2, R16, 0x2, R14 ;  /* 0x0000000210027825 */ /* 0x000fc800078e020e */
[----:B------:R-:W-:Y:S01]  /*8a640*/  VIADD R16, R16, UR24 ;  /* 0x0000001810107c36 */ /* 0x000fe20008000000 */
[----:B------:R0:W-:Y:S01]  /*8a650*/  STL [R1+0x3604], R10 ;  /* 0x0036040a01007387 */ /* 0x0001e20000100800 */
[----:B------:R-:W-:Y:S01]  /*8a660*/  ISETP.LT.AND P4, PT, R19, UR6, !P4 ;  /* 0x0000000613007c0c */ /* 0x000fe2000e781270 */
[----:B------:R-:W-:Y:S01]  /*8a670*/  ULDC UR6, c[0x0][0x228] ;  /* 0x00008a0000067ab9 */ /* 0x000fe20000000800 */
[----:B---3--:R-:W-:Y:S02]  /*8a680*/  ISETP.LT.AND P3, PT, R24, UR4, !P2 ;  /* 0x0000000418007c0c */ /* 0x008fe4000d761270 */
[----:B----4-:R-:W-:Y:S01]  /*8a690*/  ISETP.LT.AND P6, PT, R25, UR5, !P2 ;  /* 0x0000000519007c0c */ /* 0x010fe2000d7c1270 */
[----:B------:R-:W-:-:S08]  /*8a6a0*/  IMAD.WIDE R24, R16, 0x2, R10 ;  /* 0x0000000210187825 */ /* 0x000fd000078e020a */
[----:B------:R-:W-:Y:S01]  /*8a6b0*/  @P4 STG.E.U16 desc[UR8][R2.64], R0 ;  /* 0x0000000002004986 */ /* 0x000fe2000c101508 */
[----:B------:R-:W-:Y:S01]  /*8a6c0*/  ULDC UR4, c[0x0][0x228] ;  /* 0x00008a0000047ab9 */ /* 0x000fe20000000800 */
[----:B------:R-:W-:Y:S02]  /*8a6d0*/  ULDC UR5, c[0x0][0x228] ;  /* 0x00008a0000057ab9 */ /* 0x000fe40000000800 */
[----:B0-----:R-:W3:Y:S04]  /*8a6e0*/  LDL R10, [R1+0x1bc] ;  /* 0x0001bc00010a7983 */ /* 0x001ee80000100800 */
[----:B------:R0:W-:Y:S04]  /*8a6f0*/  STL [R1+0x3600], R11 ;  /* 0x0036000b01007387 */ /* 0x0001e80000100800 */
[----:B0-----:R-:W4:Y:S01]  /*8a700*/  LDL.LU R11, [R1+0x1a8] ;  /* 0x0001a800010b7983 */ /* 0x001f220000300800 */
[----:B--2---:R-:W-:Y:S01]  /*8a710*/  IMAD.WIDE R2, R16, 0x2, R12 ;  /* 0x0000000210027825 */ /* 0x004fe200078e020c */
[----:B------:R-:W-:-:S04]  /*8a720*/  PRMT R0, R28, 0x7632, R0 ;  /* 0x000076321c007816 */ /* 0x000fc80000000000 */
[----:B------:R0:W-:Y:S02]  /*8a730*/  @P5 STG.E.U16 desc[UR8][R2.64], R28 ;  /* 0x0000001c02005986 */ /* 0x0001e4000c101508 */
[----:B0-----:R-:W-:-:S05]  /*8a740*/  IMAD.WIDE R2, R16, 0x2, R8 ;  /* 0x0000000210027825 */ /* 0x001fca00078e0208 */
[----:B------:R0:W-:Y:S04]  /*8a750*/  @P3 STG.E.U16 desc[UR8][R2.64], R0 ;  /* 0x0000000002003986 */ /* 0x0001e8000c101508 */
[----:B0-----:R-:W2:Y:S04]  /*8a760*/  LDL.LU R2, [R1+0x18] ;  /* 0x0000180001027983 */ /* 0x001ea80000300800 */
[----:B------:R-:W3:Y:S04]  /*8a770*/  LDL.LU R3, [R1+0x35d4] ;  /* 0x0035d40001037983 */ /* 0x000ee80000300800 */
[----:B----4-:R0:W-:Y:S04]  /*8a780*/  @P6 STG.E.U16 desc[UR8][R24.64], R11 ;  /* 0x0000000b18006986 */ /* 0x0101e8000c101508 */
[----:B0-----:R-:W4:Y:S01]  /*8a790*/  LDL R25, [R1+0x35ec] ;  /* 0x0035ec0001197983 */ /* 0x001f220000100800 */
[----:B------:R-:W-:Y:S01]  /*8a7a0*/  ISETP.LT.AND P4, PT, R26, UR6, !P2 ;  /* 0x000000061a007c0c */ /* 0x000fe2000d781270 */
[----:B------:R-:W-:Y:S01]  /*8a7b0*/  VIADD R28, R29, 0x1f ;  /* 0x0000001f1d1c7836 */ /* 0x000fe20000000000 */
[----:B------:R-:W-:Y:S01]  /*8a7c0*/  ISETP.LT.AND P5, PT, R27, UR7, !P2 ;  /* 0x000000071b007c0c */ /* 0x000fe2000d7a1270 */
[----:B------:R-:W-:Y:S01]  /*8a7d0*/  IMAD.WIDE R26, R16, 0x2, R22 ;  /* 0x00000002101a7825 */ /* 0x000fe200078e0216 */
[----:B------:R-:W-:Y:S01]  /*8a7e0*/  PRMT R17, R11, 0x7632, R17 ;  /* 0x000076320b117816 */ /* 0x000fe20000000011 */
[----:B------:R-:W-:Y:S01]  /*8a7f0*/  ULDC UR6, c[0x0][0x228] ;  /* 0x00008a0000067ab9 */ /* 0x000fe20000000800 */
[----:B------:R-:W-:Y:S01]  /*8a800*/  ISETP.GE.AND P0, PT, R28, UR13, PT ;  /* 0x0000000d1c007c0c */ /* 0x000fe2000bf06270 */
[----:B------:R-:W-:Y:S01]  /*8a810*/  IMAD.WIDE R28, R16, 0x2, R20 ;  /* 0x00000002101c7825 */ /* 0x000fe200078e0214 */
[----:B------:R-:W3:Y:S05]  /*8a820*/  LDL R11, [R1+0x35dc] ;  /* 0x0035dc00010b7983 */ /* 0x000eea0000100800 */
[----:B------:R-:W-:Y:S04]  /*8a830*/  @P4 STG.E.U16 desc[UR8][R26.64], R17 ;  /* 0x000000111a004986 */ /* 0x000fe8000c101508 */
[----:B--2---:R0:W-:Y:S04]  /*8a840*/  @P5 STG.E.U16 desc[UR8][R28.64], R2 ;  /* 0x000000021c005986 */ /* 0x0041e8000c101508 */
[----:B0-----:R-:W2:Y:S01]  /*8a850*/  LDL.LU R28, [R1+0x35d8] ;  /* 0x0035d800011c7983 */ /* 0x001ea20000300800 */
[----:B----4-:R-:W-:Y:S01]  /*8a860*/  ISETP.LT.AND P6, PT, R25, UR4, !P2 ;  /* 0x0000000419007c0c */ /* 0x010fe2000d7c1270 */
[----:B------:R-:W-:-:S02]  /*8a870*/  ULDC UR4, c[0x0][0x228] ;  /* 0x00008a0000047ab9 */ /* 0x000fc40000000800 */
[----:B------:R-:W-:Y:S01]  /*8a880*/  ISETP.LT.AND P5, PT, R18, UR4, !P2 ;  /* 0x0000000412007c0c */ /* 0x000fe2000d7a1270 */
[----:B------:R-:W-:Y:S01]  /*8a890*/  ULDC UR4, c[0x0][0x228] ;  /* 0x00008a0000047ab9 */ /* 0x000fe20000000800 */
[----:B------:R-:W4:Y:S01]  /*8a8a0*/  LDL.LU R18, [R1+0x3608] ;  /* 0x0036080001127983 */ /* 0x000f220000300800 */
[----:B------:R-:W-:Y:S01]  /*8a8b0*/  ISETP.LT.AND P2, PT, R19, UR4, !P2 ;  /* 0x0000000413007c0c */ /* 0x000fe2000d741270 */
[----:B------:R-:W-:Y:S01]  /*8a8c0*/  IMAD.WIDE R24, R16, 0x2, R6 ;  /* 0x0000000210187825 */ /* 0x000fe200078e0206 */
[----:B------:R-:W-:Y:S01]  /*8a8d0*/  PRMT R0, R2, 0x7632, R0 ;  /* 0x0000763202007816 */ /* 0x000fe20000000000 */
[----:B------:R-:W2:Y:S01]  /*8a8e0*/  LDL.LU R29, [R1+0x1dc] ;  /* 0x0001dc00011d7983 */ /* 0x000ea20000300800 */
[C---:B---3--:R-:W-:Y:S01]  /*8a8f0*/  ISETP.LT.AND P3, PT, R3.reuse, UR5, !P1 ;  /* 0x0000000503007c0c */ /* 0x048fe2000cf61270 */
[----:B------:R-:W-:Y:S01]  /*8a900*/  ULDC UR4, c[0x0][0x228] ;  /* 0x00008a0000047ab9 */ /* 0x000fe20000000800 */
[----:B------:R-:W-:Y:S01]  /*8a910*/  ISETP.LT.AND P4, PT, R3, UR6, !P0 ;  /* 0x0000000603007c0c */ /* 0x000fe2000c781270 */
[----:B------:R-:W-:Y:S01]  /*8a920*/  IMAD.WIDE R2, R16, 0x2, R4 ;  /* 0x0000000210027825 */ /* 0x000fe200078e0204 */
[----:B------:R0:W-:Y:S01]  /*8a930*/  @P6 STG.E.U16 desc[UR8][R24.64], R0 ;  /* 0x0000000018006986 */ /* 0x0001e2000c101508 */
[----:B------:R-:W-:Y:S01]  /*8a940*/  PRMT R26, R10, 0x7632, R26 ;  /* 0x000076320a1a7816 */ /* 0x000fe2000000001a */
[----:B------:R-:W-:-:S02]  /*8a950*/  ULDC UR5, c[0x0][0x228] ;  /* 0x00008a0000057ab9 */ /* 0x000fc40000000800 */
[----:B------:R-:W3:Y:S04]  /*8a960*/  LDL.LU R27, [R1+0x1cc] ;  /* 0x0001cc00011b7983 */ /* 0x000ee80000300800 */
[----:B------:R-:W3:Y:S01]  /*8a970*/  LDL.LU R10, [R1+0x3604] ;  /* 0x00360400010a7983 */ /* 0x000ee20000300800 */
[C---:B0-----:R-:W-:Y:S02]  /*8a980*/  VIADD R0, R16.reuse, UR24 ;  /* 0x0000001810007c36 */ /* 0x041fe40008000000 */
[----:B------:R-:W-:Y:S01]  /*8a990*/  IMAD.WIDE R16, R16, 0x2, R14 ;  /* 0x0000000210107825 */ /* 0x000fe200078e020e */
[----:B----4-:R0:W-:Y:S02]  /*8a9a0*/  @P5 STG.E.U16 desc[UR8][R2.64], R18 ;  /* 0x0000001202005986 */ /* 0x0101e4000c101508 */
[----:B0-----:R-:W-:-:S05]  /*8a9b0*/  PRMT R18, R18, 0x7632, R18 ;  /* 0x0000763212127816 */ /* 0x001fca0000000012 */
[----:B------:R0:W-:Y:S04]  /*8a9c0*/  @P2 STG.E.U16 desc[UR8][R16.64], R18 ;  /* 0x0000001210002986 */ /* 0x0001e8000c101508 */
[----:B0-----:R-:W4:Y:S01]  /*8a9d0*/  LDL.LU R16, [R1+0x1bc] ;  /* 0x0001bc0001107983 */ /* 0x001f220000300800 */
[----:B--2---:R-:W-:Y:S01]  /*8a9e0*/  ISETP.LT.AND P6, PT, R28, UR4, !P1 ;  /* 0x000000041c007c0c */ /* 0x004fe2000cfc1270 */
[C---:B------:R-:W-:Y:S01]  /*8a9f0*/  IMAD.WIDE R2, R0.reuse, 0x2, R12 ;  /* 0x0000000200027825 */ /* 0x040fe200078e020c */
[----:B------:R-:W-:Y:S01]  /*8aa00*/  ULDC UR4, c[0x0][0x228] ;  /* 0x00008a0000047ab9 */ /* 0x000fe20000000800 */
[----:B------:R-:W2:Y:S02]  /*8aa10*/  LDL R17, [R1+0x35e0] ;  /* 0x0035e00001117983 */ /* 0x000ea40000100800 */
[C---:B------:R-:W-:Y:S01]  /*8aa20*/  IMAD.WIDE R24, R0.reuse, 0x2, R8 ;  /* 0x0000000200187825 */ /* 0x040fe200078e0208 */
[----:B------:R-:W-:Y:S01]  /*8aa30*/  ISETP.LT.AND P2, PT, R11, UR4, !P1 ;  /* 0x000000040b007c0c */ /* 0x000fe2000cf41270 */
[----:B------:R-:W-:Y:S01]  /*8aa40*/  ULDC UR4, c[0x0][0x228] ;  /* 0x00008a0000047ab9 */ /* 0x000fe20000000800 */
[----:B------:R-:W3:Y:S04]  /*8aa50*/  LDL.LU R11, [R1+0x3600] ;  /* 0x00360000010b7983 */ /* 0x000ee80000300800 */
[----:B----4-:R-:W-:Y:S04]  /*8aa60*/  @P3 STG.E.U16 desc[UR8][R2.64], R16 ;  /* 0x0000001002003986 */ /* 0x010fe8000c101508 */
[----:B------:R0:W-:Y:S04]  /*8aa70*/  @P6 STG.E.U16 desc[UR8][R24.64], R26 ;  /* 0x0000001a18006986 */ /* 0x0001e8000c101508 */
[----:B0-----:R-:W4:Y:S04]  /*8aa80*/  LDL.LU R26, [R1+0x35f0] ;  /* 0x0035f000011a7983 */ /* 0x001f280000300800 */
[----:B------:R-:W4:Y:S01]  /*8aa90*/  LDL.LU R24, [R1+0x35ec] ;  /* 0x0035ec0001187983 */ /* 0x000f220000300800 */
[----:B--2---:R-:W-:Y:S01]  /*8aaa0*/  ISETP.LT.AND P6, PT, R17, UR4, !P1 ;  /* 0x0000000411007c0c */ /* 0x004fe2000cfc1270 */
[----:B------:R-:W-:Y:S01]  /*8aab0*/  ULDC UR4, c[0x0][0x228] ;  /* 0x00008a0000047ab9 */ /* 0x000fe20000000800 */
[----:B---3--:R-:W-:Y:S01]  /*8aac0*/  IMAD.WIDE R16, R0, 0x2, R10 ;  /* 0x0000000200107825 */ /* 0x008fe200078e020a */
[----:B------:R-:W2:Y:S01]  /*8aad0*/  LDL.LU R25, [R1+0x35e8] ;  /* 0x0035e80001197983 */ /* 0x000ea20000300800 */
[----:B------:R-:W-:-:S03]  /*8aae0*/  PRMT R18, R29, 0x7632, R18 ;  /* 0x000076321d127816 */ /* 0x000fc60000000012 */
[----:B------:R0:W-:Y:S01]  /*8aaf0*/  @P2 STG.E.U16 desc[UR8][R16.64], R29 ;  /* 0x0000001d10002986 */ /* 0x0001e2000c101508 */
[----:B------:R-:W-:Y:S01]  /*8ab00*/  IMAD.WIDE R2, R0, 0x2, R22 ;  /* 0x0000000200027825 */ /* 0x000fe200078e0216 */
[----:B------:R-:W-:Y:S01]  /*8ab10*/  ISETP.LT.AND P3, PT, R28, UR5, !P0 ;  /* 0x000000051c007c0c */ /* 0x000fe2000c761270 */
[----:B------:R-:W-:Y:S01]  /*8ab20*/  ULDC UR5, c[0x0][0x228] ;  /* 0x00008a0000057ab9 */ /* 0x000fe20000000800 */
[----:B------:R-:W3:Y:S04]  /*8ab30*/  LDL.LU R28, [R1+0x1fc] ;  /* 0x0001fc00011c7983 */ /* 0x000ee80000300800 */
[----:B------:R1:W-:Y:S01]  /*8ab40*/  @P6 STG.E.U16 desc[UR8][R2.64], R18 ;  /* 0x0000001202006986 */ /* 0x0003e2000c101508 */
[----:B0-----:R-:W-:Y:S01]  /*8ab50*/  IMAD.WIDE R16, R0, 0x2, R20 ;  /* 0x0000000200107825 */ /* 0x001fe200078e0214 */
[----:B-1----:R-:W-:-:S03]  /*8ab60*/  PRMT R18, R27, 0x7632, R18 ;  /* 0x000076321b127816 */ /* 0x002fc60000000012 */
[----:B------:R-:W-:Y:S01]  /*8ab70*/  IMAD.WIDE R2, R0, 0x2, R6 ;  /* 0x0000000200027825 */ /* 0x000fe200078e0206 */
[----:B----4-:R-:W-:Y:S01]  /*8ab80*/  ISETP.LT.AND P5, PT, R26, UR4, !P1 ;  /* 0x000000041a007c0c */ /* 0x010fe2000cfa1270 */
[----:B------:R-:W-:Y:S02]  /*8ab90*/  ULDC UR4, c[0x0][0x228] ;  /* 0x00008a0000047ab9 */ /* 0x000fe40000000800 */
[----:B------:R-:W-:Y:S01]  /*8aba0*/  ISETP.LT.AND P2, PT, R24, UR4, !P1 ;  /* 0x0000000418007c0c */ /* 0x000fe2000cf41270 */
[----:B------:R-:W-:-:S09]  /*8abb0*/  ULDC UR4, c[0x0][0x228] ;  /* 0x00008a0000047ab9 */ /* 0x000fd20000000800 */
[----:B------:R0:W-:Y:S04]  /*8abc0*/  @P5 STG.E.U16 desc[UR8][R16.64], R27 ;  /* 0x0000001b10005986 */ /* 0x0001e8000c101508 */
[----:B------:R1:W-:Y:S04]  /*8abd0*/  @P2 STG.E.U16 desc[UR8][R2.64], R18 ;  /* 0x0000001202002986 */ /* 0x0003e8000c101508 */
[----:B0-----:R-:W4:Y:S04]  /*8abe0*/  LDL.LU R17, [R1+0x35dc] ;  /* 0x0035dc0001117983 */ /* 0x001f280000300800 */
[----:B------:R-:W3:Y:S04]  /*8abf0*/  LDL.LU R29, [R1+0x1ac] ;  /* 0x0001ac00011d7983 */ /* 0x000ee80000300800 */
[----:B------:R-:W3:Y:S04]  /*8ac00*/  LDL.LU R27, [R1+0x1c] ;  /* 0x00001c00011b7983 */ /* 0x000ee80000300800 */
[----:B-1----:R-:W3:Y:S04]  /*8ac10*/  LDL.LU R2, [R1+0x35e0] ;  /* 0x0035e00001027983 */ /* 0x002ee80000300800 */
[----:B------:R-:W3:Y:S01]  /*8ac20*/  LDL.LU R18, [R1+0x1ec] ;  /* 0x0001ec0001127983 */ /* 0x000ee20000300800 */
[----:B--2---:R-:W-:Y:S01]  /*8ac30*/  ISETP.LT.AND P6, PT, R25, UR4, !P1 ;  /* 0x0000000419007c0c */ /* 0x004fe2000cfc1270 */
[----:B------:R-:W-:-:S02]  /*8ac40*/  ULDC UR4, c[0x0][0x228] ;  /* 0x00008a0000047ab9 */ /* 0x000fc40000000800 */
[----:B------:R-:W-:Y:S01]  /*8ac50*/  ISETP.LT.AND P1, PT, R19, UR4, !P1 ;  /* 0x0000000413007c0c */ /* 0x000fe2000cf21270 */
[----:B------:R-:W-:Y:S01]  /*8ac60*/  ULDC UR4, c[0x0][0x228] ;  /* 0x00008a0000047ab9 */ /* 0x000fe20000000800 */
[----:B----4-:R-:W-:Y:S01]  /*8ac70*/  ISETP.LT.AND P5, PT, R17, UR5, !P0 ;  /* 0x0000000511007c0c */ /* 0x010fe2000c7a1270 */
[----:B------:R-:W-:Y:S01]  /*8ac80*/  IMAD.WIDE R16, R0, 0x2, R4 ;  /* 0x0000000200107825 */ /* 0x000fe200078e0204 */
[----:B------:R-:W-:Y:S01]  /*8ac90*/  ULDC UR5, c[0x0][0x228] ;  /* 0x00008a0000057ab9 */ /* 0x000fe20000000800 */
[----:B---3--:R-:W-:Y:S02]  /*8aca0*/  ISETP.LT.AND P2, PT, R2, UR4, !P0 ;  /* 0x0000000402007c0c */ /* 0x008fe4000c741270 */
[----:B------:R-:W-:Y:S01]  /*8acb0*/  VIADD R2, R0, UR24 ;  /* 0x0000001800027c36 */ /* 0x000fe20008000000 */
[----:B------:R-:W-:Y:S02]  /*8acc0*/  ULDC UR4, c[0x0][0x228] ;  /* 0x00008a0000047ab9 */ /* 0x000fe40000000800 */
[----:B------:R0:W-:Y:S01]  /*8acd0*/  @P6 STG.E.U16 desc[UR8][R16.64], R18 ;  /* 0x0000001210006986 */ /* 0x0001e2000c101508 */
[----:B------:R-:W-:Y:S01]  /*8ace0*/  PRMT R3, R18, 0x7632, R3 ;  /* 0x0000763212037816 */ /* 0x000fe20000000003 */
[----:B------:R-:W-:Y:S01]  /*8acf0*/  IMAD.WIDE R12, R2, 0x2, R12 ;  /* 0x00000002020c7825 */ /* 0x000fe200078e020c */
[----:B------:R-:W-:Y:S01]  /*8ad00*/  ISETP.LT.AND P6, PT, R26, UR4, !P0 ;  /* 0x000000041a007c0c */ /* 0x000fe2000c7c1270 */
[----:B------:R-:W-:-:S02]  /*8ad10*/  ULDC UR4, c[0x0][0x228] ;  /* 0x00008a0000047ab9 */ /* 0x000fc40000000800 */
[----:B0-----:R-:W-:-:S05]  /*8ad20*/  IMAD.WIDE R16, R0, 0x2, R14 ;  /* 0x0000000200107825 */ /* 0x001fca00078e020e */
[----:B------:R-:W-:Y:S01]  /*8ad30*/  @P1 STG.E.U16 desc[UR8][R16.64], R3 ;  /* 0x0000000310001986 */ /* 0x000fe2000c101508 */
[----:B------:R-:W-:Y:S01]  /*8ad40*/  ISETP.LT.AND P1, PT, R24, UR4, !P0 ;  /* 0x0000000418007c0c */ /* 0x000fe2000c721270 */
[----:B------:R-:W-:Y:S02]  /*8ad50*/  ULDC UR4, c[0x0][0x228] ;  /* 0x00008a0000047ab9 */ /* 0x000fe40000000800 */
[----:B------:R0:W-:Y:S01]  /*8ad60*/  @P4 STG.E.U16 desc[UR8][R12.64], R28 ;  /* 0x0000001c0c004986 */ /* 0x0001e2000c101508 */
[----:B------:R-:W-:Y:S02]  /*8ad70*/  ISETP.LT.AND P4, PT, R25, UR4, !P0 ;  /* 0x0000000419007c0c */ /* 0x000fe4000c781270 */
[----:B------:R-:W-:Y:S02]  /*8ad80*/  ISETP.LT.AND P0, PT, R19, UR5, !P0 ;  /* 0x0000000513007c0c */ /* 0x000fe4000c701270 */
[----:B------:R-:W2:Y:S01]  /*8ad90*/  LDL.LU R19, [R1+0x35fc] ;  /* 0x0035fc0001137983 */ /* 0x000ea20000300800 */
[----:B------:R-:W-:Y:S01]  /*8ada0*/  PRMT R0, R28, 0x7632, R0 ;  /* 0x000076321c007816 */ /* 0x000fe20000000000 */
[----:B------:R-:W-:-:S04]  /*8adb0*/  IMAD.WIDE R8, R2, 0x2, R8 ;  /* 0x0000000202087825 */ /* 0x000fc800078e0208 */
[----:B------:R-:W-:Y:S01]  /*8adc0*/  IMAD.WIDE R10, R2, 0x2, R10 ;  /* 0x00000002020a7825 */ /* 0x000fe200078e020a */
[----:B0-----:R-:W-:-:S03]  /*8add0*/  PRMT R12, R29, 0x7632, R12 ;  /* 0x000076321d0c7816 */ /* 0x001fc6000000000c */
[C---:B------:R-:W-:Y:S01]  /*8ade0*/  IMAD.WIDE R22, R2.reuse, 0x2, R22 ;  /* 0x0000000202167825 */ /* 0x040fe200078e0216 */
[----:B------:R-:W-:Y:S01]  /*8adf0*/  PRMT R13, R27, 0x7632, R13 ;  /* 0x000076321b0d7816 */ /* 0x000fe2000000000d */
[----:B------:R0:W-:Y:S02]  /*8ae00*/  @P3 STG.E.U16 desc[UR8][R8.64], R0 ;  /* 0x0000000008003986 */ /* 0x0001e4000c101508 */
[C---:B------:R-:W-:Y:S02]  /*8ae10*/  IMAD.WIDE R20, R2.reuse, 0x2, R20 ;  /* 0x0000000202147825 */ /* 0x040fe400078e0214 */
[----:B------:R0:W-:Y:S02]  /*8ae20*/  @P5 STG.E.U16 desc[UR8][R10.64], R29 ;  /* 0x0000001d0a005986 */ /* 0x0001e4000c101508 */
[C---:B------:R-:W-:Y:S02]  /*8ae30*/  IMAD.WIDE R6, R2.reuse, 0x2, R6 ;  /* 0x0000000202067825 */ /* 0x040fe400078e0206 */
[----:B------:R0:W-:Y:S02]  /*8ae40*/  @P2 STG.E.U16 desc[UR8][R22.64], R12 ;  /* 0x0000000c16002986 */ /* 0x0001e4000c101508 */
[----:B------:R-:W-:-:S02]  /*8ae50*/  IMAD.WIDE R4, R2, 0x2, R4 ;  /* 0x0000000202047825 */ /* 0x000fc400078e0204 */
[----:B------:R0:W-:Y:S04]  /*8ae60*/  @P6 STG.E.U16 desc[UR8][R20.64], R27 ;  /* 0x0000001b14006986 */ /* 0x0001e8000c101508 */
[----:B------:R0:W-:Y:S01]  /*8ae70*/  @P1 STG.E.U16 desc[UR8][R6.64], R13 ;  /* 0x0000000d06001986 */ /* 0x0001e2000c101508 */
[----:B------:R-:W-:-:S03]  /*8ae80*/  IMAD.WIDE R2, R2, 0x2, R14 ;  /* 0x0000000202027825 */ /* 0x000fc600078e020e */
[----:B--2---:R0:W-:Y:S01]  /*8ae90*/  @P4 STG.E.U16 desc[UR8][R4.64], R19 ;  /* 0x0000001304004986 */ /* 0x0041e2000c101508 */
[----:B------:R-:W-:Y:S05]  /*8aea0*/  @!P0 EXIT ;  /* 0x000000000000894d */ /* 0x000fea0003800000 */
[----:B0-----:R-:W-:-:S05]  /*8aeb0*/  PRMT R19, R19, 0x7632, R19 ;  /* 0x0000763213137816 */ /* 0x001fca0000000013 */
[----:B------:R-:W-:Y:S01]  /*8aec0*/  STG.E.U16 desc[UR8][R2.64], R19 ;  /* 0x0000001302007986 */ /* 0x000fe2000c101508 */
[----:B------:R-:W-:Y:S05]  /*8aed0*/  EXIT ;  /* 0x000000000000794d */ /* 0x000fea0003800000 */
.L_x_2:
[----:B------:R-:W-:-:S00]  /*8aee0*/  BRA `(.L_x_2) ;  /* 0xfffffffc00fc7947 */ /* 0x000fc0000383ffff */
[----:B------:R-:W-:-:S00]  /*8aef0*/  NOP ;  /* 0x0000000000007918 */ /* 0x000fc00000000000 */
        /* <DEDUP_REMOVED lines=8> */
.L_x_3:


//--------------------- .nv.shared.matmul_kernel  --------------------------
	.section	.nv.shared.matmul_kernel,"aw",@nobits
	.sectionflags	@""
	.align	16
	.zero		1024


//--------------------- .nv.shared.reserved.0     --------------------------
	.section	.nv.shared.reserved.0,"aw",@nobits
	.weak		__nv_reservedSMEM_offset_0_alias
	.size		__nv_reservedSMEM_offset_0_alias, 0, 0
	.other		__nv_reservedSMEM_offset_0_alias,@"STO_CUDA_RESERVED_SHARED STV_DEFAULT"
__nv_reservedSMEM_offset_0_alias:
	.zero		0


//--------------------- .nv.constant0.matmul_kernel --------------------------
	.section	.nv.constant0.matmul_kernel,"a",@progbits
	.sectionflags	@""
	.align	4
.nv.constant0.matmul_kernel:
	.zero		608


//--------------------- SYMBOLS --------------------------

	.type		.nv.reservedSmem.offset0,@object
	.size		.nv.reservedSmem.offset0,0x4
